def matmul_kernel(
    a_ptr,
    b_ptr,
    c_ptr,
    M,
    N,
    K,
    stride_am,
    stride_ak,
    stride_bk,
    stride_bn,
    stride_cm,
    stride_cn,
    BLOCK_M: tl.constexpr,
    BLOCK_N: tl.constexpr,
    BLOCK_K: tl.constexpr,
    GROUP_M: tl.constexpr,
):
    pid = tl.program_id(axis=0)
    num_pid_m = tl.cdiv(M, BLOCK_M)
    num_pid_n = tl.cdiv(N, BLOCK_N)
    num_pid_in_group = GROUP_M * num_pid_n
    group_id = pid // num_pid_in_group
    first_pid_m = group_id * GROUP_M
    group_size_m = min(num_pid_m - first_pid_m, GROUP_M)
    pid_m = first_pid_m + ((pid % num_pid_in_group) % group_size_m)
    pid_n = (pid % num_pid_in_group) // group_size_m

    offs_am = (pid_m * BLOCK_M + tl.arange(0, BLOCK_M)) % M
    offs_bn = (pid_n * BLOCK_N + tl.arange(0, BLOCK_N)) % N
    offs_k = tl.arange(0, BLOCK_K)
    a_ptrs = a_ptr + offs_am[:, None] * stride_am + offs_k[None, :] * stride_ak
    b_ptrs = b_ptr + offs_k[:, None] * stride_bk + offs_bn[None, :] * stride_bn

    acc = tl.zeros((BLOCK_M, BLOCK_N), dtype=tl.float32)
    for kk in range(0, tl.cdiv(K, BLOCK_K)):
        a = tl.load(a_ptrs, mask=offs_k[None, :] < K - kk * BLOCK_K, other=0.0)
        b = tl.load(b_ptrs, mask=offs_k[:, None] < K - kk * BLOCK_K, other=0.0)
        acc = tl.dot(a, b, acc)
        a_ptrs += BLOCK_K * stride_ak
        b_ptrs += BLOCK_K * stride_bk

    c = acc.to(c_ptr.dtype.element_ty)
    offs_cm = pid_m * BLOCK_M + tl.arange(0, BLOCK_M)
    offs_cn = pid_n * BLOCK_N + tl.arange(0, BLOCK_N)
    c_ptrs = c_ptr + offs_cm[:, None] * stride_cm + offs_cn[None, :] * stride_cn
    mask = (offs_cm[:, None] < M) & (offs_cn[None, :] < N)
    tl.store(c_ptrs, c, mask=mask)

# config = {"BLOCK_K": 128, "BLOCK_M": 512, "BLOCK_N": 32, "GROUP_M": 8, "arch": "sm_100", "dtype": "bf16", "num_ctas": 1, "num_stages": 3, "num_warps": 2}
# arch = sm_100


// ===== COMPILED SASS (sm_100a) =====

	.target	sm_100a

	.elftype	@"ET_EXEC"


//--------------------- .note.nv.tkinfo           --------------------------
	.section	.note.nv.tkinfo,"",@"SHT_NOTE"
	.sectionflags	@"SHF_NOTE_NV_TKINFO"
	.tkinfo
        /*0018*/ 	.word	0x00000081
        /*0030*/ 	.string	""
        /*0030*/ 	.string	"ptxas-blackwell"
        /*0030*/ 	.string	"Cuda compilation tools, release 12.9, V12.9.86"
        /*0030*/ 	.string	"Build cuda_12.9.r12.9/compiler.36037853_0"
        /*0030*/ 	.string	"-v  -suppress-debug-info  -lineinfo  -arch sm_100a "



//--------------------- .note.nv.cuver            --------------------------
	.section	.note.nv.cuver,"",@"SHT_NOTE"
	.sectionflags	@"SHF_NOTE_NV_CUVER"
        /*0018*/ 	.short	0x0001
        /*001a*/ 	.short	0x0064
        /*001c*/ 	.short	0x0001
        /*001e*/ 	.short	0x0000
        /*0020*/ 	.short	0x0001
        /*0022*/ 	.short	0x0000


//--------------------- .nv.info                  --------------------------
	.section	.nv.info,"",@"SHT_CUDA_INFO"
	.align	4


	//----- nvinfo : EIATTR_REGCOUNT
	.align		4
        /*0000*/ 	.byte	0x04, 0x2f
        /*0002*/ 	.short	(.L_1 - .L_0)
	.align		4
.L_0:
        /*0004*/ 	.word	index@(matmul_kernel)
        /*0008*/ 	.word	0x00000020


	//----- nvinfo : EIATTR_FRAME_SIZE
	.align		4
.L_1:
        /*000c*/ 	.byte	0x04, 0x11
        /*000e*/ 	.short	(.L_3 - .L_2)
	.align		4
.L_2:
        /*0010*/ 	.word	index@(matmul_kernel)
        /*0014*/ 	.word	0x00005850


	//----- nvinfo : EIATTR_MIN_STACK_SIZE
	.align		4
.L_3:
        /*0018*/ 	.byte	0x04, 0x12
        /*001a*/ 	.short	(.L_5 - .L_4)
	.align		4
.L_4:
        /*001c*/ 	.word	index@(matmul_kernel)
        /*0020*/ 	.word	0x00005850
.L_5:


//--------------------- .nv.info.matmul_kernel    --------------------------
	.section	.nv.info.matmul_kernel,"",@"SHT_CUDA_INFO"
	.sectionflags	@""
	.align	4


	//----- nvinfo : EIATTR_CUDA_API_VERSION
	.align		4
        /*0000*/ 	.byte	0x04, 0x37
        /*0002*/ 	.short	(.L_7 - .L_6)
.L_6:
        /*0004*/ 	.word	0x00000081


	//----- nvinfo : EIATTR_KPARAM_INFO
	.align		4
.L_7:
        /*0008*/ 	.byte	0x04, 0x17
        /*000a*/ 	.short	(.L_9 - .L_8)
.L_8:
        /*000c*/ 	.word	0x00000000
        /*0010*/ 	.short	0x000d
        /*0012*/ 	.short	0x0048
        /*0014*/ 	.byte	0x00, 0xf4, 0x21, 0x00


	//----- nvinfo : EIATTR_KPARAM_INFO
	.align		4
.L_9:
        /*0018*/ 	.byte	0x04, 0x17
        /*001a*/ 	.short	(.L_11 - .L_10)
.L_10:
        /*001c*/ 	.word	0x00000000
        /*0020*/ 	.short	0x000c
        /*0022*/ 	.short	0x0040
        /*0024*/ 	.byte	0x00, 0xf4, 0x21, 0x00


	//----- nvinfo : EIATTR_KPARAM_INFO
	.align		4
.L_11:
        /*0028*/ 	.byte	0x04, 0x17
        /*002a*/ 	.short	(.L_13 - .L_12)
.L_12:
        /*002c*/ 	.word	0x00000000
        /*0030*/ 	.short	0x000b
        /*0032*/ 	.short	0x0038
        /*0034*/ 	.byte	0x00, 0xf0, 0x11, 0x00


	//----- nvinfo : EIATTR_KPARAM_INFO
	.align		4
.L_13:
        /*0038*/ 	.byte	0x04, 0x17
        /*003a*/ 	.short	(.L_15 - .L_14)
.L_14:
        /*003c*/ 	.word	0x00000000
        /*0040*/ 	.short	0x000a
        /*0042*/ 	.short	0x0034
        /*0044*/ 	.byte	0x00, 0xf0, 0x11, 0x00


	//----- nvinfo : EIATTR_KPARAM_INFO
	.align		4
.L_15:
        /*0048*/ 	.byte	0x04, 0x17
        /*004a*/ 	.short	(.L_17 - .L_16)
.L_16:
        /*004c*/ 	.word	0x00000000
        /*0050*/ 	.short	0x0009
        /*0052*/ 	.short	0x0030
        /*0054*/ 	.byte	0x00, 0xf0, 0x11, 0x00


	//----- nvinfo : EIATTR_KPARAM_INFO
	.align		4
.L_17:
        /*0058*/ 	.byte	0x04, 0x17
        /*005a*/ 	.short	(.L_19 - .L_18)
.L_18:
        /*005c*/ 	.word	0x00000000
        /*0060*/ 	.short	0x0008
        /*0062*/ 	.short	0x002c
        /*0064*/ 	.byte	0x00, 0xf0, 0x11, 0x00


	//----- nvinfo : EIATTR_KPARAM_INFO
	.align		4
.L_19:
        /*0068*/ 	.byte	0x04, 0x17
        /*006a*/ 	.short	(.L_21 - .L_20)
.L_20:
        /*006c*/ 	.word	0x00000000
        /*0070*/ 	.short	0x0007
        /*0072*/ 	.short	0x0028
        /*0074*/ 	.byte	0x00, 0xf0, 0x11, 0x00


	//----- nvinfo : EIATTR_KPARAM_INFO
	.align		4
.L_21:
        /*0078*/ 	.byte	0x04, 0x17
        /*007a*/ 	.short	(.L_23 - .L_22)
.L_22:
        /*007c*/ 	.word	0x00000000
        /*0080*/ 	.short	0x0006
        /*0082*/ 	.short	0x0024
        /*0084*/ 	.byte	0x00, 0xf0, 0x11, 0x00


	//----- nvinfo : EIATTR_KPARAM_INFO
	.align		4
.L_23:
        /*0088*/ 	.byte	0x04, 0x17
        /*008a*/ 	.short	(.L_25 - .L_24)
.L_24:
        /*008c*/ 	.word	0x00000000
        /*0090*/ 	.short	0x0005
        /*0092*/ 	.short	0x0020
        /*0094*/ 	.byte	0x00, 0xf0, 0x11, 0x00


	//----- nvinfo : EIATTR_KPARAM_INFO
	.align		4
.L_25:
        /*0098*/ 	.byte	0x04, 0x17
        /*009a*/ 	.short	(.L_27 - .L_26)
.L_26:
        /*009c*/ 	.word	0x00000000
        /*00a0*/ 	.short	0x0004
        /*00a2*/ 	.short	0x001c
        /*00a4*/ 	.byte	0x00, 0xf0, 0x11, 0x00


	//----- nvinfo : EIATTR_KPARAM_INFO
	.align		4
.L_27:
        /*00a8*/ 	.byte	0x04, 0x17
        /*00aa*/ 	.short	(.L_29 - .L_28)
.L_28:
        /*00ac*/ 	.word	0x00000000
        /*00b0*/ 	.short	0x0003
        /*00b2*/ 	.short	0x0018
        /*00b4*/ 	.byte	0x00, 0xf0, 0x11, 0x00


	//----- nvinfo : EIATTR_KPARAM_INFO
	.align		4
.L_29:
        /*00b8*/ 	.byte	0x04, 0x17
        /*00ba*/ 	.short	(.L_31 - .L_30)
.L_30:
        /*00bc*/ 	.word	0x00000000
        /*00c0*/ 	.short	0x0002
        /*00c2*/ 	.short	0x0010
        /*00c4*/ 	.byte	0x00, 0xf4, 0x21, 0x00


	//----- nvinfo : EIATTR_KPARAM_INFO
	.align		4
.L_31:
        /*00c8*/ 	.byte	0x04, 0x17
        /*00ca*/ 	.short	(.L_33 - .L_32)
.L_32:
        /*00cc*/ 	.word	0x00000000
        /*00d0*/ 	.short	0x0001
        /*00d2*/ 	.short	0x0008
        /*00d4*/ 	.byte	0x00, 0xf4, 0x21, 0x00


	//----- nvinfo : EIATTR_KPARAM_INFO
	.align		4
.L_33:
        /*00d8*/ 	.byte	0x04, 0x17
        /*00da*/ 	.short	(.L_35 - .L_34)
.L_34:
        /*00dc*/ 	.word	0x00000000
        /*00e0*/ 	.short	0x0000
        /*00e2*/ 	.short	0x0000
        /*00e4*/ 	.byte	0x00, 0xf4, 0x21, 0x00


	//----- nvinfo : EIATTR_SPARSE_MMA_MASK
	.align		4
.L_35:
        /*00e8*/ 	.byte	0x03, 0x50
        /*00ea*/ 	.short	0x0000


	//----- nvinfo : EIATTR_MAXREG_COUNT
	.align		4
        /*00ec*/ 	.byte	0x03, 0x1b
        /*00ee*/ 	.short	0x00ff


	//----- nvinfo : EIATTR_NUM_BARRIERS
	.align		4
        /*00f0*/ 	.byte	0x02, 0x4c
        /*00f2*/ 	.byte	0x01
	.zero		1


	//----- nvinfo : EIATTR_ANNOTATIONS
	.align		4
        /*00f4*/ 	.byte	0x04, 0x55
        /*00f6*/ 	.short	(.L_37 - .L_36)


	//   ....[0]....
.L_36:
        /*00f8*/ 	.word	0x00000001
        /*00fc*/ 	.byte	0x10, 0x01, 0x00, 0x00, 0x01, 0x00, 0x00, 0x00, 0x50, 0x01, 0x00, 0x00, 0x01, 0x00, 0x00, 0x00
        /* <DEDUP_REMOVED lines=2057> */
        /*819c*/ 	.byte	0x90, 0x96, 0x01, 0x00


	//----- nvinfo : EIATTR_VRC_CTA_INIT_COUNT
	.align		4
.L_37:
        /*81a0*/ 	.byte	0x02, 0x4a
	.zero		1
	.zero		1


	//----- nvinfo : EIATTR_EXIT_INSTR_OFFSETS
	.align		4
        /*81a4*/ 	.byte	0x04, 0x1c
        /*81a6*/ 	.short	(.L_39 - .L_38)


	//   ....[0]....
.L_38:
        /*81a8*/ 	.word	0x00088ba0


	//   ....[1]....
        /*81ac*/ 	.word	0x00088bd0


	//----- nvinfo : EIATTR_REQNTID
	.align		4
.L_39:
        /*81b0*/ 	.byte	0x04, 0x10
        /*81b2*/ 	.short	(.L_41 - .L_40)
.L_40:
        /*81b4*/ 	.word	0x00000040
        /*81b8*/ 	.word	0x00000001
        /*81bc*/ 	.word	0x00000001


	//----- nvinfo : EIATTR_CBANK_PARAM_SIZE
	.align		4
.L_41:
        /*81c0*/ 	.byte	0x03, 0x19
        /*81c2*/ 	.short	0x0050


	//----- nvinfo : EIATTR_PARAM_CBANK
	.align		4
        /*81c4*/ 	.byte	0x04, 0x0a
        /*81c6*/ 	.short	(.L_43 - .L_42)
	.align		4
.L_42:
        /*81c8*/ 	.word	index@(.nv.constant0.matmul_kernel)
        /*81cc*/ 	.short	0x0380
        /*81ce*/ 	.short	0x0050


	//----- nvinfo : EIATTR_SW_WAR
	.align		4
.L_43:
        /*81d0*/ 	.byte	0x04, 0x36
        /*81d2*/ 	.short	(.L_45 - .L_44)
.L_44:
        /*81d4*/ 	.word	0x00000008
.L_45:


//--------------------- .nv.compat                --------------------------
	.section	.nv.compat,"",@"SHT_CUDA_COMPAT_INFO"
	.align	4
        /*0000*/ 	.byte	0x02, 0x02, 0x01, 0x00, 0x02, 0x05, 0x05, 0x00, 0x02, 0x03, 0x00, 0x00, 0x02, 0x06, 0x01, 0x00


//--------------------- .nv.callgraph             --------------------------
	.section	.nv.callgraph,"",@"SHT_CUDA_CALLGRAPH"
	.align	4
	.sectionentsize	8
	.align		4
        /*0000*/ 	.word	0x00000000
	.align		4
        /*0004*/ 	.word	0xffffffff
	.align		4
        /*0008*/ 	.word	0x00000000
	.align		4
        /*000c*/ 	.word	0xfffffffe
	.align		4
        /*0010*/ 	.word	0x00000000
	.align		4
        /*0014*/ 	.word	0xfffffffd
	.align		4
        /*0018*/ 	.word	0x00000000
	.align		4
        /*001c*/ 	.word	0xfffffffc


//--------------------- .text.matmul_kernel       --------------------------
	.section	.text.matmul_kernel,"ax",@progbits
	.align	128
        .global         matmul_kernel
        .type           matmul_kernel,@function
        .size           matmul_kernel,(.L_x_3 - matmul_kernel)
        .other          matmul_kernel,@"STO_CUDA_ENTRY STV_DEFAULT"
matmul_kernel:
.text.matmul_kernel:
[----:B------:R-:W0:Y:S08]  /*0000*/  LDC R1, c[0x0][0x37c] ;  /* 0x0000df00ff017b82 */ /* 0x000e300000000800 */
[----:B------:R-:W1:Y:S01]  /*0010*/  LDC.64 R2, c[0x0][0x398] ;  /* 0x0000e600ff027b82 */ /* 0x000e620000000a00 */
[----:B0-----:R-:W-:Y:S01]  /*0020*/  VIADD R1, R1, 0xffffa7b0 ;  /* 0xffffa7b001017836 */ /* 0x001fe20000000000 */
[----:B------:R-:W-:Y:S01]  /*0030*/  CS2R R24, SRZ ;  /* 0x0000000000187805 */ /* 0x000fe2000001ff00 */
[----:B------:R-:W0:Y:S01]  /*0040*/  LDCU UR4, c[0x0][0x3a0] ;  /* 0x00007400ff0477ac */ /* 0x000e220008000800 */
[----:B------:R-:W-:-:S02]  /*0050*/  CS2R R26, SRZ ;  /* 0x00000000001a7805 */ /* 0x000fc4000001ff00 */
[----:B------:R-:W-:Y:S02]  /*0060*/  CS2R R20, SRZ ;  /* 0x0000000000147805 */ /* 0x000fe4000001ff00 */
[----:B------:R-:W-:Y:S02]  /*0070*/  CS2R R22, SRZ ;  /* 0x0000000000167805 */ /* 0x000fe4000001ff00 */
[----:B------:R-:W-:Y:S01]  /*0080*/  CS2R R16, SRZ ;  /* 0x0000000000107805 */ /* 0x000fe2000001ff00 */
[----:B------:R-:W2:Y:S01]  /*0090*/  S2UR UR6, SR_CgaCtaId ;  /* 0x00000000000679c3 */ /* 0x000ea20000008800 */
[----:B------:R-:W-:Y:S02]  /*00a0*/  CS2R R18, SRZ ;  /* 0x0000000000127805 */ /* 0x000fe4000001ff00 */
[----:B------:R-:W-:Y:S02]  /*00b0*/  CS2R R12, SRZ ;  /* 0x00000000000c7805 */ /* 0x000fe4000001ff00 */
[----:B------:R-:W-:Y:S01]  /*00c0*/  CS2R R14, SRZ ;  /* 0x00000000000e7805 */ /* 0x000fe2000001ff00 */
[----:B------:R-:W-:Y:S01]  /*00d0*/  UMOV UR5, 0x400 ;  /* 0x0000040000057882 */ /* 0x000fe20000000000 */
[----:B------:R-:W3:Y:S01]  /*00e0*/  LDCU.64 UR38, c[0x0][0x358] ;  /* 0x00006b00ff2677ac */ /* 0x000ee20008000a00 */
[----:B0-----:R-:W-:Y:S01]  /*00f0*/  UIADD3 UR4, UPT, UPT, UR4, 0x7f, URZ ;  /* 0x0000007f04047890 */ /* 0x001fe2000fffe0ff */
[----:B-1----:R-:W-:Y:S01]  /*0100*/  IMAD.MOV.U32 R0, RZ, RZ, R3 ;  /* 0x000000ffff007224 */ /* 0x002fe200078e0003 */
[----:B------:R0:W-:Y:S01]  /*0110*/  STL.64 [R1+0x1a0], R2 ;  /* 0x0001a00201007387 */ /* 0x0001e20000100a00 */
[----:B------:R-:W-:Y:S01]  /*0120*/  IMAD.MOV.U32 R11, RZ, RZ, R2 ;  /* 0x000000ffff0b7224 */ /* 0x000fe200078e0002 */
[----:B------:R-:W-:Y:S01]  /*0130*/  UISETP.GE.AND UP0, UPT, UR4, 0x80, UPT ;  /* 0x000000800400788c */ /* 0x000fe2000bf06270 */
[----:B------:R-:W-:Y:S01]  /*0140*/  VIADD R0, R0, 0x1f ;  /* 0x0000001f00007836 */ /* 0x000fe20000000000 */
[----:B------:R-:W-:Y:S01]  /*0150*/  STL [R1+0x190], RZ ;  /* 0x000190ff01007387 */ /* 0x000fe20000100800 */
[----:B--2---:R-:W-:-:S03]  /*0160*/  ULEA UR5, UR6, UR5, 0x18 ;  /* 0x0000000506057291 */ /* 0x004fc6000f8ec0ff */
[----:B------:R-:W-:Y:S01]  /*0170*/  STL [R1+0x194], RZ ;  /* 0x000194ff01007387 */ /* 0x000fe20000100800 */
[----:B0-----:R-:W-:-:S03]  /*0180*/  SHF.R.S32.HI R3, RZ, 0x1f, R0 ;  /* 0x0000001fff037819 */ /* 0x001fc60000011400 */
[----:B------:R-:W-:Y:S01]  /*0190*/  STL [R1+0x198], RZ ;  /* 0x000198ff01007387 */ /* 0x000fe20000100800 */
[----:B------:R-:W-:-:S03]  /*01a0*/  LEA.HI R3, R3, R0, RZ, 0x5 ;  /* 0x0000000003037211 */ /* 0x000fc600078f28ff */
[----:B------:R-:W-:Y:S01]  /*01b0*/  STL [R1+0x19c], RZ ;  /* 0x00019cff01007387 */ /* 0x000fe20000100800 */
[----:B------:R-:W-:-:S03]  /*01c0*/  SHF.R.S32.HI R0, RZ, 0x5, R3 ;  /* 0x00000005ff007819 */ /* 0x000fc60000011403 */
[----:B------:R-:W-:Y:S02]  /*01d0*/  STL [R1+0x180], RZ ;  /* 0x000180ff01007387 */ /* 0x000fe40000100800 */
[----:B------:R-:W-:Y:S01]  /*01e0*/  IMAD.SHL.U32 R0, R0, 0x8, RZ ;  /* 0x0000000800007824 */ /* 0x000fe200078e00ff */
[----:B------:R-:W0:Y:S04]  /*01f0*/  S2R R3, SR_CTAID.X ;  /* 0x0000000000037919 */ /* 0x000e280000002500 */
[-C--:B------:R-:W-:Y:S01]  /*0200*/  IABS R7, R0.reuse ;  /* 0x0000000000077213 */ /* 0x080fe20000000000 */
[----:B------:R-:W-:Y:S01]  /*0210*/  STL [R1+0x184], RZ ;  /* 0x000184ff01007387 */ /* 0x000fe20000100800 */
[----:B------:R-:W-:Y:S02]  /*0220*/  IABS R10, R0 ;  /* 0x00000000000a7213 */ /* 0x000fe40000000000 */
[----:B------:R-:W1:Y:S01]  /*0230*/  I2F.RP R2, R7 ;  /* 0x0000000700027306 */ /* 0x000e620000209400 */
[----:B------:R-:W-:Y:S04]  /*0240*/  STL [R1+0x188], RZ ;  /* 0x000188ff01007387 */ /* 0x000fe80000100800 */
[----:B------:R-:W-:Y:S04]  /*0250*/  STL [R1+0x18c], RZ ;  /* 0x00018cff01007387 */ /* 0x000fe80000100800 */
[----:B------:R-:W-:Y:S04]  /*0260*/  STL [R1+0x170], RZ ;  /* 0x000170ff01007387 */ /* 0x000fe80000100800 */
[----:B------:R-:W-:Y:S01]  /*0270*/  STL [R1+0x174], RZ ;  /* 0x000174ff01007387 */ /* 0x000fe20000100800 */
[----:B-1----:R-:W1:Y:S03]  /*0280*/  MUFU.RCP R2, R2 ;  /* 0x0000000200027308 */ /* 0x002e660000001000 */
[----:B------:R-:W-:Y:S04]  /*0290*/  STL [R1+0x178], RZ ;  /* 0x000178ff01007387 */ /* 0x000fe80000100800 */
[----:B------:R-:W-:Y:S01]  /*02a0*/  STL [R1+0x17c], RZ ;  /* 0x00017cff01007387 */ /* 0x000fe20000100800 */
[----:B0-----:R-:W-:-:S03]  /*02b0*/  IABS R8, R3 ;  /* 0x0000000300087213 */ /* 0x001fc60000000000 */
[----:B------:R-:W-:Y:S04]  /*02c0*/  STL [R1+0x160], RZ ;  /* 0x000160ff01007387 */ /* 0x000fe80000100800 */
[----:B------:R-:W-:Y:S01]  /*02d0*/  STL [R1+0x164], RZ ;  /* 0x000164ff01007387 */ /* 0x000fe20000100800 */
[----:B-1----:R-:W-:-:S03]  /*02e0*/  VIADD R4, R2, 0xffffffe ;  /* 0x0ffffffe02047836 */ /* 0x002fc60000000000 */
[----:B------:R-:W-:Y:S01]  /*02f0*/  STL [R1+0x168], RZ ;  /* 0x000168ff01007387 */ /* 0x000fe20000100800 */
[----:B------:R-:W-:Y:S01]  /*0300*/  IMAD.MOV R2, RZ, RZ, -R10 ;  /* 0x000000ffff027224 */ /* 0x000fe200078e0a0a */
[----:B------:R0:W1:Y:S02]  /*0310*/  F2I.FTZ.U32.TRUNC.NTZ R5, R4 ;  /* 0x0000000400057305 */ /* 0x000064000021f000 */
[----:B------:R-:W-:Y:S04]  /*0320*/  STL [R1+0x16c], RZ ;  /* 0x00016cff01007387 */ /* 0x000fe80000100800 */
[----:B------:R-:W-:Y:S01]  /*0330*/  STL [R1+0x150], RZ ;  /* 0x000150ff01007387 */ /* 0x000fe20000100800 */
[----:B0-----:R-:W-:-:S03]  /*0340*/  IMAD.MOV.U32 R4, RZ, RZ, RZ ;  /* 0x000000ffff047224 */ /* 0x001fc600078e00ff */
[----:B------:R-:W-:Y:S04]  /*0350*/  STL [R1+0x154], RZ ;  /* 0x000154ff01007387 */ /* 0x000fe80000100800 */
[----:B------:R-:W-:Y:S01]  /*0360*/  STL [R1+0x158], RZ ;  /* 0x000158ff01007387 */ /* 0x000fe20000100800 */
[----:B-1----:R-:W-:-:S03]  /*0370*/  IMAD.MOV R6, RZ, RZ, -R5 ;  /* 0x000000ffff067224 */ /* 0x002fc600078e0a05 */
[----:B------:R-:W-:Y:S01]  /*0380*/  STL [R1+0x15c], RZ ;  /* 0x00015cff01007387 */ /* 0x000fe20000100800 */
[----:B------:R-:W-:Y:S02]  /*0390*/  IMAD R9, R6, R7, RZ ;  /* 0x0000000706097224 */ /* 0x000fe400078e02ff */
[----:B------:R-:W-:Y:S01]  /*03a0*/  IMAD.MOV.U32 R6, RZ, RZ, R8 ;  /* 0x000000ffff067224 */ /* 0x000fe200078e0008 */
[----:B------:R-:W-:Y:S01]  /*03b0*/  STL [R1+0x140], RZ ;  /* 0x000140ff01007387 */ /* 0x000fe20000100800 */
[----:B------:R-:W-:-:S03]  /*03c0*/  IMAD.HI.U32 R5, R5, R9, R4 ;  /* 0x0000000905057227 */ /* 0x000fc600078e0004 */
[----:B------:R-:W-:Y:S03]  /*03d0*/  STL [R1+0x144], RZ ;  /* 0x000144ff01007387 */ /* 0x000fe60000100800 */
[----:B------:R-:W-:Y:S01]  /*03e0*/  IMAD.HI.U32 R5, R5, R6, RZ ;  /* 0x0000000605057227 */ /* 0x000fe200078e00ff */
[----:B------:R-:W-:Y:S03]  /*03f0*/  STL [R1+0x148], RZ ;  /* 0x000148ff01007387 */ /* 0x000fe60000100800 */
[----:B------:R-:W-:Y:S01]  /*0400*/  IMAD R2, R5, R2, R6 ;  /* 0x0000000205027224 */ /* 0x000fe200078e0206 */
[----:B------:R-:W-:Y:S04]  /*0410*/  STL [R1+0x14c], RZ ;  /* 0x00014cff01007387 */ /* 0x000fe80000100800 */
[----:B------:R-:W-:Y:S01]  /*0420*/  ISETP.GT.U32.AND P1, PT, R7, R2, PT ;  /* 0x000000020700720c */ /* 0x000fe20003f24070 */
[----:B------:R-:W-:Y:S04]  /*0430*/  STL [R1+0x130], RZ ;  /* 0x000130ff01007387 */ /* 0x000fe80000100800 */
[----:B------:R-:W-:Y:S04]  /*0440*/  STL [R1+0x134], RZ ;  /* 0x000134ff01007387 */ /* 0x000fe80000100800 */
[----:B------:R-:W-:Y:S04]  /*0450*/  STL [R1+0x138], RZ ;  /* 0x000138ff01007387 */ /* 0x000fe80000100800 */
[----:B------:R-:W-:Y:S01]  /*0460*/  @!P1 IMAD.IADD R2, R2, 0x1, -R7 ;  /* 0x0000000102029824 */ /* 0x000fe200078e0a07 */
[----:B------:R-:W-:Y:S01]  /*0470*/  STL [R1+0x13c], RZ ;  /* 0x00013cff01007387 */ /* 0x000fe20000100800 */
[----:B------:R-:W-:Y:S01]  /*0480*/  @!P1 VIADD R5, R5, 0x1 ;  /* 0x0000000105059836 */ /* 0x000fe20000000000 */
[----:B------:R-:W-:-:S02]  /*0490*/  ISETP.NE.AND P1, PT, R0, RZ, PT ;  /* 0x000000ff0000720c */ /* 0x000fc40003f25270 */
[----:B------:R-:W-:Y:S01]  /*04a0*/  ISETP.GE.U32.AND P0, PT, R2, R7, PT ;  /* 0x000000070200720c */ /* 0x000fe20003f06070 */
[----:B------:R-:W-:Y:S01]  /*04b0*/  STL [R1+0x120], RZ ;  /* 0x000120ff01007387 */ /* 0x000fe20000100800 */
[----:B------:R-:W-:-:S03]  /*04c0*/  LOP3.LUT R2, R3, R0, RZ, 0x3c, !PT ;  /* 0x0000000003027212 */ /* 0x000fc600078e3cff */
[----:B------:R-:W-:Y:S01]  /*04d0*/  STL [R1+0x124], RZ ;  /* 0x000124ff01007387 */ /* 0x000fe20000100800 */
[----:B------:R-:W-:Y:S01]  /*04e0*/  ISETP.GE.AND P2, PT, R2, RZ, PT ;  /* 0x000000ff0200720c */ /* 0x000fe20003f46270 */
[----:B------:R-:W-:Y:S02]  /*04f0*/  VIADD R2, R11, 0x1ff ;  /* 0x000001ff0b027836 */ /* 0x000fe40000000000 */
[----:B------:R-:W-:Y:S04]  /*0500*/  STL [R1+0x128], RZ ;  /* 0x000128ff01007387 */ /* 0x000fe80000100800 */
[----:B------:R-:W-:Y:S01]  /*0510*/  @P0 VIADD R5, R5, 0x1 ;  /* 0x0000000105050836 */ /* 0x000fe20000000000 */
[----:B------:R-:W-:Y:S03]  /*0520*/  STL [R1+0x12c], RZ ;  /* 0x00012cff01007387 */ /* 0x000fe60000100800 */
[----:B------:R-:W-:Y:S01]  /*0530*/  IMAD.MOV.U32 R4, RZ, RZ, R5 ;  /* 0x000000ffff047224 */ /* 0x000fe200078e0005 */
[----:B------:R-:W-:Y:S01]  /*0540*/  SHF.R.S32.HI R5, RZ, 0x1f, R2 ;  /* 0x0000001fff057819 */ /* 0x000fe20000011402 */
[----:B------:R-:W-:Y:S02]  /*0550*/  STL [R1+0x110], RZ ;  /* 0x000110ff01007387 */ /* 0x000fe40000100800 */
[----:B------:R-:W-:Y:S01]  /*0560*/  @!P2 IMAD.MOV R4, RZ, RZ, -R4 ;  /* 0x000000ffff04a224 */ /* 0x000fe200078e0a04 */
[----:B------:R-:W-:Y:S01]  /*0570*/  @!P1 LOP3.LUT R4, RZ, R0, RZ, 0x33, !PT ;  /* 0x00000000ff049212 */ /* 0x000fe200078e33ff */
[----:B------:R-:W-:Y:S01]  /*0580*/  STL [R1+0x114], RZ ;  /* 0x000114ff01007387 */ /* 0x000fe20000100800 */
[----:B------:R-:W-:-:S03]  /*0590*/  LEA.HI R5, R5, R2, RZ, 0x9 ;  /* 0x0000000205057211 */ /* 0x000fc600078f48ff */
[----:B------:R-:W-:Y:S01]  /*05a0*/  IMAD.SHL.U32 R2, R4, 0x8, RZ ;  /* 0x0000000804027824 */ /* 0x000fe200078e00ff */
[----:B------:R-:W-:Y:S01]  /*05b0*/  STL [R1+0x118], RZ ;  /* 0x000118ff01007387 */ /* 0x000fe20000100800 */
[----:B------:R-:W-:-:S03]  /*05c0*/  IMAD.MOV R4, RZ, RZ, -R4 ;  /* 0x000000ffff047224 */ /* 0x000fc600078e0a04 */
[----:B------:R-:W-:Y:S01]  /*05d0*/  LEA.HI.SX32 R5, R5, -R2, 0x17 ;  /* 0x8000000205057211 */ /* 0x000fe200078fbaff */
[----:B------:R-:W-:Y:S01]  /*05e0*/  IMAD R11, R0, R4, R3 ;  /* 0x00000004000b7224 */ /* 0x000fe200078e0203 */
[----:B------:R-:W-:Y:S01]  /*05f0*/  STL [R1+0x11c], RZ ;  /* 0x00011cff01007387 */ /* 0x000fe20000100800 */
[----:B------:R-:W-:Y:S01]  /*0600*/  IMAD.MOV.U32 R4, RZ, RZ, RZ ;  /* 0x000000ffff047224 */ /* 0x000fe200078e00ff */
[----:B------:R-:W-:Y:S02]  /*0610*/  VIMNMX R6, PT, PT, R5, 0x8, PT ;  /* 0x0000000805067848 */ /* 0x000fe40003fe0100 */
[----:B------:R-:W-:Y:S02]  /*0620*/  STL [R1+0x100], RZ ;  /* 0x000100ff01007387 */ /* 0x000fe40000100800 */
[-C--:B------:R-:W-:Y:S02]  /*0630*/  IABS R8, R6.reuse ;  /* 0x0000000600087213 */ /* 0x080fe40000000000 */
[----:B------:R-:W-:Y:S01]  /*0640*/  STL [R1+0x104], RZ ;  /* 0x000104ff01007387 */ /* 0x000fe20000100800 */
[----:B------:R-:W-:Y:S01]  /*0650*/  IABS R0, R6 ;  /* 0x0000000600007213 */ /* 0x000fe20000000000 */
[----:B------:R-:W0:Y:S02]  /*0660*/  I2F.RP R7, R8 ;  /* 0x0000000800077306 */ /* 0x000e240000209400 */
[----:B------:R-:W-:Y:S04]  /*0670*/  STL [R1+0x108], RZ ;  /* 0x000108ff01007387 */ /* 0x000fe80000100800 */
[----:B------:R-:W-:Y:S04]  /*0680*/  STL [R1+0x10c], RZ ;  /* 0x00010cff01007387 */ /* 0x000fe80000100800 */
[----:B------:R-:W-:Y:S04]  /*0690*/  STL [R1+0xf0], RZ ;  /* 0x0000f0ff01007387 */ /* 0x000fe80000100800 */
[----:B------:R-:W-:Y:S01]  /*06a0*/  STL [R1+0xf4], RZ ;  /* 0x0000f4ff01007387 */ /* 0x000fe20000100800 */
[----:B0-----:R-:W0:Y:S03]  /*06b0*/  MUFU.RCP R7, R7 ;  /* 0x0000000700077308 */ /* 0x001e260000001000 */
[----:B------:R-:W-:Y:S04]  /*06c0*/  STL [R1+0xf8], RZ ;  /* 0x0000f8ff01007387 */ /* 0x000fe80000100800 */
[----:B------:R-:W-:Y:S04]  /*06d0*/  STL [R1+0xfc], RZ ;  /* 0x0000fcff01007387 */ /* 0x000fe80000100800 */
[----:B------:R-:W-:Y:S04]  /*06e0*/  STL [R1+0xe0], RZ ;  /* 0x0000e0ff01007387 */ /* 0x000fe80000100800 */
[----:B------:R-:W-:Y:S01]  /*06f0*/  STL [R1+0xe4], RZ ;  /* 0x0000e4ff01007387 */ /* 0x000fe20000100800 */
[----:B0-----:R-:W-:-:S03]  /*0700*/  VIADD R5, R7, 0xffffffe ;  /* 0x0ffffffe07057836 */ /* 0x001fc60000000000 */
[----:B------:R-:W-:Y:S03]  /*0710*/  STL [R1+0xe8], RZ ;  /* 0x0000e8ff01007387 */ /* 0x000fe60000100800 */
[----:B------:R-:W0:Y:S01]  /*0720*/  F2I.FTZ.U32.TRUNC.NTZ R5, R5 ;  /* 0x0000000500057305 */ /* 0x000e22000021f000 */
[----:B------:R-:W-:Y:S04]  /*0730*/  STL [R1+0xec], RZ ;  /* 0x0000ecff01007387 */ /* 0x000fe80000100800 */
[----:B------:R-:W-:Y:S04]  /*0740*/  STL [R1+0xd0], RZ ;  /* 0x0000d0ff01007387 */ /* 0x000fe80000100800 */
[----:B------:R-:W-:Y:S04]  /*0750*/  STL [R1+0xd4], RZ ;  /* 0x0000d4ff01007387 */ /* 0x000fe80000100800 */
[----:B------:R-:W-:Y:S01]  /*0760*/  STL [R1+0xd8], RZ ;  /* 0x0000d8ff01007387 */ /* 0x000fe20000100800 */
[----:B0-----:R-:W-:-:S03]  /*0770*/  IMAD.MOV R9, RZ, RZ, -R5 ;  /* 0x000000ffff097224 */ /* 0x001fc600078e0a05 */
[----:B------:R-:W-:Y:S01]  /*0780*/  STL [R1+0xdc], RZ ;  /* 0x0000dcff01007387 */ /* 0x000fe20000100800 */
[----:B------:R-:W-:Y:S01]  /*0790*/  IMAD.MOV.U32 R3, RZ, RZ, R9 ;  /* 0x000000ffff037224 */ /* 0x000fe200078e0009 */
[----:B------:R-:W-:Y:S02]  /*07a0*/  IABS R9, R11 ;  /* 0x0000000b00097213 */ /* 0x000fe40000000000 */
[----:B------:R-:W-:Y:S01]  /*07b0*/  STL [R1+0xc0], RZ ;  /* 0x0000c0ff01007387 */ /* 0x000fe20000100800 */
[----:B------:R-:W-:-:S03]  /*07c0*/  IMAD R3, R3, R8, RZ ;  /* 0x0000000803037224 */ /* 0x000fc600078e02ff */
[----:B------:R-:W-:Y:S01]  /*07d0*/  STL [R1+0xc4], RZ ;  /* 0x0000c4ff01007387 */ /* 0x000fe20000100800 */
[----:B------:R-:W-:-:S03]  /*07e0*/  IMAD.HI.U32 R4, R5, R3, R4 ;  /* 0x0000000305047227 */ /* 0x000fc600078e0004 */
[----:B------:R-:W-:Y:S01]  /*07f0*/  STL [R1+0xc8], RZ ;  /* 0x0000c8ff01007387 */ /* 0x000fe20000100800 */
[----:B------:R-:W-:Y:S02]  /*0800*/  IMAD.MOV R3, RZ, RZ, -R0 ;  /* 0x000000ffff037224 */ /* 0x000fe400078e0a00 */
[----:B------:R-:W-:Y:S01]  /*0810*/  IMAD.HI.U32 R0, R4, R9, RZ ;  /* 0x0000000904007227 */ /* 0x000fe200078e00ff */
[----:B------:R-:W-:Y:S01]  /*0820*/  STL [R1+0xcc], RZ ;  /* 0x0000ccff01007387 */ /* 0x000fe20000100800 */
[----:B------:R-:W-:Y:S02]  /*0830*/  CS2R R4, SRZ ;  /* 0x0000000000047805 */ /* 0x000fe4000001ff00 */
[----:B------:R-:W-:Y:S01]  /*0840*/  IMAD R3, R0, R3, R9 ;  /* 0x0000000300037224 */ /* 0x000fe200078e0209 */
[----:B------:R-:W-:Y:S04]  /*0850*/  STL [R1+0xb0], RZ ;  /* 0x0000b0ff01007387 */ /* 0x000fe80000100800 */
[----:B------:R-:W-:Y:S01]  /*0860*/  STL [R1+0xb4], RZ ;  /* 0x0000b4ff01007387 */ /* 0x000fe20000100800 */
[----:B------:R-:W-:-:S03]  /*0870*/  ISETP.GT.U32.AND P1, PT, R8, R3, PT ;  /* 0x000000030800720c */ /* 0x000fc60003f24070 */
[----:B------:R-:W-:Y:S04]  /*0880*/  STL [R1+0xb8], RZ ;  /* 0x0000b8ff01007387 */ /* 0x000fe80000100800 */
[----:B------:R-:W-:Y:S04]  /*0890*/  STL [R1+0xbc], RZ ;  /* 0x0000bcff01007387 */ /* 0x000fe80000100800 */
[----:B------:R-:W-:Y:S02]  /*08a0*/  STL [R1+0xa0], RZ ;  /* 0x0000a0ff01007387 */ /* 0x000fe40000100800 */
[----:B------:R-:W-:-:S02]  /*08b0*/  @!P1 IMAD.IADD R3, R3, 0x1, -R8 ;  /* 0x0000000103039824 */ /* 0x000fc400078e0a08 */
[----:B------:R-:W-:Y:S01]  /*08c0*/  STL [R1+0xa4], RZ ;  /* 0x0000a4ff01007387 */ /* 0x000fe20000100800 */
[----:B------:R-:W-:Y:S01]  /*08d0*/  @!P1 VIADD R0, R0, 0x1 ;  /* 0x0000000100009836 */ /* 0x000fe20000000000 */
[----:B------:R-:W-:Y:S02]  /*08e0*/  ISETP.NE.AND P1, PT, R6, RZ, PT ;  /* 0x000000ff0600720c */ /* 0x000fe40003f25270 */
[----:B------:R-:W-:Y:S01]  /*08f0*/  STL [R1+0xa8], RZ ;  /* 0x0000a8ff01007387 */ /* 0x000fe20000100800 */
[----:B------:R-:W-:Y:S02]  /*0900*/  ISETP.GE.U32.AND P0, PT, R3, R8, PT ;  /* 0x000000080300720c */ /* 0x000fe40003f06070 */
[----:B------:R-:W-:Y:S02]  /*0910*/  CS2R R8, SRZ ;  /* 0x0000000000087805 */ /* 0x000fe4000001ff00 */
[----:B------:R-:W-:Y:S01]  /*0920*/  LOP3.LUT R3, R11, R6, RZ, 0x3c, !PT ;  /* 0x000000060b037212 */ /* 0x000fe200078e3cff */
[----:B------:R-:W-:Y:S03]  /*0930*/  STL [R1+0xac], RZ ;  /* 0x0000acff01007387 */ /* 0x000fe60000100800 */
[----:B------:R-:W-:Y:S01]  /*0940*/  ISETP.GE.AND P2, PT, R3, RZ, PT ;  /* 0x000000ff0300720c */ /* 0x000fe20003f46270 */
[----:B------:R-:W-:Y:S04]  /*0950*/  STL [R1+0x90], RZ ;  /* 0x000090ff01007387 */ /* 0x000fe80000100800 */
[----:B------:R-:W-:Y:S01]  /*0960*/  STL [R1+0x94], RZ ;  /* 0x000094ff01007387 */ /* 0x000fe20000100800 */
[----:B------:R-:W-:-:S03]  /*0970*/  @P0 VIADD R0, R0, 0x1 ;  /* 0x0000000100000836 */ /* 0x000fc60000000000 */
[----:B------:R-:W-:Y:S04]  /*0980*/  STL [R1+0x98], RZ ;  /* 0x000098ff01007387 */ /* 0x000fe80000100800 */
[----:B------:R-:W-:Y:S01]  /*0990*/  STL [R1+0x9c], RZ ;  /* 0x00009cff01007387 */ /* 0x000fe20000100800 */
[----:B------:R-:W-:Y:S01]  /*09a0*/  @!P2 IMAD.MOV R0, RZ, RZ, -R0 ;  /* 0x000000ffff00a224 */ /* 0x000fe200078e0a00 */
[----:B------:R-:W-:Y:S02]  /*09b0*/  @!P1 LOP3.LUT R0, RZ, R6, RZ, 0x33, !PT ;  /* 0x00000006ff009212 */ /* 0x000fe400078e33ff */
[----:B------:R-:W-:Y:S03]  /*09c0*/  STL [R1+0x80], RZ ;  /* 0x000080ff01007387 */ /* 0x000fe60000100800 */
[----:B------:R-:W-:Y:S01]  /*09d0*/  IMAD.SHL.U32 R28, R0, 0x20, RZ ;  /* 0x00000020001c7824 */ /* 0x000fe200078e00ff */
[----:B------:R-:W-:Y:S01]  /*09e0*/  STL [R1+0x84], RZ ;  /* 0x000084ff01007387 */ /* 0x000fe20000100800 */
[----:B------:R-:W-:-:S02]  /*09f0*/  IMAD.MOV R3, RZ, RZ, -R0 ;  /* 0x000000ffff037224 */ /* 0x000fc400078e0a00 */
[C---:B------:R-:W-:Y:S01]  /*0a00*/  VIADD R29, R28.reuse, 0x1 ;  /* 0x000000011c1d7836 */ /* 0x040fe20000000000 */
[----:B------:R-:W-:Y:S01]  /*0a10*/  STL [R1+0x88], RZ ;  /* 0x000088ff01007387 */ /* 0x000fe20000100800 */
[----:B------:R-:W-:Y:S02]  /*0a20*/  VIADD R0, R28, 0x3 ;  /* 0x000000031c007836 */ /* 0x000fe40000000000 */
[----:B------:R-:W-:Y:S01]  /*0a30*/  IMAD R3, R6, R3, R11 ;  /* 0x0000000306037224 */ /* 0x000fe200078e020b */
[----:B------:R-:W-:Y:S01]  /*0a40*/  STL [R1+0x8c], RZ ;  /* 0x00008cff01007387 */ /* 0x000fe20000100800 */
[----:B------:R-:W-:Y:S02]  /*0a50*/  CS2R R10, SRZ ;  /* 0x00000000000a7805 */ /* 0x000fe4000001ff00 */
[----:B------:R-:W-:Y:S01]  /*0a60*/  CS2R R6, SRZ ;  /* 0x0000000000067805 */ /* 0x000fe2000001ff00 */
[----:B------:R-:W-:Y:S01]  /*0a70*/  IMAD.IADD R2, R2, 0x1, R3 ;  /* 0x0000000102027824 */ /* 0x000fe200078e0203 */
[----:B------:R-:W-:Y:S04]  /*0a80*/  STL [R1+0x70], RZ ;  /* 0x000070ff01007387 */ /* 0x000fe80000100800 */
        /* <DEDUP_REMOVED lines=27> */
[----:B------:R-:W-:Y:S04]  /*0c40*/  STL [R1], RZ ;  /* 0x000000ff01007387 */ /* 0x000fe80000100800 */
[----:B------:R-:W-:Y:S04]  /*0c50*/  STL [R1+0x4], RZ ;  /* 0x000004ff01007387 */ /* 0x000fe80000100800 */
[----:B------:R-:W-:Y:S04]  /*0c60*/  STL [R1+0x8], RZ ;  /* 0x000008ff01007387 */ /* 0x000fe80000100800 */
[----:B------:R-:W-:Y:S04]  /*0c70*/  STL [R1+0xc], RZ ;  /* 0x00000cff01007387 */ /* 0x000fe80000100800 */
[----:B------:R0:W-:Y:S04]  /*0c80*/  STL [R1+0x35f8], R24 ;  /* 0x0035f81801007387 */ /* 0x0001e80000100800 */
[----:B------:R-:W-:Y:S04]  /*0c90*/  STL [R1+0x35fc], R25 ;  /* 0x0035fc1901007387 */ /* 0x000fe80000100800 */
[----:B------:R-:W-:Y:S01]  /*0ca0*/  STL [R1+0x140c], R28 ;  /* 0x00140c1c01007387 */ /* 0x000fe20000100800 */
[----:B0-----:R-:W-:-:S03]  /*0cb0*/  VIADD R24, R28, 0x2 ;  /* 0x000000021c187836 */ /* 0x001fc60000000000 */
[----:B------:R0:W-:Y:S04]  /*0cc0*/  STL [R1+0x210], R29 ;  /* 0x0002101d01007387 */ /* 0x0001e80000100800 */
[----:B------:R1:W-:Y:S04]  /*0cd0*/  STL [R1+0x20c], R24 ;  /* 0x00020c1801007387 */ /* 0x0003e80000100800 */
[----:B------:R2:W-:Y:S01]  /*0ce0*/  STL [R1+0x208], R0 ;  /* 0x0002080001007387 */ /* 0x0005e20000100800 */
[C---:B0-----:R-:W-:Y:S01]  /*0cf0*/  VIADD R29, R28.reuse, 0x4 ;  /* 0x000000041c1d7836 */ /* 0x041fe20000000000 */
[----:B------:R-:W0:Y:S01]  /*0d00*/  S2R R3, SR_TID.X ;  /* 0x0000000000037919 */ /* 0x000e220000002100 */
[----:B-1----:R-:W-:-:S03]  /*0d10*/  VIADD R24, R28, 0x5 ;  /* 0x000000051c187836 */ /* 0x002fc60000000000 */
[----:B------:R1:W-:Y:S01]  /*0d20*/  STL [R1+0x204], R29 ;  /* 0x0002041d01007387 */ /* 0x0003e20000100800 */
[----:B--2---:R-:W-:-:S03]  /*0d30*/  VIADD R0, R28, 0x6 ;  /* 0x000000061c007836 */ /* 0x004fc60000000000 */
[----:B------:R2:W-:Y:S04]  /*0d40*/  STL [R1+0x200], R24 ;  /* 0x0002001801007387 */ /* 0x0005e80000100800 */
[----:B------:R4:W-:Y:S01]  /*0d50*/  STL [R1+0x1fc], R0 ;  /* 0x0001fc0001007387 */ /* 0x0009e20000100800 */
[C---:B-1----:R-:W-:Y:S02]  /*0d60*/  VIADD R29, R28.reuse, 0x7 ;  /* 0x000000071c1d7836 */ /* 0x042fe40000000000 */
[----:B--2---:R-:W-:-:S03]  /*0d70*/  VIADD R24, R28, 0x8 ;  /* 0x000000081c187836 */ /* 0x004fc60000000000 */
[----:B------:R1:W-:Y:S01]  /*0d80*/  STL [R1+0x1f8], R29 ;  /* 0x0001f81d01007387 */ /* 0x0003e20000100800 */
[----:B----4-:R-:W-:-:S03]  /*0d90*/  VIADD R0, R28, 0x9 ;  /* 0x000000091c007836 */ /* 0x010fc60000000000 */
[----:B------:R2:W-:Y:S04]  /*0da0*/  STL [R1+0x1f4], R24 ;  /* 0x0001f41801007387 */ /* 0x0005e80000100800 */
[----:B------:R4:W-:Y:S01]  /*0db0*/  STL [R1+0x1f0], R0 ;  /* 0x0001f00001007387 */ /* 0x0009e20000100800 */
[C---:B-1----:R-:W-:Y:S01]  /*0dc0*/  VIADD R29, R28.reuse, 0xa ;  /* 0x0000000a1c1d7836 */ /* 0x042fe20000000000 */
[----:B0-----:R-:W-:Y:S01]  /*0dd0*/  LOP3.LUT R25, R3, 0x3f, RZ, 0xc0, !PT ;  /* 0x0000003f03197812 */ /* 0x001fe200078ec0ff */
[----:B--2---:R-:W-:-:S03]  /*0de0*/  VIADD R24, R28, 0xb ;  /* 0x0000000b1c187836 */ /* 0x004fc60000000000 */
[----:B------:R0:W-:Y:S01]  /*0df0*/  STL [R1+0x1ec], R29 ;  /* 0x0001ec1d01007387 */ /* 0x0001e20000100800 */
[----:B----4-:R-:W-:-:S03]  /*0e00*/  VIADD R0, R28, 0xc ;  /* 0x0000000c1c007836 */ /* 0x010fc60000000000 */
[----:B------:R1:W-:Y:S04]  /*0e10*/  STL [R1+0x1e8], R24 ;  /* 0x0001e81801007387 */ /* 0x0003e80000100800 */
[----:B------:R2:W-:Y:S01]  /*0e20*/  STL [R1+0x1e4], R0 ;  /* 0x0001e40001007387 */ /* 0x0005e20000100800 */
[C---:B0-----:R-:W-:Y:S02]  /*0e30*/  VIADD R29, R28.reuse, 0xd ;  /* 0x0000000d1c1d7836 */ /* 0x041fe40000000000 */
[----:B-1----:R-:W-:-:S03]  /*0e40*/  VIADD R24, R28, 0xe ;  /* 0x0000000e1c187836 */ /* 0x002fc60000000000 */
[----:B------:R0:W-:Y:S01]  /*0e50*/  STL [R1+0x1e0], R29 ;  /* 0x0001e01d01007387 */ /* 0x0001e20000100800 */
[----:B--2---:R-:W-:-:S03]  /*0e60*/  VIADD R0, R28, 0xf ;  /* 0x0000000f1c007836 */ /* 0x004fc60000000000 */
        /* <DEDUP_REMOVED lines=23> */
[----:B--2---:R-:W-:-:S03]  /*0fe0*/  IMAD.SHL.U32 R0, R2, 0x200, RZ ;  /* 0x0000020002007824 */ /* 0x004fc600078e00ff */
[----:B------:R1:W-:Y:S01]  /*0ff0*/  STL [R1+0x1ac], R24 ;  /* 0x0001ac1801007387 */ /* 0x0003e20000100800 */
[----:B------:R-:W-:-:S04]  /*1000*/  IMAD.MOV.U32 R2, RZ, RZ, R28 ;  /* 0x000000ffff027224 */ /* 0x000fc800078e001c */
[C---:B------:R-:W-:Y:S02]  /*1010*/  VIADD R28, R2.reuse, 0x1d ;  /* 0x0000001d021c7836 */ /* 0x040fe40000000000 */
[C---:B0-----:R-:W-:Y:S02]  /*1020*/  VIADD R29, R2.reuse, 0x1c ;  /* 0x0000001c021d7836 */ /* 0x041fe40000000000 */
[----:B-1----:R-:W-:-:S05]  /*1030*/  VIADD R24, R2, 0x1b ;  /* 0x0000001b02187836 */ /* 0x002fca0000000000 */
[----:B------:R0:W-:Y:S02]  /*1040*/  STL [R1+0x1a8], R24 ;  /* 0x0001a81801007387 */ /* 0x0001e40000100800 */
[----:B0-----:R-:W-:Y:S01]  /*1050*/  LOP3.LUT R24, R0, 0x3f, R3, 0xf8, !PT ;  /* 0x0000003f00187812 */ /* 0x001fe200078ef803 */
[----:B------:R-:W-:Y:S01]  /*1060*/  VIADD R3, R2, 0x1e ;  /* 0x0000001e02037836 */ /* 0x000fe20000000000 */
[----:B------:R-:W-:Y:S01]  /*1070*/  LOP3.LUT R0, R0, 0x40, R25, 0xfe, !PT ;  /* 0x0000004000007812 */ /* 0x000fe200078efe19 */
[----:B------:R-:W-:Y:S01]  /*1080*/  VIADD R2, R2, 0x1f ;  /* 0x0000001f02027836 */ /* 0x000fe20000000000 */
[----:B------:R0:W5:Y:S04]  /*1090*/  LDL.LU R25, [R1+0x35fc] ;  /* 0x0035fc0001197983 */ /* 0x0001680000300800 */
[----:B------:R-:W-:Y:S04]  /*10a0*/  STL [R1+0x35d4], R24 ;  /* 0x0035d41801007387 */ /* 0x000fe80000100800 */
[----:B------:R1:W-:Y:S02]  /*10b0*/  STL [R1+0x35d8], R0 ;  /* 0x0035d80001007387 */ /* 0x0003e40000100800 */
[----:B-1----:R-:W-:-:S05]  /*10c0*/  LOP3.LUT R0, R24, 0x80, RZ, 0xfc, !PT ;  /* 0x0000008018007812 */ /* 0x002fca00078efcff */
        /* <DEDUP_REMOVED lines=9> */
[----:B-1----:R-:W-:Y:S02]  /*1160*/  LOP3.LUT R0, R24, 0x1c0, RZ, 0xfc, !PT ;  /* 0x000001c018007812 */ /* 0x002fe400078efcff */
[----:B------:R0:W5:Y:S04]  /*1170*/  LDL.LU R24, [R1+0x35f8] ;  /* 0x0035f80001187983 */ /* 0x0001680000300800 */
[----:B------:R0:W-:Y:S01]  /*1180*/  STL [R1+0x35e4], R0 ;  /* 0x0035e40001007387 */ /* 0x0001e20000100800 */
[----:B---3--:R-:W-:Y:S05]  /*1190*/  BRA.U !UP0, `(.L_x_0) ;  /* 0x000007f5085c7547 */ /* 0x008fea000b800000 */
[----:B------:R-:W2:Y:S04]  /*11a0*/  LDL R7, [R1+0x1a4] ;  /* 0x0001a40001077983 */ /* 0x000ea80000100800 */
[----:B-----5:R-:W3:Y:S04]  /*11b0*/  LDL R24, [R1+0x35d8] ;  /* 0x0035d80001187983 */ /* 0x020ee80000100800 */
[----:B------:R-:W4:Y:S01]  /*11c0*/  LDL R18, [R1+0x35dc] ;  /* 0x0035dc0001127983 */ /* 0x000f220000100800 */
[----:B------:R-:W-:Y:S01]  /*11d0*/  ISETP.GE.AND P6, PT, R2, RZ, PT ;  /* 0x000000ff0200720c */ /* 0x000fe20003fc6270 */
[----:B------:R-:W1:Y:S02]  /*11e0*/  LDCU UR6, c[0x0][0x3ac] ;  /* 0x00007580ff0677ac */ /* 0x000e640008000800 */
[----:B------:R-:W2:Y:S01]  /*11f0*/  LDL.LU R19, [R1+0x1a0] ;  /* 0x0001a00001137983 */ /* 0x000ea20000300800 */
[----:B------:R-:W0:Y:S03]  /*1200*/  LDCU.128 UR8, c[0x0][0x380] ;  /* 0x00007000ff0877ac */ /* 0x000e260008000c00 */
[----:B------:R-:W2:Y:S01]  /*1210*/  LDL.LU R23, [R1+0x1a8] ;  /* 0x0001a80001177983 */ /* 0x000ea20000300800 */
[----:B------:R-:W0:Y:S03]  /*1220*/  LDCU UR7, c[0x0][0x3b0] ;  /* 0x00007600ff0777ac */ /* 0x000e260008000800 */
[----:B--2---:R2:W-:Y:S04]  /*1230*/  STL [R1+0x36dc], R23 ;  /* 0x0036dc1701007387 */ /* 0x0045e80000100800 */
[----:B------:R-:W4:Y:S04]  /*1240*/  LDL R25, [R1+0x35e0] ;  /* 0x0035e00001197983 */ /* 0x000f280000100800 */
[----:B------:R-:W4:Y:S04]  /*1250*/  LDL R26, [R1+0x35f0] ;  /* 0x0035f000011a7983 */ /* 0x000f280000100800 */
[----:B--2---:R-:W2:Y:S01]  /*1260*/  LDL R23, [R1+0x35d4] ;  /* 0x0035d40001177983 */ /* 0x004ea20000100800 */
[----:B0-----:R-:W-:-:S02]  /*1270*/  IABS R0, R19 ;  /* 0x0000001300007213 */ /* 0x001fc40000000000 */
[----:B------:R-:W-:Y:S01]  /*1280*/  IABS R22, R7 ;  /* 0x0000000700167213 */ /* 0x000fe20000000000 */
[----:B------:R-:W2:Y:S01]  /*1290*/  LDL R27, [R1+0x35ec] ;  /* 0x0035ec00011b7983 */ /* 0x000ea20000100800 */
[----:B------:R-:W0:Y:S03]  /*12a0*/  I2F.RP R4, R0 ;  /* 0x0000000000047306 */ /* 0x000e260000209400 */
[----:B------:R-:W2:Y:S04]  /*12b0*/  LDL R20, [R1+0x35e8] ;  /* 0x0035e80001147983 */ /* 0x000ea80000100800 */
[----:B------:R-:W2:Y:S01]  /*12c0*/  LDL R21, [R1+0x35e4] ;  /* 0x0035e40001157983 */ /* 0x000ea20000100800 */
[----:B------:R-:W1:Y:S08]  /*12d0*/  I2F.RP R6, R22 ;  /* 0x0000001600067306 */ /* 0x000e700000209400 */
[----:B0-----:R-:W0:Y:S08]  /*12e0*/  MUFU.RCP R4, R4 ;  /* 0x0000000400047308 */ /* 0x001e300000001000 */
[----:B-1----:R-:W1:Y:S01]  /*12f0*/  MUFU.RCP R6, R6 ;  /* 0x0000000600067308 */ /* 0x002e620000001000 */
[----:B0-----:R-:W-:-:S07]  /*1300*/  VIADD R4, R4, 0xffffffe ;  /* 0x0ffffffe04047836 */ /* 0x001fce0000000000 */
[----:B------:R-:W0:Y:S01]  /*1310*/  F2I.FTZ.U32.TRUNC.NTZ R5, R4 ;  /* 0x0000000400057305 */ /* 0x000e22000021f000 */
[----:B-1----:R-:W-:-:S07]  /*1320*/  VIADD R6, R6, 0xffffffe ;  /* 0x0ffffffe06067836 */ /* 0x002fce0000000000 */
[----:B------:R1:W3:Y:S01]  /*1330*/  F2I.FTZ.U32.TRUNC.NTZ R7, R6 ;  /* 0x0000000600077305 */ /* 0x0002e2000021f000 */
[----:B0-----:R-:W-:-:S04]  /*1340*/  IMAD.MOV R4, RZ, RZ, -R5 ;  /* 0x000000ffff047224 */ /* 0x001fc800078e0a05 */
[----:B-1----:R-:W-:Y:S02]  /*1350*/  IMAD R6, R4, R0, RZ ;  /* 0x0000000004067224 */ /* 0x002fe400078e02ff */
[----:B------:R-:W-:-:S04]  /*1360*/  IMAD.MOV.U32 R4, RZ, RZ, RZ ;  /* 0x000000ffff047224 */ /* 0x000fc800078e00ff */
[----:B------:R-:W-:Y:S01]  /*1370*/  IMAD.HI.U32 R5, R5, R6, R4 ;  /* 0x0000000605057227 */ /* 0x000fe200078e0004 */
[----:B---3--:R-:W-:Y:S02]  /*1380*/  IABS R8, R24 ;  /* 0x0000001800087213 */ /* 0x008fe40000000000 */
[----:B----4-:R-:W-:Y:S01]  /*1390*/  IABS R9, R18 ;  /* 0x0000001200097213 */ /* 0x010fe20000000000 */
[----:B------:R-:W-:Y:S02]  /*13a0*/  IMAD.MOV R4, RZ, RZ, -R7 ;  /* 0x000000ffff047224 */ /* 0x000fe400078e0a07 */
[----:B------:R-:W-:Y:S02]  /*13b0*/  IMAD.MOV.U32 R6, RZ, RZ, RZ ;  /* 0x000000ffff067224 */ /* 0x000fe400078e00ff */
[----:B------:R-:W-:Y:S02]  /*13c0*/  IMAD R4, R4, R22, RZ ;  /* 0x0000001604047224 */ /* 0x000fe400078e02ff */
[----:B------:R-:W-:-:S04]  /*13d0*/  IMAD.HI.U32 R11, R5, R8, RZ ;  /* 0x00000008050b7227 */ /* 0x000fc800078e00ff */
[----:B------:R-:W-:-:S04]  /*13e0*/  IMAD.HI.U32 R10, R5, R9, RZ ;  /* 0x00000009050a7227 */ /* 0x000fc800078e00ff */
[----:B------:R-:W-:-:S04]  /*13f0*/  IMAD.HI.U32 R4, R7, R4, R6 ;  /* 0x0000000407047227 */ /* 0x000fc800078e0006 */
[----:B------:R-:W-:Y:S02]  /*1400*/  IMAD.MOV R11, RZ, RZ, -R11 ;  /* 0x000000ffff0b7224 */ /* 0x000fe400078e0a0b */
[----:B------:R-:W-:Y:S02]  /*1410*/  IMAD.MOV R10, RZ, RZ, -R10 ;  /* 0x000000ffff0a7224 */ /* 0x000fe400078e0a0a */
[C---:B------:R-:W-:Y:S02]  /*1420*/  IMAD R8, R0.reuse, R11, R8 ;  /* 0x0000000b00087224 */ /* 0x040fe400078e0208 */
[----:B------:R-:W-:-:S03]  /*1430*/  IMAD R9, R0, R10, R9 ;  /* 0x0000000a00097224 */ /* 0x000fc600078e0209 */
[C---:B------:R-:W-:Y:S02]  /*1440*/  ISETP.GT.U32.AND P2, PT, R0.reuse, R8, PT ;  /* 0x000000080000720c */ /* 0x040fe40003f44070 */
[----:B------:R-:W-:-:S11]  /*1450*/  ISETP.GT.U32.AND P4, PT, R0, R9, PT ;  /* 0x000000090000720c */ /* 0x000fd60003f84070 */
[--C-:B------:R-:W-:Y:S02]  /*1460*/  @!P2 IMAD.IADD R8, R8, 0x1, -R0.reuse ;  /* 0x000000010808a824 */ /* 0x100fe400078e0a00 */
[----:B------:R-:W-:Y:S01]  /*1470*/  @!P4 IMAD.IADD R9, R9, 0x1, -R0 ;  /* 0x000000010909c824 */ /* 0x000fe200078e0a00 */
[----:B--2---:R-:W-:-:S05]  /*1480*/  IABS R12, R23 ;  /* 0x00000017000c7213 */ /* 0x004fca0000000000 */
[----:B------:R-:W-:-:S04]  /*1490*/  IMAD.HI.U32 R13, R5, R12, RZ ;  /* 0x0000000c050d7227 */ /* 0x000fc800078e00ff */
[----:B------:R-:W-:-:S04]  /*14a0*/  IMAD.MOV R13, RZ, RZ, -R13 ;  /* 0x000000ffff0d7224 */ /* 0x000fc800078e0a0d */
[----:B------:R-:W-:Y:S01]  /*14b0*/  IMAD R6, R0, R13, R12 ;  /* 0x0000000d00067224 */ /* 0x000fe200078e020c */
[----:B------:R-:W-:Y:S02]  /*14c0*/  IABS R12, R25 ;  /* 0x00000019000c7213 */ /* 0x000fe40000000000 */
[----:B------:R-:W-:-:S03]  /*14d0*/  IABS R10, R26 ;  /* 0x0000001a000a7213 */ /* 0x000fc60000000000 */
[C---:B------:R-:W-:Y:S01]  /*14e0*/  IMAD.HI.U32 R16, R5.reuse, R12, RZ ;  /* 0x0000000c05107227 */ /* 0x040fe200078e00ff */
[----:B------:R-:W-:Y:S02]  /*14f0*/  IABS R7, R27 ;  /* 0x0000001b00077213 */ /* 0x000fe40000000000 */
[----:B------:R-:W-:Y:S01]  /*1500*/  IABS R11, R20 ;  /* 0x00000014000b7213 */ /* 0x000fe20000000000 */
[----:B------:R-:W-:-:S04]  /*1510*/  IMAD.HI.U32 R17, R5, R10, RZ ;  /* 0x0000000a05117227 */ /* 0x000fc800078e00ff */
[----:B------:R-:W-:Y:S01]  /*1520*/  IMAD.MOV R16, RZ, RZ, -R16 ;  /* 0x000000ffff107224 */ /* 0x000fe200078e0a10 */
[----:B------:R-:W-:Y:S01]  /*1530*/  IABS R14, R21 ;  /* 0x00000015000e7213 */ /* 0x000fe20000000000 */
[----:B------:R-:W-:-:S04]  /*1540*/  IMAD.HI.U32 R13, R5, R7, RZ ;  /* 0x00000007050d7227 */ /* 0x000fc800078e00ff */
[----:B------:R-:W-:Y:S02]  /*1550*/  IMAD.MOV R17, RZ, RZ, -R17 ;  /* 0x000000ffff117224 */ /* 0x000fe400078e0a11 */
[----:B------:R-:W-:Y:S02]  /*1560*/  IMAD R12, R0, R16, R12 ;  /* 0x00000010000c7224 */ /* 0x000fe400078e020c */
[----:B------:R-:W-:-:S03]  /*1570*/  IMAD.HI.U32 R15, R5, R11, RZ ;  /* 0x0000000b050f7227 */ /* 0x000fc600078e00ff */
[C---:B------:R-:W-:Y:S01]  /*1580*/  ISETP.GT.U32.AND P1, PT, R0.reuse, R12, PT ;  /* 0x0000000c0000720c */ /* 0x040fe20003f24070 */
[----:B------:R-:W-:Y:S02]  /*1590*/  IMAD.MOV R13, RZ, RZ, -R13 ;  /* 0x000000ffff0d7224 */ /* 0x000fe400078e0a0d */
[C---:B------:R-:W-:Y:S02]  /*15a0*/  IMAD R10, R0.reuse, R17, R10 ;  /* 0x00000011000a7224 */ /* 0x040fe400078e020a */
[----:B------:R-:W-:Y:S02]  /*15b0*/  IMAD.MOV R15, RZ, RZ, -R15 ;  /* 0x000000ffff0f7224 */ /* 0x000fe400078e0a0f */
[----:B------:R-:W-:Y:S01]  /*15c0*/  IMAD.HI.U32 R5, R5, R14, RZ ;  /* 0x0000000e05057227 */ /* 0x000fe200078e00ff */
[----:B------:R-:W-:-:S03]  /*15d0*/  ISETP.GT.U32.AND P2, PT, R0, R10, PT ;  /* 0x0000000a0000720c */ /* 0x000fc60003f44070 */
[C---:B------:R-:W-:Y:S02]  /*15e0*/  IMAD R7, R0.reuse, R13, R7 ;  /* 0x0000000d00077224 */ /* 0x040fe400078e0207 */
[C---:B------:R-:W-:Y:S02]  /*15f0*/  IMAD R11, R0.reuse, R15, R11 ;  /* 0x0000000f000b7224 */ /* 0x040fe400078e020b */
[----:B------:R-:W-:Y:S01]  /*1600*/  IMAD.MOV R15, RZ, RZ, -R5 ;  /* 0x000000ffff0f7224 */ /* 0x000fe200078e0a05 */
[C---:B------:R-:W-:Y:S02]  /*1610*/  ISETP.GT.U32.AND P5, PT, R0.reuse, R7, PT ;  /* 0x000000070000720c */ /* 0x040fe40003fa4070 */
[C---:B------:R-:W-:Y:S01]  /*1620*/  ISETP.GT.U32.AND P4, PT, R0.reuse, R11, PT ;  /* 0x0000000b0000720c */ /* 0x040fe20003f84070 */
[----:B------:R-:W-:Y:S02]  /*1630*/  IMAD R14, R0, R15, R14 ;  /* 0x0000000f000e7224 */ /* 0x000fe400078e020e */
[----:B------:R-:W-:-:S03]  /*1640*/  @!P1 IMAD.IADD R12, R12, 0x1, -R0 ;  /* 0x000000010c0c9824 */ /* 0x000fc600078e0a00 */
[----:B------:R-:W-:Y:S01]  /*1650*/  ISETP.GT.U32.AND P1, PT, R0, R14, PT ;  /* 0x0000000e0000720c */ /* 0x000fe20003f24070 */
[----:B------:R-:W-:-:S04]  /*1660*/  @!P2 IMAD.IADD R10, R10, 0x1, -R0 ;  /* 0x000000010a0aa824 */ /* 0x000fc800078e0a00 */
[--C-:B------:R-:W-:Y:S01]  /*1670*/  @!P5 IMAD.IADD R7, R7, 0x1, -R0.reuse ;  /* 0x000000010707d824 */ /* 0x100fe200078e0a00 */
[----:B------:R-:W-:Y:S01]  /*1680*/  ISETP.GT.U32.AND P5, PT, R0, R10, PT ;  /* 0x0000000a0000720c */ /* 0x000fe20003fa4070 */
[----:B------:R-:W-:-:S06]  /*1690*/  @!P4 IMAD.IADD R11, R11, 0x1, -R0 ;  /* 0x000000010b0bc824 */ /* 0x000fcc00078e0a00 */
[----:B------:R-:W-:Y:S01]  /*16a0*/  @!P1 IMAD.IADD R14, R14, 0x1, -R0 ;  /* 0x000000010e0e9824 */ /* 0x000fe200078e0a00 */
[----:B------:R-:W-:-:S05]  /*16b0*/  ISETP.GT.U32.AND P1, PT, R0, R11, PT ;  /* 0x0000000b0000720c */ /* 0x000fca0003f24070 */
[--C-:B------:R-:W-:Y:S01]  /*16c0*/  @!P5 IMAD.IADD R10, R10, 0x1, -R0.reuse ;  /* 0x000000010a0ad824 */ /* 0x100fe200078e0a00 */
[----:B------:R-:W-:Y:S02]  /*16d0*/  ISETP.GE.AND P5, PT, R23, RZ, PT ;  /* 0x000000ff1700720c */ /* 0x000fe40003fa6270 */
[----:B------:R-:W2:Y:S05]  /*16e0*/  LDL.LU R23, [R1+0x36dc] ;  /* 0x0036dc0001177983 */ /* 0x000eaa0000300800 */
[----:B------:R-:W-:Y:S01]  /*16f0*/  @!P1 IMAD.IADD R11, R11, 0x1, -R0 ;  /* 0x000000010b0b9824 */ /* 0x000fe200078e0a00 */
[----:B------:R-:W-:Y:S02]  /*1700*/  ISETP.GE.AND P1, PT, R18, RZ, PT ;  /* 0x000000ff1200720c */ /* 0x000fe40003f26270 */
[----:B------:R-:W3:Y:S01]  /*1710*/  LDL.LU R18, [R1+0x1ac] ;  /* 0x0001ac0001127983 */ /* 0x000ee20000300800 */
[----:B------:R-:W-:-:S13]  /*1720*/  ISETP.GT.U32.AND P0, PT, R0, R6, PT ;  /* 0x000000060000720c */ /* 0x000fda0003f04070 */
[----:B------:R-:W-:-:S05]  /*1730*/  @!P0 IMAD.IADD R6, R6, 0x1, -R0 ;  /* 0x0000000106068824 */ /* 0x000fca00078e0a00 */
[----:B------:R-:W-:Y:S02]  /*1740*/  ISETP.GT.U32.AND P3, PT, R0, R6, PT ;  /* 0x000000060000720c */ /* 0x000fe40003f64070 */
[----:B------:R-:W-:-:S05]  /*1750*/  IABS R13, R2 ;  /* 0x00000002000d7213 */ /* 0x000fca0000000000 */
[----:B------:R-:W-:-:S06]  /*1760*/  IMAD.HI.U32 R16, R4, R13, RZ ;  /* 0x0000000d04107227 */ /* 0x000fcc00078e00ff */
[----:B------:R-:W-:Y:S01]  /*1770*/  @!P3 IMAD.IADD R6, R6, 0x1, -R0 ;  /* 0x000000010606b824 */ /* 0x000fe200078e0a00 */
[C---:B------:R-:W-:Y:S01]  /*1780*/  ISETP.GT.U32.AND P3, PT, R0.reuse, R9, PT ;  /* 0x000000090000720c */ /* 0x040fe20003f64070 */
[----:B------:R-:W-:Y:S01]  /*1790*/  IMAD.MOV R16, RZ, RZ, -R16 ;  /* 0x000000ffff107224 */ /* 0x000fe200078e0a10 */
[----:B------:R-:W-:-:S03]  /*17a0*/  ISETP.GT.U32.AND P4, PT, R0, R7, PT ;  /* 0x000000070000720c */ /* 0x000fc60003f84070 */
[----:B------:R-:W-:Y:S01]  /*17b0*/  IMAD R13, R22, R16, R13 ;  /* 0x00000010160d7224 */ /* 0x000fe200078e020d */
[----:B------:R-:W-:-:S07]  /*17c0*/  ISETP.GT.U32.AND P0, PT, R0, R8, PT ;  /* 0x000000080000720c */ /* 0x000fce0003f04070 */
[----:B------:R-:W-:-:S04]  /*17d0*/  @!P3 IMAD.IADD R9, R9, 0x1, -R0 ;  /* 0x000000010909b824 */ /* 0x000fc800078e0a00 */
[----:B------:R-:W-:Y:S01]  /*17e0*/  @!P1 IMAD.MOV R9, RZ, RZ, -R9 ;  /* 0x000000ffff099224 */ /* 0x000fe200078e0a09 */
[----:B------:R-:W-:Y:S02]  /*17f0*/  ISETP.GT.U32.AND P1, PT, R22, R13, PT ;  /* 0x0000000d1600720c */ /* 0x000fe40003f24070 */
[----:B------:R-:W-:Y:S01]  /*1800*/  ISETP.GT.U32.AND P3, PT, R0, R14, PT ;  /* 0x0000000e0000720c */ /* 0x000fe20003f64070 */
[--C-:B------:R-:W-:Y:S01]  /*1810*/  @!P4 IMAD.IADD R7, R7, 0x1, -R0.reuse ;  /* 0x000000010707c824 */ /* 0x100fe200078e0a00 */
[----:B------:R-:W-:Y:S01]  /*1820*/  ISETP.GE.AND P4, PT, R24, RZ, PT ;  /* 0x000000ff1800720c */ /* 0x000fe20003f86270 */
[----:B------:R-:W-:Y:S01]  /*1830*/  @!P0 IMAD.IADD R8, R8, 0x1, -R0 ;  /* 0x0000000108088824 */ /* 0x000fe200078e0a00 */
[----:B------:R-:W-:Y:S02]  /*1840*/  ISETP.GT.U32.AND P0, PT, R0, R12, PT ;  /* 0x0000000c0000720c */ /* 0x000fe40003f04070 */
[----:B------:R-:W-:-:S05]  /*1850*/  LOP3.LUT R16, RZ, R19, RZ, 0x33, !PT ;  /* 0x00000013ff107212 */ /* 0x000fca00078e33ff */
[----:B------:R-:W-:Y:S01]  /*1860*/  @!P1 IMAD.IADD R13, R13, 0x1, -R22 ;  /* 0x000000010d0d9824 */ /* 0x000fe200078e0a16 */
[----:B------:R-:W-:Y:S01]  /*1870*/  ISETP.NE.AND P1, PT, R19, RZ, PT ;  /* 0x000000ff1300720c */ /* 0x000fe20003f25270 */
[----:B------:R-:W-:Y:S01]  /*1880*/  @!P3 IMAD.IADD R14, R14, 0x1, -R0 ;  /* 0x000000010e0eb824 */ /* 0x000fe200078e0a00 */
[----:B------:R-:W4:Y:S01]  /*1890*/  LDL.LU R19, [R1+0x1b0] ;  /* 0x0001b00001137983 */ /* 0x000f220000300800 */
[----:B------:R-:W-:Y:S01]  /*18a0*/  ISETP.GE.AND P3, PT, R25, RZ, PT ;  /* 0x000000ff1900720c */ /* 0x000fe20003f66270 */
[----:B------:R-:W-:Y:S01]  /*18b0*/  @!P5 IMAD.MOV R6, RZ, RZ, -R6 ;  /* 0x000000ffff06d224 */ /* 0x000fe200078e0a06 */
[----:B------:R-:W-:Y:S01]  /*18c0*/  ISETP.GE.AND P5, PT, R26, RZ, PT ;  /* 0x000000ff1a00720c */ /* 0x000fe20003fa6270 */
[----:B------:R-:W-:Y:S01]  /*18d0*/  @!P4 IMAD.MOV R8, RZ, RZ, -R8 ;  /* 0x000000ffff08c224 */ /* 0x000fe200078e0a08 */
[----:B------:R-:W-:Y:S01]  /*18e0*/  ISETP.GE.AND P4, PT, R27, RZ, PT ;  /* 0x000000ff1b00720c */ /* 0x000fe20003f86270 */
[----:B------:R-:W-:Y:S01]  /*18f0*/  @!P0 IMAD.IADD R12, R12, 0x1, -R0 ;  /* 0x000000010c0c8824 */ /* 0x000fe200078e0a00 */
[----:B------:R-:W-:-:S07]  /*1900*/  IABS R2, R3 ;  /* 0x0000000300027213 */ /* 0x000fce0000000000 */
[----:B------:R-:W-:Y:S01]  /*1910*/  @!P3 IMAD.MOV R12, RZ, RZ, -R12 ;  /* 0x000000ffff0cb224 */ /* 0x000fe200078e0a0c */
[----:B------:R-:W-:Y:S02]  /*1920*/  ISETP.GE.AND P3, PT, R20, RZ, PT ;  /* 0x000000ff1400720c */ /* 0x000fe40003f66270 */
[C---:B------:R-:W-:Y:S01]  /*1930*/  SEL R20, R16.reuse, R6, !P1 ;  /* 0x0000000610147207 */ /* 0x040fe20004800000 */
[----:B------:R-:W-:Y:S01]  /*1940*/  @!P5 IMAD.MOV R10, RZ, RZ, -R10 ;  /* 0x000000ffff0ad224 */ /* 0x000fe200078e0a0a */
[C---:B------:R-:W-:Y:S01]  /*1950*/  SEL R6, R16.reuse, R8, !P1 ;  /* 0x0000000810067207 */ /* 0x040fe20004800000 */
[----:B------:R-:W-:Y:S01]  /*1960*/  @!P4 IMAD.MOV R7, RZ, RZ, -R7 ;  /* 0x000000ffff07c224 */ /* 0x000fe200078e0a07 */
[C---:B------:R-:W-:Y:S01]  /*1970*/  SEL R8, R16.reuse, R9, !P1 ;  /* 0x0000000910087207 */ /* 0x040fe20004800000 */
[----:B------:R0:W-:Y:S01]  /*1980*/  STL [R1+0x230], R20 ;  /* 0x0002301401007387 */ /* 0x0001e20000100800 */
[----:B------:R-:W-:Y:S01]  /*1990*/  SEL R9, R16, R12, !P1 ;  /* 0x0000000c10097207 */ /* 0x000fe20004800000 */
[----:B------:R-:W-:-:S02]  /*19a0*/  IMAD.HI.U32 R15, R4, R2, RZ ;  /* 0x00000002040f7227 */ /* 0x000fc400078e00ff */
[----:B0-----:R-:W4:Y:S04]  /*19b0*/  LDL.LU R20, [R1+0x1b4] ;  /* 0x0001b40001147983 */ /* 0x001f280000300800 */
[----:B------:R0:W-:Y:S04]  /*19c0*/  STL [R1+0x22c], R6 ;  /* 0x00022c0601007387 */ /* 0x0001e80000100800 */
[----:B------:R1:W-:Y:S01]  /*19d0*/  STL [R1+0x228], R8 ;  /* 0x0002280801007387 */ /* 0x0003e20000100800 */
[----:B------:R-:W-:Y:S01]  /*19e0*/  IMAD.MOV R15, RZ, RZ, -R15 ;  /* 0x000000ffff0f7224 */ /* 0x000fe200078e0a0f */
[----:B0-----:R-:W-:-:S02]  /*19f0*/  SEL R6, R16, R10, !P1 ;  /* 0x0000000a10067207 */ /* 0x001fc40004800000 */
[----:B------:R-:W-:Y:S01]  /*1a00*/  STL [R1+0x224], R9 ;  /* 0x0002240901007387 */ /* 0x000fe20000100800 */
[----:B-1----:R-:W-:-:S03]  /*1a10*/  SEL R8, R16, R7, !P1 ;  /* 0x0000000710087207 */ /* 0x002fc60004800000 */
[----:B------:R0:W-:Y:S01]  /*1a20*/  STL [R1+0x220], R6 ;  /* 0x0002200601007387 */ /* 0x0001e20000100800 */
[----:B------:R-:W-:-:S03]  /*1a30*/  ISETP.GE.AND P4, PT, R21, RZ, PT ;  /* 0x000000ff1500720c */ /* 0x000fc60003f86270 */
[----:B------:R1:W-:Y:S01]  /*1a40*/  STL [R1+0x21c], R8 ;  /* 0x00021c0801007387 */ /* 0x0003e20000100800 */
[----:B------:R-:W-:-:S03]  /*1a50*/  IMAD R2, R22, R15, R2 ;  /* 0x0000000f16027224 */ /* 0x000fc600078e0202 */
[----:B------:R-:W4:Y:S02]  /*1a60*/  LDL.LU R21, [R1+0x1b8] ;  /* 0x0001b80001157983 */ /* 0x000f240000300800 */
[----:B------:R-:W-:Y:S02]  /*1a70*/  ISETP.GT.U32.AND P5, PT, R22, R2, PT ;  /* 0x000000021600720c */ /* 0x000fe40003fa4070 */
[----:B------:R-:W-:Y:S02]  /*1a80*/  IABS R5, R28 ;  /* 0x0000001c00057213 */ /* 0x000fe40000000000 */
[----:B------:R-:W-:-:S03]  /*1a90*/  ISETP.GE.AND P2, PT, R3, RZ, PT ;  /* 0x000000ff0300720c */ /* 0x000fc60003f46270 */
[----:B------:R-:W-:-:S06]  /*1aa0*/  IMAD.HI.U32 R3, R4, R5, RZ ;  /* 0x0000000504037227 */ /* 0x000fcc00078e00ff */
[----:B------:R-:W-:Y:S01]  /*1ab0*/  @!P5 IMAD.IADD R2, R2, 0x1, -R22 ;  /* 0x000000010202d824 */ /* 0x000fe200078e0a16 */
[C---:B------:R-:W-:Y:S01]  /*1ac0*/  ISETP.GT.U32.AND P5, PT, R22.reuse, R13, PT ;  /* 0x0000000d1600720c */ /* 0x040fe20003fa4070 */
[----:B------:R-:W-:Y:S02]  /*1ad0*/  IMAD.MOV R3, RZ, RZ, -R3 ;  /* 0x000000ffff037224 */ /* 0x000fe400078e0a03 */
[----:B------:R-:W-:Y:S01]  /*1ae0*/  @!P4 IMAD.MOV R14, RZ, RZ, -R14 ;  /* 0x000000ffff0ec224 */ /* 0x000fe200078e0a0e */
[C---:B------:R-:W-:Y:S01]  /*1af0*/  ISETP.GT.U32.AND P4, PT, R22.reuse, R2, PT ;  /* 0x000000021600720c */ /* 0x040fe20003f84070 */
[----:B------:R-:W-:Y:S01]  /*1b00*/  IMAD R5, R22, R3, R5 ;  /* 0x0000000316057224 */ /* 0x000fe200078e0205 */
[----:B------:R-:W-:Y:S01]  /*1b10*/  IABS R3, R29 ;  /* 0x0000001d00037213 */ /* 0x000fe20000000000 */
[----:B------:R-:W-:-:S04]  /*1b20*/  @!P3 IMAD.MOV R11, RZ, RZ, -R11 ;  /* 0x000000ffff0bb224 */ /* 0x000fc800078e0a0b */
[----:B------:R-:W-:Y:S02]  /*1b30*/  IMAD.MOV.U32 R0, RZ, RZ, R3 ;  /* 0x000000ffff007224 */ /* 0x000fe400078e0003 */
[----:B------:R-:W-:Y:S01]  /*1b40*/  @!P5 IMAD.IADD R13, R13, 0x1, -R22 ;  /* 0x000000010d0dd824 */ /* 0x000fe200078e0a16 */
[----:B------:R-:W-:Y:S01]  /*1b50*/  SEL R7, R16, R11, !P1 ;  /* 0x0000000b10077207 */ /* 0x000fe20004800000 */
[----:B------:R-:W-:Y:S01]  /*1b60*/  IMAD.HI.U32 R3, R4, R0, RZ ;  /* 0x0000000004037227 */ /* 0x000fe200078e00ff */
[----:B0-----:R-:W-:-:S03]  /*1b70*/  SEL R6, R16, R14, !P1 ;  /* 0x0000000e10067207 */ /* 0x001fc60004800000 */
[----:B-1----:R-:W-:Y:S02]  /*1b80*/  IMAD.MOV.U32 R8, RZ, RZ, R13 ;  /* 0x000000ffff087224 */ /* 0x002fe400078e000d */
[----:B------:R-:W-:Y:S01]  /*1b90*/  @!P4 IMAD.IADD R2, R2, 0x1, -R22 ;  /* 0x000000010202c824 */ /* 0x000fe200078e0a16 */
[----:B------:R0:W-:Y:S01]  /*1ba0*/  STL [R1+0x218], R7 ;  /* 0x0002180701007387 */ /* 0x0001e20000100800 */
[----:B------:R-:W-:Y:S02]  /*1bb0*/  IMAD.MOV R3, RZ, RZ, -R3 ;  /* 0x000000ffff037224 */ /* 0x000fe400078e0a03 */
[----:B------:R-:W-:Y:S01]  /*1bc0*/  @!P6 IMAD.MOV R8, RZ, RZ, -R8 ;  /* 0x000000ffff08e224 */ /* 0x000fe200078e0a08 */
[----:B------:R1:W-:Y:S01]  /*1bd0*/  STL [R1+0x214], R6 ;  /* 0x0002140601007387 */ /* 0x0003e20000100800 */
[----:B------:R-:W-:Y:S02]  /*1be0*/  IMAD R0, R22, R3, R0 ;  /* 0x0000000316007224 */ /* 0x000fe400078e0200 */
[----:B0-----:R-:W-:Y:S01]  /*1bf0*/  IMAD.MOV.U32 R7, RZ, RZ, R2 ;  /* 0x000000ffff077224 */ /* 0x001fe200078e0002 */
[----:B------:R-:W-:Y:S03]  /*1c00*/  STL [R1+0x1c], R8 ;  /* 0x00001c0801007387 */ /* 0x000fe60000100800 */
[----:B------:R-:W-:Y:S01]  /*1c10*/  @!P2 IMAD.MOV R7, RZ, RZ, -R7 ;  /* 0x000000ffff07a224 */ /* 0x000fe200078e0a07 */
[----:B--2---:R-:W-:-:S02]  /*1c20*/  IABS R15, R23 ;  /* 0x00000017000f7213 */ /* 0x004fc40000000000 */
[----:B------:R-:W-:Y:S02]  /*1c30*/  ISETP.GE.AND P6, PT, R23, RZ, PT ;  /* 0x000000ff1700720c */ /* 0x000fe40003fc6270 */
[----:B------:R-:W2:Y:S01]  /*1c40*/  LDL.LU R23, [R1+0x1bc] ;  /* 0x0001bc0001177983 */ /* 0x000ea20000300800 */
[----:B------:R-:W-:Y:S01]  /*1c50*/  IMAD.MOV.U32 R3, RZ, RZ, R15 ;  /* 0x000000ffff037224 */ /* 0x000fe200078e000f */
[----:B---3--:R-:W-:Y:S02]  /*1c60*/  IABS R15, R18 ;  /* 0x00000012000f7213 */ /* 0x008fe40000000000 */
[----:B------:R-:W-:Y:S02]  /*1c70*/  ISETP.GE.AND P2, PT, R18, RZ, PT ;  /* 0x000000ff1200720c */ /* 0x000fe40003f46270 */
[----:B------:R-:W3:Y:S01]  /*1c80*/  LDL.LU R18, [R1+0x1c0] ;  /* 0x0001c00001127983 */ /* 0x000ee20000300800 */
[----:B------:R-:W-:Y:S01]  /*1c90*/  ISETP.GT.U32.AND P3, PT, R22, R5, PT ;  /* 0x000000051600720c */ /* 0x000fe20003f64070 */
[----:B------:R-:W-:-:S04]  /*1ca0*/  IMAD.HI.U32 R17, R4, R3, RZ ;  /* 0x0000000304117227 */ /* 0x000fc800078e00ff */
[----:B------:R-:W-:-:S08]  /*1cb0*/  IMAD.MOV R17, RZ, RZ, -R17 ;  /* 0x000000ffff117224 */ /* 0x000fd000078e0a11 */
[----:B------:R-:W-:-:S05]  /*1cc0*/  @!P3 IMAD.IADD R5, R5, 0x1, -R22 ;  /* 0x000000010505b824 */ /* 0x000fca00078e0a16 */
[C---:B------:R-:W-:Y:S01]  /*1cd0*/  ISETP.GT.U32.AND P4, PT, R22.reuse, R5, PT ;  /* 0x000000051600720c */ /* 0x040fe20003f84070 */
[----:B------:R-:W-:Y:S01]  /*1ce0*/  IMAD R3, R22, R17, R3 ;  /* 0x0000001116037224 */ /* 0x000fe200078e0203 */
[----:B------:R-:W-:Y:S02]  /*1cf0*/  ISETP.GE.AND P0, PT, R28, RZ, PT ;  /* 0x000000ff1c00720c */ /* 0x000fe40003f06270 */
[C---:B------:R-:W-:Y:S02]  /*1d00*/  ISETP.GT.U32.AND P5, PT, R22.reuse, R0, PT ;  /* 0x000000001600720c */ /* 0x040fe40003fa4070 */
[----:B------:R-:W-:-:S07]  /*1d10*/  ISETP.GT.U32.AND P3, PT, R22, R3, PT ;  /* 0x000000031600720c */ /* 0x000fce0003f64070 */
[----:B------:R-:W-:-:S04]  /*1d20*/  @!P4 IMAD.IADD R5, R5, 0x1, -R22 ;  /* 0x000000010505c824 */ /* 0x000fc800078e0a16 */
[----:B------:R-:W-:Y:S01]  /*1d30*/  IMAD.MOV.U32 R10, RZ, RZ, R5 ;  /* 0x000000ffff0a7224 */ /* 0x000fe200078e0005 */
[----:B------:R-:W-:Y:S01]  /*1d40*/  STL [R1+0x18], R7 ;  /* 0x0000180701007387 */ /* 0x000fe20000100800 */
[----:B------:R-:W-:Y:S02]  /*1d50*/  @!P5 IMAD.IADD R0, R0, 0x1, -R22 ;  /* 0x000000010000d824 */ /* 0x000fe400078e0a16 */
[----:B------:R-:W-:Y:S02]  /*1d60*/  @!P0 IMAD.MOV R10, RZ, RZ, -R10 ;  /* 0x000000ffff0a8224 */ /* 0x000fe400078e0a0a */
[----:B------:R-:W-:Y:S01]  /*1d70*/  @!P3 IMAD.IADD R3, R3, 0x1, -R22 ;  /* 0x000000010303b824 */ /* 0x000fe200078e0a16 */
[----:B------:R-:W-:-:S04]  /*1d80*/  ISETP.GT.U32.AND P5, PT, R22, R0, PT ;  /* 0x000000001600720c */ /* 0x000fc80003fa4070 */
[----:B------:R-:W-:Y:S02]  /*1d90*/  ISETP.GT.U32.AND P3, PT, R22, R3, PT ;  /* 0x000000031600720c */ /* 0x000fe40003f64070 */
[----:B------:R-:W-:Y:S02]  /*1da0*/  ISETP.GE.AND P1, PT, R29, RZ, PT ;  /* 0x000000ff1d00720c */ /* 0x000fe40003f26270 */
[----:B----4-:R-:W-:Y:S02]  /*1db0*/  IABS R2, R19 ;  /* 0x0000001300027213 */ /* 0x010fe40000000000 */
[----:B------:R-:W-:Y:S02]  /*1dc0*/  ISETP.GE.AND P0, PT, R19, RZ, PT ;  /* 0x000000ff1300720c */ /* 0x000fe40003f06270 */
[----:B------:R-:W4:Y:S04]  /*1dd0*/  LDL.LU R19, [R1+0x1c4] ;  /* 0x0001c40001137983 */ /* 0x000f280000300800 */
[----:B------:R-:W4:Y:S01]  /*1de0*/  LDL.LU R25, [R1+0x1c8] ;  /* 0x0001c80001197983 */ /* 0x000f220000300800 */
[----:B------:R-:W-:-:S03]  /*1df0*/  @!P5 IMAD.IADD R0, R0, 0x1, -R22 ;  /* 0x000000010000d824 */ /* 0x000fc600078e0a16 */
[----:B------:R0:W-:Y:S01]  /*1e00*/  STL [R1+0x14], R10 ;  /* 0x0000140a01007387 */ /* 0x0001e20000100800 */
[----:B------:R-:W-:-:S03]  /*1e10*/  @!P3 IMAD.IADD R3, R3, 0x1, -R22 ;  /* 0x000000010303b824 */ /* 0x000fc600078e0a16 */
[----:B------:R-:W4:Y:S01]  /*1e20*/  LDL.LU R26, [R1+0x1cc] ;  /* 0x0001cc00011a7983 */ /* 0x000f220000300800 */
[----:B------:R-:W-:Y:S02]  /*1e30*/  IMAD.MOV.U32 R11, RZ, RZ, R0 ;  /* 0x000000ffff0b7224 */ /* 0x000fe400078e0000 */
[----:B-1----:R-:W-:-:S04]  /*1e40*/  IMAD.HI.U32 R6, R4, R15, RZ ;  /* 0x0000000f04067227 */ /* 0x002fc800078e00ff */
[----:B0-----:R-:W-:Y:S02]  /*1e50*/  IMAD.MOV.U32 R10, RZ, RZ, R3 ;  /* 0x000000ffff0a7224 */ /* 0x001fe400078e0003 */
[----:B------:R-:W-:Y:S02]  /*1e60*/  @!P1 IMAD.MOV R11, RZ, RZ, -R11 ;  /* 0x000000ffff0b9224 */ /* 0x000fe400078e0a0b */
[----:B------:R-:W-:Y:S02]  /*1e70*/  @!P6 IMAD.MOV R10, RZ, RZ, -R10 ;  /* 0x000000ffff0ae224 */ /* 0x000fe400078e0a0a */
[----:B------:R-:W-:Y:S01]  /*1e80*/  IMAD.MOV R6, RZ, RZ, -R6 ;  /* 0x000000ffff067224 */ /* 0x000fe200078e0a06 */
[----:B------:R-:W-:Y:S01]  /*1e90*/  STL [R1+0x10], R11 ;  /* 0x0000100b01007387 */ /* 0x000fe20000100800 */
[----:B------:R-:W-:Y:S02]  /*1ea0*/  ISETP.GE.AND P5, PT, R20, RZ, PT ;  /* 0x000000ff1400720c */ /* 0x000fe40003fa6270 */
[----:B------:R-:W-:Y:S01]  /*1eb0*/  IMAD R7, R22, R6, R15 ;  /* 0x0000000616077224 */ /* 0x000fe200078e020f */
[----:B------:R4:W-:Y:S01]  /*1ec0*/  STL [R1+0xc], R10 ;  /* 0x00000c0a01007387 */ /* 0x0009e20000100800 */
[----:B------:R-:W-:-:S03]  /*1ed0*/  IABS R6, R20 ;  /* 0x0000001400067213 */ /* 0x000fc60000000000 */
[----:B------:R-:W4:Y:S01]  /*1ee0*/  LDL.LU R27, [R1+0x1d0] ;  /* 0x0001d000011b7983 */ /* 0x000f220000300800 */
[----:B------:R-:W-:Y:S02]  /*1ef0*/  ISETP.GT.U32.AND P4, PT, R22, R7, PT ;  /* 0x000000071600720c */ /* 0x000fe40003f84070 */
[----:B------:R-:W-:Y:S02]  /*1f00*/  IABS R8, R21 ;  /* 0x0000001500087213 */ /* 0x000fe40000000000 */
[----:B------:R-:W-:Y:S02]  /*1f10*/  ISETP.GE.AND P1, PT, R21, RZ, PT ;  /* 0x000000ff1500720c */ /* 0x000fe40003f26270 */
[----:B------:R-:W4:Y:S04]  /*1f20*/  LDL.LU R21, [R1+0x1d4] ;  /* 0x0001d40001157983 */ /* 0x000f280000300800 */
[----:B------:R-:W4:Y:S03]  /*1f30*/  LDL.LU R20, [R1+0x1d8] ;  /* 0x0001d80001147983 */ /* 0x000f260000300800 */
[----:B------:R-:W-:-:S05]  /*1f40*/  @!P4 IMAD.IADD R7, R7, 0x1, -R22 ;  /* 0x000000010707c824 */ /* 0x000fca00078e0a16 */
[----:B------:R-:W-:Y:S01]  /*1f50*/  ISETP.GT.U32.AND P4, PT, R22, R7, PT ;  /* 0x000000071600720c */ /* 0x000fe20003f84070 */
[----:B------:R-:W-:Y:S02]  /*1f60*/  IMAD.MOV.U32 R5, RZ, RZ, R6 ;  /* 0x000000ffff057224 */ /* 0x000fe400078e0006 */
[----:B------:R-:W-:-:S04]  /*1f70*/  IMAD.MOV.U32 R6, RZ, RZ, R8 ;  /* 0x000000ffff067224 */ /* 0x000fc800078e0008 */
[----:B------:R-:W-:-:S06]  /*1f80*/  IMAD.HI.U32 R8, R4, R6, RZ ;  /* 0x0000000604087227 */ /* 0x000fcc00078e00ff */
[----:B------:R-:W-:Y:S02]  /*1f90*/  @!P4 IMAD.IADD R7, R7, 0x1, -R22 ;  /* 0x000000010707c824 */ /* 0x000fe400078e0a16 */
[----:B------:R-:W-:Y:S02]  /*1fa0*/  IMAD.MOV R8, RZ, RZ, -R8 ;  /* 0x000000ffff087224 */ /* 0x000fe400078e0a08 */
[----:B------:R-:W-:Y:S02]  /*1fb0*/  IMAD.MOV.U32 R12, RZ, RZ, R7 ;  /* 0x000000ffff0c7224 */ /* 0x000fe400078e0007 */
[----:B------:R-:W-:Y:S02]  /*1fc0*/  IMAD R6, R22, R8, R6 ;  /* 0x0000000816067224 */ /* 0x000fe400078e0206 */
[----:B------:R-:W-:Y:S01]  /*1fd0*/  @!P2 IMAD.MOV R12, RZ, RZ, -R12 ;  /* 0x000000ffff0ca224 */ /* 0x000fe200078e0a0c */
[----:B--2---:R-:W-:Y:S02]  /*1fe0*/  ISETP.GE.AND P6, PT, R23, RZ, PT ;  /* 0x000000ff1700720c */ /* 0x004fe40003fc6270 */
[----:B------:R-:W-:-:S02]  /*1ff0*/  IABS R3, R23 ;  /* 0x0000001700037213 */ /* 0x000fc40000000000 */
[----:B---3--:R-:W-:Y:S02]  /*2000*/  ISETP.GE.AND P4, PT, R18, RZ, PT ;  /* 0x000000ff1200720c */ /* 0x008fe40003f86270 */
[----:B------:R-:W-:Y:S02]  /*2010*/  IABS R8, R18 ;  /* 0x0000001200087213 */ /* 0x000fe40000000000 */
[----:B------:R-:W2:Y:S04]  /*2020*/  LDL.LU R18, [R1+0x1dc] ;  /* 0x0001dc0001127983 */ /* 0x000ea80000300800 */
[----:B------:R0:W-:Y:S04]  /*2030*/  STL [R1+0x8], R12 ;  /* 0x0000080c01007387 */ /* 0x0001e80000100800 */
[----:B------:R-:W3:Y:S01]  /*2040*/  LDL.LU R23, [R1+0x1e0] ;  /* 0x0001e00001177983 */ /* 0x000ee20000300800 */
[----:B------:R-:W-:-:S04]  /*2050*/  IMAD.HI.U32 R9, R4, R2, RZ ;  /* 0x0000000204097227 */ /* 0x000fc800078e00ff */
[----:B------:R-:W-:-:S04]  /*2060*/  IMAD.MOV R9, RZ, RZ, -R9 ;  /* 0x000000ffff097224 */ /* 0x000fc800078e0a09 */
[----:B------:R-:W-:-:S05]  /*2070*/  IMAD R2, R22, R9, R2 ;  /* 0x0000000916027224 */ /* 0x000fca00078e0202 */
[----:B------:R-:W-:Y:S01]  /*2080*/  ISETP.GT.U32.AND P3, PT, R22, R2, PT ;  /* 0x000000021600720c */ /* 0x000fe20003f64070 */
[----:B------:R-:W-:-:S12]  /*2090*/  IMAD.HI.U32 R9, R4, R5, RZ ;  /* 0x0000000504097227 */ /* 0x000fd800078e00ff */
[----:B------:R-:W-:-:S05]  /*20a0*/  @!P3 IMAD.IADD R2, R2, 0x1, -R22 ;  /* 0x000000010202b824 */ /* 0x000fca00078e0a16 */
[----:B------:R-:W-:Y:S01]  /*20b0*/  ISETP.GT.U32.AND P3, PT, R22, R2, PT ;  /* 0x000000021600720c */ /* 0x000fe20003f64070 */
[----:B------:R-:W-:-:S04]  /*20c0*/  IMAD.MOV R0, RZ, RZ, -R9 ;  /* 0x000000ffff007224 */ /* 0x000fc800078e0a09 */
[----:B------:R-:W-:Y:S02]  /*20d0*/  IMAD R0, R22, R0, R5 ;  /* 0x0000000016007224 */ /* 0x000fe400078e0205 */
[----:B------:R-:W-:-:S03]  /*20e0*/  IMAD.HI.U32 R7, R4, R3, RZ ;  /* 0x0000000304077227 */ /* 0x000fc600078e00ff */
[----:B------:R-:W-:-:S03]  /*20f0*/  ISETP.GT.U32.AND P2, PT, R22, R0, PT ;  /* 0x000000001600720c */ /* 0x000fc60003f44070 */
[----:B------:R-:W-:Y:S01]  /*2100*/  @!P3 IMAD.IADD R2, R2, 0x1, -R22 ;  /* 0x000000010202b824 */ /* 0x000fe200078e0a16 */
[----:B------:R-:W-:Y:S01]  /*2110*/  ISETP.GT.U32.AND P3, PT, R22, R6, PT ;  /* 0x000000061600720c */ /* 0x000fe20003f64070 */
[----:B------:R-:W-:Y:S02]  /*2120*/  IMAD.MOV R7, RZ, RZ, -R7 ;  /* 0x000000ffff077224 */ /* 0x000fe400078e0a07 */
[----:B------:R-:W-:-:S04]  /*2130*/  IMAD.HI.U32 R5, R4, R8, RZ ;  /* 0x0000000804057227 */ /* 0x000fc800078e00ff */
[----:B------:R-:W-:Y:S02]  /*2140*/  IMAD R7, R22, R7, R3 ;  /* 0x0000000716077224 */ /* 0x000fe400078e0203 */
[----:B------:R-:W-:Y:S02]  /*2150*/  @!P2 IMAD.IADD R0, R0, 0x1, -R22 ;  /* 0x000000010000a824 */ /* 0x000fe400078e0a16 */
[----:B------:R-:W-:Y:S01]  /*2160*/  IMAD.MOV.U32 R15, RZ, RZ, R2 ;  /* 0x000000ffff0f7224 */ /* 0x000fe200078e0002 */
[----:B------:R-:W-:Y:S01]  /*2170*/  ISETP.GT.U32.AND P2, PT, R22, R7, PT ;  /* 0x000000071600720c */ /* 0x000fe20003f44070 */
[----:B------:R-:W-:Y:S01]  /*2180*/  @!P3 IMAD.IADD R6, R6, 0x1, -R22 ;  /* 0x000000010606b824 */ /* 0x000fe200078e0a16 */
[----:B----4-:R-:W-:Y:S01]  /*2190*/  IABS R10, R25 ;  /* 0x00000019000a7213 */ /* 0x010fe20000000000 */
[----:B------:R-:W-:Y:S02]  /*21a0*/  IMAD.MOV R5, RZ, RZ, -R5 ;  /* 0x000000ffff057224 */ /* 0x000fe400078e0a05 */
[----:B------:R-:W-:Y:S01]  /*21b0*/  @!P0 IMAD.MOV R15, RZ, RZ, -R15 ;  /* 0x000000ffff0f8224 */ /* 0x000fe200078e0a0f */
[C---:B------:R-:W-:Y:S01]  /*21c0*/  ISETP.GT.U32.AND P0, PT, R22.reuse, R6, PT ;  /* 0x000000061600720c */ /* 0x040fe20003f04070 */
[C---:B------:R-:W-:Y:S01]  /*21d0*/  IMAD R8, R22.reuse, R5, R8 ;  /* 0x0000000516087224 */ /* 0x040fe200078e0208 */
[----:B------:R-:W-:Y:S01]  /*21e0*/  ISETP.GT.U32.AND P3, PT, R22, R0, PT ;  /* 0x000000001600720c */ /* 0x000fe20003f64070 */
[----:B------:R-:W-:Y:S01]  /*21f0*/  IMAD.HI.U32 R5, R4, R10, RZ ;  /* 0x0000000a04057227 */ /* 0x000fe200078e00ff */
[----:B------:R-:W-:-:S03]  /*2200*/  IABS R9, R19 ;  /* 0x0000001300097213 */ /* 0x000fc60000000000 */
[----:B------:R-:W-:Y:S01]  /*2210*/  IMAD.MOV R5, RZ, RZ, -R5 ;  /* 0x000000ffff057224 */ /* 0x000fe200078e0a05 */
[----:B------:R-:W-:Y:S01]  /*2220*/  IABS R11, R26 ;  /* 0x0000001a000b7213 */ /* 0x000fe20000000000 */
[----:B------:R-:W-:Y:S02]  /*2230*/  @!P2 IMAD.IADD R7, R7, 0x1, -R22 ;  /* 0x000000010707a824 */ /* 0x000fe400078e0a16 */
[----:B------:R-:W-:Y:S02]  /*2240*/  IMAD R10, R22, R5, R10 ;  /* 0x00000005160a7224 */ /* 0x000fe400078e020a */
[----:B0-----:R-:W-:Y:S01]  /*2250*/  IMAD.HI.U32 R12, R4, R9, RZ ;  /* 0x00000009040c7227 */ /* 0x001fe200078e00ff */
[----:B------:R-:W-:-:S03]  /*2260*/  ISETP.GT.U32.AND P2, PT, R22, R7, PT ;  /* 0x000000071600720c */ /* 0x000fc60003f44070 */
[----:B------:R-:W-:Y:S01]  /*2270*/  @!P0 IMAD.IADD R6, R6, 0x1, -R22 ;  /* 0x0000000106068824 */ /* 0x000fe200078e0a16 */
[----:B------:R-:W-:Y:S01]  /*2280*/  ISETP.GT.U32.AND P0, PT, R22, R10, PT ;  /* 0x0000000a1600720c */ /* 0x000fe20003f04070 */
[----:B------:R-:W-:Y:S02]  /*2290*/  IMAD.MOV R12, RZ, RZ, -R12 ;  /* 0x000000ffff0c7224 */ /* 0x000fe400078e0a0c */
[----:B------:R-:W-:Y:S02]  /*22a0*/  @!P3 IMAD.IADD R0, R0, 0x1, -R22 ;  /* 0x000000010000b824 */ /* 0x000fe400078e0a16 */
[----:B------:R-:W-:-:S04]  /*22b0*/  IMAD.HI.U32 R3, R4, R11, RZ ;  /* 0x0000000b04037227 */ /* 0x000fc800078e00ff */
[C---:B------:R-:W-:Y:S02]  /*22c0*/  IMAD R9, R22.reuse, R12, R9 ;  /* 0x0000000c16097224 */ /* 0x040fe400078e0209 */
[----:B------:R-:W-:Y:S02]  /*22d0*/  IMAD.MOV.U32 R5, RZ, RZ, R0 ;  /* 0x000000ffff057224 */ /* 0x000fe400078e0000 */
[----:B------:R-:W-:Y:S01]  /*22e0*/  IMAD.MOV R3, RZ, RZ, -R3 ;  /* 0x000000ffff037224 */ /* 0x000fe200078e0a03 */
[C---:B------:R-:W-:Y:S01]  /*22f0*/  ISETP.GT.U32.AND P3, PT, R22.reuse, R8, PT ;  /* 0x000000081600720c */ /* 0x040fe20003f64070 */
[----:B------:R-:W-:Y:S01]  /*2300*/  @!P5 IMAD.MOV R5, RZ, RZ, -R5 ;  /* 0x000000ffff05d224 */ /* 0x000fe200078e0a05 */
[C---:B------:R-:W-:Y:S01]  /*2310*/  ISETP.GT.U32.AND P5, PT, R22.reuse, R9, PT ;  /* 0x000000091600720c */ /* 0x040fe20003fa4070 */
[----:B------:R-:W-:Y:S02]  /*2320*/  IMAD R11, R22, R3, R11 ;  /* 0x00000003160b7224 */ /* 0x000fe400078e020b */
[----:B------:R-:W-:-:S02]  /*2330*/  @!P2 IMAD.IADD R7, R7, 0x1, -R22 ;  /* 0x000000010707a824 */ /* 0x000fc400078e0a16 */
[----:B------:R-:W-:Y:S01]  /*2340*/  @!P0 IMAD.IADD R10, R10, 0x1, -R22 ;  /* 0x000000010a0a8824 */ /* 0x000fe200078e0a16 */
[----:B------:R-:W-:Y:S01]  /*2350*/  ISETP.GT.U32.AND P2, PT, R22, R11, PT ;  /* 0x0000000b1600720c */ /* 0x000fe20003f44070 */
[----:B------:R-:W-:-:S03]  /*2360*/  @!P1 IMAD.MOV R6, RZ, RZ, -R6 ;  /* 0x000000ffff069224 */ /* 0x000fc600078e0a06 */
[----:B------:R-:W-:Y:S01]  /*2370*/  ISETP.GT.U32.AND P1, PT, R22, R10, PT ;  /* 0x0000000a1600720c */ /* 0x000fe20003f24070 */
[----:B------:R-:W-:Y:S01]  /*2380*/  STL [R1+0x4], R15 ;  /* 0x0000040f01007387 */ /* 0x000fe20000100800 */
[--C-:B------:R-:W-:Y:S01]  /*2390*/  @!P3 IMAD.IADD R8, R8, 0x1, -R22.reuse ;  /* 0x000000010808b824 */ /* 0x100fe200078e0a16 */
[----:B------:R-:W-:Y:S01]  /*23a0*/  IABS R14, R20 ;  /* 0x00000014000e7213 */ /* 0x000fe20000000000 */
[----:B------:R-:W-:-:S04]  /*23b0*/  @!P5 IMAD.IADD R9, R9, 0x1, -R22 ;  /* 0x000000010909d824 */ /* 0x000fc800078e0a16 */
[----:B------:R-:W-:Y:S01]  /*23c0*/  IMAD.HI.U32 R0, R4, R14, RZ ;  /* 0x0000000e04007227 */ /* 0x000fe200078e00ff */
[----:B------:R-:W-:Y:S01]  /*23d0*/  IABS R13, R21 ;  /* 0x00000015000d7213 */ /* 0x000fe20000000000 */
[----:B------:R-:W-:Y:S01]  /*23e0*/  STL [R1], R5 ;  /* 0x0000000501007387 */ /* 0x000fe20000100800 */
[----:B------:R-:W-:Y:S01]  /*23f0*/  ISETP.GE.AND P3, PT, R19, RZ, PT ;  /* 0x000000ff1300720c */ /* 0x000fe20003f66270 */
[----:B------:R-:W-:Y:S02]  /*2400*/  IMAD.MOV R0, RZ, RZ, -R0 ;  /* 0x000000ffff007224 */ /* 0x000fe400078e0a00 */
[----:B------:R-:W4:Y:S01]  /*2410*/  LDL.LU R19, [R1+0x1e4] ;  /* 0x0001e40001137983 */ /* 0x000f220000300800 */
[C---:B------:R-:W-:Y:S01]  /*2420*/  ISETP.GT.U32.AND P5, PT, R22.reuse, R8, PT ;  /* 0x000000081600720c */ /* 0x040fe20003fa4070 */
[C---:B------:R-:W-:Y:S01]  /*2430*/  IMAD R14, R22.reuse, R0, R14 ;  /* 0x00000000160e7224 */ /* 0x040fe200078e020e */
[----:B------:R-:W-:Y:S01]  /*2440*/  ISETP.GT.U32.AND P0, PT, R22, R9, PT ;  /* 0x000000091600720c */ /* 0x000fe20003f04070 */
[----:B------:R-:W-:-:S02]  /*2450*/  @!P2 IMAD.IADD R11, R11, 0x1, -R22 ;  /* 0x000000010b0ba824 */ /* 0x000fc400078e0a16 */
[----:B------:R-:W-:-:S03]  /*2460*/  IMAD.HI.U32 R2, R4, R13, RZ ;  /* 0x0000000d04027227 */ /* 0x000fc600078e00ff */
[----:B------:R-:W-:Y:S01]  /*2470*/  ISETP.GT.U32.AND P2, PT, R22, R11, PT ;  /* 0x0000000b1600720c */ /* 0x000fe20003f44070 */
[----:B------:R-:W-:Y:S01]  /*2480*/  @!P1 IMAD.IADD R10, R10, 0x1, -R22 ;  /* 0x000000010a0a9824 */ /* 0x000fe200078e0a16 */
[C---:B------:R-:W-:Y:S01]  /*2490*/  ISETP.GT.U32.AND P1, PT, R22.reuse, R14, PT ;  /* 0x0000000e1600720c */ /* 0x040fe20003f24070 */
[----:B------:R-:W-:Y:S01]  /*24a0*/  IMAD.MOV R2, RZ, RZ, -R2 ;  /* 0x000000ffff027224 */ /* 0x000fe200078e0a02 */
[----:B------:R-:W-:Y:S01]  /*24b0*/  IABS R12, R27 ;  /* 0x0000001b000c7213 */ /* 0x000fe20000000000 */
[----:B------:R-:W-:Y:S02]  /*24c0*/  @!P6 IMAD.MOV R7, RZ, RZ, -R7 ;  /* 0x000000ffff07e224 */ /* 0x000fe400078e0a07 */
[----:B------:R-:W-:Y:S01]  /*24d0*/  IMAD R13, R22, R2, R13 ;  /* 0x00000002160d7224 */ /* 0x000fe200078e020d */
[----:B------:R-:W-:Y:S01]  /*24e0*/  STL [R1+0x36c4], R6 ;  /* 0x0036c40601007387 */ /* 0x000fe20000100800 */
[--C-:B------:R-:W-:Y:S02]  /*24f0*/  @!P5 IMAD.IADD R8, R8, 0x1, -R22.reuse ;  /* 0x000000010808d824 */ /* 0x100fe400078e0a16 */
[----:B------:R-:W-:Y:S01]  /*2500*/  @!P0 IMAD.IADD R9, R9, 0x1, -R22 ;  /* 0x0000000109098824 */ /* 0x000fe200078e0a16 */
[----:B------:R-:W-:Y:S01]  /*2510*/  STL [R1+0x36c8], R7 ;  /* 0x0036c80701007387 */ /* 0x000fe20000100800 */
[----:B------:R-:W-:Y:S01]  /*2520*/  ISETP.GT.U32.AND P5, PT, R22, R13, PT ;  /* 0x0000000d1600720c */ /* 0x000fe20003fa4070 */
[----:B------:R-:W-:Y:S01]  /*2530*/  IMAD.HI.U32 R3, R4, R12, RZ ;  /* 0x0000000c04037227 */ /* 0x000fe200078e00ff */
[----:B------:R-:W-:-:S02]  /*2540*/  ISETP.GE.AND P0, PT, R25, RZ, PT ;  /* 0x000000ff1900720c */ /* 0x000fc40003f06270 */
[----:B------:R-:W4:Y:S01]  /*2550*/  LDL.LU R25, [R1+0x1e8] ;  /* 0x0001e80001197983 */ /* 0x000f220000300800 */
[--C-:B------:R-:W-:Y:S01]  /*2560*/  @!P2 IMAD.IADD R11, R11, 0x1, -R22.reuse ;  /* 0x000000010b0ba824 */ /* 0x100fe200078e0a16 */
[----:B------:R-:W-:Y:S01]  /*2570*/  ISETP.GE.AND P2, PT, R26, RZ, PT ;  /* 0x000000ff1a00720c */ /* 0x000fe20003f46270 */
[----:B------:R-:W-:Y:S01]  /*2580*/  @!P1 IMAD.IADD R14, R14, 0x1, -R22 ;  /* 0x000000010e0e9824 */ /* 0x000fe200078e0a16 */
[----:B------:R-:W4:Y:S01]  /*2590*/  LDL.LU R26, [R1+0x1ec] ;  /* 0x0001ec00011a7983 */ /* 0x000f220000300800 */
[----:B------:R-:W-:Y:S02]  /*25a0*/  IMAD.MOV R3, RZ, RZ, -R3 ;  /* 0x000000ffff037224 */ /* 0x000fe400078e0a03 */
[----:B------:R-:W-:Y:S01]  /*25b0*/  @!P4 IMAD.MOV R8, RZ, RZ, -R8 ;  /* 0x000000ffff08c224 */ /* 0x000fe200078e0a08 */
[C---:B------:R-:W-:Y:S01]  /*25c0*/  ISETP.GT.U32.AND P4, PT, R22.reuse, R14, PT ;  /* 0x0000000e1600720c */ /* 0x040fe20003f84070 */
[----:B------:R-:W-:Y:S02]  /*25d0*/  IMAD R12, R22, R3, R12 ;  /* 0x00000003160c7224 */ /* 0x000fe400078e020c */
[----:B------:R-:W-:Y:S01]  /*25e0*/  @!P5 IMAD.IADD R13, R13, 0x1, -R22 ;  /* 0x000000010d0dd824 */ /* 0x000fe200078e0a16 */
[----:B------:R-:W-:-:S02]  /*25f0*/  ISETP.GE.AND P5, PT, R21, RZ, PT ;  /* 0x000000ff1500720c */ /* 0x000fc40003fa6270 */
[----:B------:R-:W-:Y:S01]  /*2600*/  ISETP.GT.U32.AND P6, PT, R22, R12, PT ;  /* 0x0000000c1600720c */ /* 0x000fe20003fc4070 */
[----:B------:R-:W4:Y:S01]  /*2610*/  LDL.LU R21, [R1+0x1f0] ;  /* 0x0001f00001157983 */ /* 0x000f220000300800 */
[----:B------:R-:W-:Y:S02]  /*2620*/  @!P3 IMAD.MOV R9, RZ, RZ, -R9 ;  /* 0x000000ffff09b224 */ /* 0x000fe400078e0a09 */
[----:B------:R-:W-:Y:S02]  /*2630*/  @!P0 IMAD.MOV R10, RZ, RZ, -R10 ;  /* 0x000000ffff0a8224 */ /* 0x000fe400078e0a0a */
[----:B------:R-:W-:Y:S01]  /*2640*/  @!P2 IMAD.MOV R11, RZ, RZ, -R11 ;  /* 0x000000ffff0ba224 */ /* 0x000fe200078e0a0b */
[----:B------:R-:W-:Y:S01]  /*2650*/  STL [R1+0x36cc], R8 ;  /* 0x0036cc0801007387 */ /* 0x000fe20000100800 */
[----:B------:R-:W-:-:S03]  /*2660*/  @!P4 IMAD.IADD R14, R14, 0x1, -R22 ;  /* 0x000000010e0ec824 */ /* 0x000fc600078e0a16 */
[----:B------:R-:W-:Y:S04]  /*2670*/  STL [R1+0x36d0], R9 ;  /* 0x0036d00901007387 */ /* 0x000fe80000100800 */
[----:B------:R-:W-:Y:S04]  /*2680*/  STL [R1+0x36d4], R10 ;  /* 0x0036d40a01007387 */ /* 0x000fe80000100800 */
[----:B------:R0:W-:Y:S01]  /*2690*/  STL [R1+0x36d8], R11 ;  /* 0x0036d80b01007387 */ /* 0x0001e20000100800 */
[----:B------:R-:W-:Y:S01]  /*26a0*/  @!P6 IMAD.IADD R12, R12, 0x1, -R22 ;  /* 0x000000010c0ce824 */ /* 0x000fe200078e0a16 */
[----:B------:R-:W-:-:S02]  /*26b0*/  ISETP.GE.AND P6, PT, R27, RZ, PT ;  /* 0x000000ff1b00720c */ /* 0x000fc40003fc6270 */
[----:B---3--:R-:W-:Y:S02]  /*26c0*/  IABS R16, R23 ;  /* 0x0000001700107213 */ /* 0x008fe40000000000 */
[----:B------:R-:W-:Y:S02]  /*26d0*/  ISETP.GE.AND P4, PT, R23, RZ, PT ;  /* 0x000000ff1700720c */ /* 0x000fe40003f86270 */
[----:B------:R-:W3:Y:S04]  /*26e0*/  LDL.LU R23, [R1+0x1f4] ;  /* 0x0001f40001177983 */ /* 0x000ee80000300800 */
[----:B------:R-:W3:Y:S04]  /*26f0*/  LDL.LU R27, [R1+0x1f8] ;  /* 0x0001f800011b7983 */ /* 0x000ee80000300800 */
[----:B0-----:R-:W3:Y:S04]  /*2700*/  LDL.LU R11, [R1+0x1fc] ;  /* 0x0001fc00010b7983 */ /* 0x001ee80000300800 */
[----:B------:R-:W3:Y:S04]  /*2710*/  LDL.LU R9, [R1+0x200] ;  /* 0x0002000001097983 */ /* 0x000ee80000300800 */
[----:B------:R-:W3:Y:S04]  /*2720*/  LDL.LU R7, [R1+0x204] ;  /* 0x0002040001077983 */ /* 0x000ee80000300800 */
[----:B------:R-:W3:Y:S04]  /*2730*/  LDL.LU R28, [R1+0x208] ;  /* 0x00020800011c7983 */ /* 0x000ee80000300800 */
[----:B------:R-:W3:Y:S04]  /*2740*/  LDL.LU R6, [R1+0x20c] ;  /* 0x00020c0001067983 */ /* 0x000ee80000300800 */
[----:B------:R-:W3:Y:S04]  /*2750*/  LDL.LU R8, [R1+0x210] ;  /* 0x0002100001087983 */ /* 0x000ee80000300800 */
[----:B------:R-:W3:Y:S01]  /*2760*/  LDL R10, [R1+0x140c] ;  /* 0x00140c00010a7983 */ /* 0x000ee20000100800 */
[----:B--2---:R-:W-:Y:S01]  /*2770*/  IABS R0, R18 ;  /* 0x0000001200007213 */ /* 0x004fe20000000000 */
[----:B------:R-:W-:Y:S01]  /*2780*/  IMAD.HI.U32 R2, R4, R16, RZ ;  /* 0x0000001004027227 */ /* 0x000fe200078e00ff */
[----:B------:R-:W-:-:S03]  /*2790*/  ISETP.GT.U32.AND P1, PT, R22, R12, PT ;  /* 0x0000000c1600720c */ /* 0x000fc60003f24070 */
[----:B------:R-:W-:-:S04]  /*27a0*/  IMAD.HI.U32 R3, R4, R0, RZ ;  /* 0x0000000004037227 */ /* 0x000fc800078e00ff */
[----:B------:R-:W-:Y:S02]  /*27b0*/  IMAD.MOV R3, RZ, RZ, -R3 ;  /* 0x000000ffff037224 */ /* 0x000fe400078e0a03 */
[----:B------:R-:W-:Y:S02]  /*27c0*/  IMAD.MOV R2, RZ, RZ, -R2 ;  /* 0x000000ffff027224 */ /* 0x000fe400078e0a02 */
[C---:B------:R-:W-:Y:S02]  /*27d0*/  IMAD R15, R22.reuse, R3, R0 ;  /* 0x00000003160f7224 */ /* 0x040fe400078e0200 */
[----:B------:R-:W-:-:S03]  /*27e0*/  IMAD R16, R22, R2, R16 ;  /* 0x0000000216107224 */ /* 0x000fc600078e0210 */
[----:B------:R-:W-:Y:S01]  /*27f0*/  ISETP.GT.U32.AND P0, PT, R22, R15, PT ;  /* 0x0000000f1600720c */ /* 0x000fe20003f04070 */
[----:B------:R-:W-:Y:S01]  /*2800*/  @!P1 IMAD.IADD R12, R12, 0x1, -R22 ;  /* 0x000000010c0c9824 */ /* 0x000fe200078e0a16 */
[C---:B------:R-:W-:Y:S02]  /*2810*/  ISETP.GT.U32.AND P3, PT, R22.reuse, R13, PT ;  /* 0x0000000d1600720c */ /* 0x040fe40003f64070 */
[----:B------:R-:W-:Y:S01]  /*2820*/  ISETP.GT.U32.AND P1, PT, R22, R16, PT ;  /* 0x000000101600720c */ /* 0x000fe20003f24070 */
[----:B------:R-:W-:-:S08]  /*2830*/  @!P6 IMAD.MOV R12, RZ, RZ, -R12 ;  /* 0x000000ffff0ce224 */ /* 0x000fd000078e0a0c */
[--C-:B------:R-:W-:Y:S02]  /*2840*/  @!P0 IMAD.IADD R15, R15, 0x1, -R22.reuse ;  /* 0x000000010f0f8824 */ /* 0x100fe400078e0a16 */
[--C-:B------:R-:W-:Y:S01]  /*2850*/  @!P3 IMAD.IADD R13, R13, 0x1, -R22.reuse ;  /* 0x000000010d0db824 */ /* 0x100fe200078e0a16 */
[----:B------:R-:W-:Y:S01]  /*2860*/  ISETP.GE.AND P3, PT, R18, RZ, PT ;  /* 0x000000ff1200720c */ /* 0x000fe20003f66270 */
[----:B------:R-:W-:Y:S01]  /*2870*/  @!P1 IMAD.IADD R16, R16, 0x1, -R22 ;  /* 0x0000000110109824 */ /* 0x000fe200078e0a16 */
[----:B------:R-:W-:Y:S01]  /*2880*/  ISETP.GT.U32.AND P1, PT, R22, R15, PT ;  /* 0x0000000f1600720c */ /* 0x000fe20003f24070 */
[----:B------:R-:W-:-:S03]  /*2890*/  @!P5 IMAD.MOV R13, RZ, RZ, -R13 ;  /* 0x000000ffff0dd224 */ /* 0x000fc600078e0a0d */
[----:B------:R-:W-:Y:S02]  /*28a0*/  ISETP.GT.U32.AND P5, PT, R22, R16, PT ;  /* 0x000000101600720c */ /* 0x000fe40003fa4070 */
[----:B------:R-:W-:-:S07]  /*28b0*/  ISETP.GE.AND P2, PT, R20, RZ, PT ;  /* 0x000000ff1400720c */ /* 0x000fce0003f46270 */
[----:B------:R-:W-:-:S04]  /*28c0*/  @!P1 IMAD.IADD R15, R15, 0x1, -R22 ;  /* 0x000000010f0f9824 */ /* 0x000fc800078e0a16 */
[----:B------:R-:W-:Y:S01]  /*28d0*/  @!P3 IMAD.MOV R15, RZ, RZ, -R15 ;  /* 0x000000ffff0fb224 */ /* 0x000fe200078e0a0f */
[----:B----4-:R-:W-:-:S05]  /*28e0*/  IABS R0, R19 ;  /* 0x0000001300007213 */ /* 0x010fca0000000000 */
[----:B------:R-:W-:-:S04]  /*28f0*/  IMAD.HI.U32 R2, R4, R0, RZ ;  /* 0x0000000004027227 */ /* 0x000fc800078e00ff */
[----:B------:R-:W-:-:S04]  /*2900*/  IMAD.MOV R2, RZ, RZ, -R2 ;  /* 0x000000ffff027224 */ /* 0x000fc800078e0a02 */
[----:B------:R-:W-:-:S05]  /*2910*/  IMAD R17, R22, R2, R0 ;  /* 0x0000000216117224 */ /* 0x000fca00078e0200 */
[----:B------:R-:W-:Y:S02]  /*2920*/  ISETP.GT.U32.AND P6, PT, R22, R17, PT ;  /* 0x000000111600720c */ /* 0x000fe40003fc4070 */
[----:B------:R-:W-:Y:S02]  /*2930*/  IABS R18, R25 ;  /* 0x0000001900127213 */ /* 0x000fe40000000000 */
[----:B------:R-:W-:-:S03]  /*2940*/  ISETP.GE.AND P0, PT, R19, RZ, PT ;  /* 0x000000ff1300720c */ /* 0x000fc60003f06270 */
[----:B------:R-:W-:Y:S01]  /*2950*/  IMAD.HI.U32 R0, R4, R18, RZ ;  /* 0x0000001204007227 */ /* 0x000fe200078e00ff */
[----:B------:R-:W-:-:S03]  /*2960*/  IABS R19, R26 ;  /* 0x0000001a00137213 */ /* 0x000fc60000000000 */
[----:B------:R-:W-:Y:S02]  /*2970*/  IMAD.MOV R0, RZ, RZ, -R0 ;  /* 0x000000ffff007224 */ /* 0x000fe400078e0a00 */
[----:B------:R-:W-:Y:S02]  /*2980*/  @!P6 IMAD.IADD R17, R17, 0x1, -R22 ;  /* 0x000000011111e824 */ /* 0x000fe400078e0a16 */
[----:B------:R-:W-:Y:S01]  /*2990*/  IMAD R18, R22, R0, R18 ;  /* 0x0000000016127224 */ /* 0x000fe200078e0212 */
[----:B------:R-:W-:Y:S01]  /*29a0*/  IABS R20, R21 ;  /* 0x0000001500147213 */ /* 0x000fe20000000000 */
[----:B------:R-:W-:Y:S01]  /*29b0*/  IMAD.HI.U32 R0, R4, R19, RZ ;  /* 0x0000001304007227 */ /* 0x000fe200078e00ff */
[----:B------:R-:W-:-:S03]  /*29c0*/  ISETP.GT.U32.AND P3, PT, R22, R17, PT ;  /* 0x000000111600720c */ /* 0x000fc60003f64070 */
[----:B------:R-:W-:Y:S02]  /*29d0*/  IMAD.MOV R2, RZ, RZ, -R0 ;  /* 0x000000ffff027224 */ /* 0x000fe400078e0a00 */
[----:B------:R-:W-:Y:S01]  /*29e0*/  IMAD.HI.U32 R0, R4, R20, RZ ;  /* 0x0000001404007227 */ /* 0x000fe200078e00ff */
[----:B------:R-:W-:-:S03]  /*29f0*/  ISETP.GE.AND P6, PT, R21, RZ, PT ;  /* 0x000000ff1500720c */ /* 0x000fc60003fc6270 */
[----:B------:R-:W-:Y:S02]  /*2a00*/  @!P5 IMAD.IADD R16, R16, 0x1, -R22 ;  /* 0x000000011010d824 */ /* 0x000fe400078e0a16 */
[C---:B------:R-:W-:Y:S02]  /*2a10*/  IMAD R19, R22.reuse, R2, R19 ;  /* 0x0000000216137224 */ /* 0x040fe400078e0213 */
[----:B------:R-:W-:Y:S02]  /*2a20*/  IMAD.MOV R0, RZ, RZ, -R0 ;  /* 0x000000ffff007224 */ /* 0x000fe400078e0a00 */
[----:B------:R-:W-:Y:S01]  /*2a30*/  @!P4 IMAD.MOV R16, RZ, RZ, -R16 ;  /* 0x000000ffff10c224 */ /* 0x000fe200078e0a10 */
[C---:B------:R-:W-:Y:S01]  /*2a40*/  ISETP.GT.U32.AND P4, PT, R22.reuse, R19, PT ;  /* 0x000000131600720c */ /* 0x040fe20003f84070 */
[C---:B------:R-:W-:Y:S01]  /*2a50*/  IMAD R20, R22.reuse, R0, R20 ;  /* 0x0000000016147224 */ /* 0x040fe200078e0214 */
[----:B------:R-:W-:Y:S01]  /*2a60*/  ISETP.GT.U32.AND P1, PT, R22, R18, PT ;  /* 0x000000121600720c */ /* 0x000fe20003f24070 */
[----:B------:R-:W-:-:S03]  /*2a70*/  @!P3 IMAD.IADD R17, R17, 0x1, -R22 ;  /* 0x000000011111b824 */ /* 0x000fc600078e0a16 */
[----:B------:R-:W-:-:S07]  /*2a80*/  ISETP.GT.U32.AND P3, PT, R22, R20, PT ;  /* 0x000000141600720c */ /* 0x000fce0003f64070 */
[--C-:B------:R-:W-:Y:S02]  /*2a90*/  @!P4 IMAD.IADD R19, R19, 0x1, -R22.reuse ;  /* 0x000000011313c824 */ /* 0x100fe400078e0a16 */
[----:B------:R-:W-:-:S04]  /*2aa0*/  @!P1 IMAD.IADD R18, R18, 0x1, -R22 ;  /* 0x0000000112129824 */ /* 0x000fc800078e0a16 */
[----:B------:R-:W-:Y:S01]  /*2ab0*/  @!P3 IMAD.IADD R20, R20, 0x1, -R22 ;  /* 0x000000011414b824 */ /* 0x000fe200078e0a16 */
[C---:B------:R-:W-:Y:S01]  /*2ac0*/  ISETP.GT.U32.AND P1, PT, R22.reuse, R18, PT ;  /* 0x000000121600720c */ /* 0x040fe20003f24070 */
[----:B------:R-:W-:Y:S01]  /*2ad0*/  @!P2 IMAD.MOV R14, RZ, RZ, -R14 ;  /* 0x000000ffff0ea224 */ /* 0x000fe200078e0a0e */
[----:B------:R-:W-:Y:S01]  /*2ae0*/  ISETP.GE.AND P2, PT, R25, RZ, PT ;  /* 0x000000ff1900720c */ /* 0x000fe20003f46270 */
[----:B------:R-:W-:Y:S01]  /*2af0*/  @!P0 IMAD.MOV R17, RZ, RZ, -R17 ;  /* 0x000000ffff118224 */ /* 0x000fe200078e0a11 */
[----:B------:R-:W-:-:S09]  /*2b00*/  ISETP.GT.U32.AND P0, PT, R22, R20, PT ;  /* 0x000000141600720c */ /* 0x000fd20003f04070 */
[----:B------:R-:W-:-:S04]  /*2b10*/  @!P1 IMAD.IADD R18, R18, 0x1, -R22 ;  /* 0x0000000112129824 */ /* 0x000fc800078e0a16 */
[----:B------:R-:W-:Y:S02]  /*2b20*/  @!P2 IMAD.MOV R18, RZ, RZ, -R18 ;  /* 0x000000ffff12a224 */ /* 0x000fe400078e0a12 */
[----:B------:R-:W-:Y:S01]  /*2b30*/  @!P0 IMAD.IADD R20, R20, 0x1, -R22 ;  /* 0x0000000114148824 */ /* 0x000fe200078e0a16 */
[----:B------:R-:W-:Y:S02]  /*2b40*/  ISETP.GE.AND P5, PT, R26, RZ, PT ;  /* 0x000000ff1a00720c */ /* 0x000fe40003fa6270 */
[----:B---3--:R-:W-:Y:S02]  /*2b50*/  IABS R21, R23 ;  /* 0x0000001700157213 */ /* 0x008fe40000000000 */
[----:B------:R-:W-:-:S03]  /*2b60*/  IABS R24, R27 ;  /* 0x0000001b00187213 */ /* 0x000fc60000000000 */
[----:B------:R-:W-:-:S04]  /*2b70*/  IMAD.HI.U32 R2, R4, R21, RZ ;  /* 0x0000001504027227 */ /* 0x000fc800078e00ff */
[----:B------:R-:W-:Y:S02]  /*2b80*/  IMAD.MOV R2, RZ, RZ, -R2 ;  /* 0x000000ffff027224 */ /* 0x000fe400078e0a02 */
[----:B------:R-:W-:-:S04]  /*2b90*/  IMAD.HI.U32 R0, R4, R24, RZ ;  /* 0x0000001804007227 */ /* 0x000fc800078e00ff */
[----:B------:R-:W-:Y:S02]  /*2ba0*/  IMAD R21, R22, R2, R21 ;  /* 0x0000000216157224 */ /* 0x000fe400078e0215 */
[----:B------:R-:W-:-:S03]  /*2bb0*/  IMAD.MOV R0, RZ, RZ, -R0 ;  /* 0x000000ffff007224 */ /* 0x000fc600078e0a00 */
[C---:B------:R-:W-:Y:S01]  /*2bc0*/  ISETP.GT.U32.AND P4, PT, R22.reuse, R21, PT ;  /* 0x000000151600720c */ /* 0x040fe20003f84070 */
[----:B------:R-:W-:-:S05]  /*2bd0*/  IMAD R24, R22, R0, R24 ;  /* 0x0000000016187224 */ /* 0x000fca00078e0218 */
[----:B------:R-:W-:Y:S02]  /*2be0*/  ISETP.GT.U32.AND P3, PT, R22, R24, PT ;  /* 0x000000181600720c */ /* 0x000fe40003f64070 */
[----:B------:R-:W-:-:S05]  /*2bf0*/  IABS R25, R11 ;  /* 0x0000000b00197213 */ /* 0x000fca0000000000 */
[----:B------:R-:W-:Y:S01]  /*2c00*/  @!P4 IMAD.IADD R21, R21, 0x1, -R22 ;  /* 0x000000011515c824 */ /* 0x000fe200078e0a16 */
[----:B------:R-:W-:Y:S01]  /*2c10*/  ISETP.GT.U32.AND P4, PT, R22, R19, PT ;  /* 0x000000131600720c */ /* 0x000fe20003f84070 */
[----:B------:R-:W-:Y:S01]  /*2c20*/  IMAD.HI.U32 R3, R4, R25, RZ ;  /* 0x0000001904037227 */ /* 0x000fe200078e00ff */
[----:B------:R-:W-:-:S03]  /*2c30*/  IABS R29, R9 ;  /* 0x00000009001d7213 */ /* 0x000fc60000000000 */
[----:B------:R-:W-:Y:S01]  /*2c40*/  @!P3 IMAD.IADD R24, R24, 0x1, -R22 ;  /* 0x000000011818b824 */ /* 0x000fe200078e0a16 */
[----:B------:R-:W-:Y:S01]  /*2c50*/  ISETP.GT.U32.AND P3, PT, R22, R21, PT ;  /* 0x000000151600720c */ /* 0x000fe20003f64070 */
[----:B------:R-:W-:Y:S01]  /*2c60*/  IMAD.MOV R3, RZ, RZ, -R3 ;  /* 0x000000ffff037224 */ /* 0x000fe200078e0a03 */
[----:B------:R-:W-:Y:S01]  /*2c70*/  ISETP.GE.AND P1, PT, R23, RZ, PT ;  /* 0x000000ff1700720c */ /* 0x000fe20003f26270 */
[----:B------:R-:W-:Y:S01]  /*2c80*/  IMAD.HI.U32 R23, R4, R29, RZ ;  /* 0x0000001d04177227 */ /* 0x000fe200078e00ff */
[----:B------:R-:W-:-:S03]  /*2c90*/  IABS R0, R7 ;  /* 0x0000000700007213 */ /* 0x000fc60000000000 */
[C---:B------:R-:W-:Y:S01]  /*2ca0*/  IMAD R25, R22.reuse, R3, R25 ;  /* 0x0000000316197224 */ /* 0x040fe200078e0219 */
[----:B------:R-:W-:Y:S01]  /*2cb0*/  ISETP.GT.U32.AND P2, PT, R22, R24, PT ;  /* 0x000000181600720c */ /* 0x000fe20003f44070 */
[----:B------:R-:W-:-:S04]  /*2cc0*/  IMAD.HI.U32 R3, R4, R0, RZ ;  /* 0x0000000004037227 */ /* 0x000fc800078e00ff */
[----:B------:R-:W-:Y:S02]  /*2cd0*/  IMAD.MOV R23, RZ, RZ, -R23 ;  /* 0x000000ffff177224 */ /* 0x000fe400078e0a17 */
[--C-:B------:R-:W-:Y:S01]  /*2ce0*/  @!P4 IMAD.IADD R19, R19, 0x1, -R22.reuse ;  /* 0x000000011313c824 */ /* 0x100fe200078e0a16 */
[C---:B------:R-:W-:Y:S01]  /*2cf0*/  ISETP.GT.U32.AND P4, PT, R22.reuse, R25, PT ;  /* 0x000000191600720c */ /* 0x040fe20003f84070 */
[C---:B------:R-:W-:Y:S02]  /*2d00*/  IMAD R29, R22.reuse, R23, R29 ;  /* 0x00000017161d7224 */ /* 0x040fe400078e021d */
[----:B------:R-:W-:Y:S02]  /*2d10*/  IMAD.MOV R3, RZ, RZ, -R3 ;  /* 0x000000ffff037224 */ /* 0x000fe400078e0a03 */
[----:B------:R-:W-:Y:S01]  /*2d20*/  @!P3 IMAD.IADD R21, R21, 0x1, -R22 ;  /* 0x000000011515b824 */ /* 0x000fe200078e0a16 */
[----:B------:R-:W-:Y:S01]  /*2d30*/  ISETP.GE.AND P3, PT, R27, RZ, PT ;  /* 0x000000ff1b00720c */ /* 0x000fe20003f66270 */
[----:B------:R-:W-:Y:S01]  /*2d40*/  IMAD R0, R22, R3, R0 ;  /* 0x0000000316007224 */ /* 0x000fe200078e0200 */
[----:B------:R-:W-:-:S02]  /*2d50*/  IABS R2, R28 ;  /* 0x0000001c00027213 */ /* 0x000fc40000000000 */
[----:B------:R-:W-:Y:S01]  /*2d60*/  ISETP.GT.U32.AND P0, PT, R22, R29, PT ;  /* 0x0000001d1600720c */ /* 0x000fe20003f04070 */
[----:B------:R-:W-:Y:S01]  /*2d70*/  @!P2 IMAD.IADD R24, R24, 0x1, -R22 ;  /* 0x000000011818a824 */ /* 0x000fe200078e0a16 */
[----:B------:R-:W-:Y:S01]  /*2d80*/  ISETP.GT.U32.AND P2, PT, R22, R0, PT ;  /* 0x000000001600720c */ /* 0x000fe20003f44070 */
[----:B------:R-:W-:Y:S01]  /*2d90*/  IMAD.HI.U32 R23, R4, R2, RZ ;  /* 0x0000000204177227 */ /* 0x000fe200078e00ff */
[----:B------:R-:W-:-:S03]  /*2da0*/  IABS R5, R6 ;  /* 0x0000000600057213 */ /* 0x000fc60000000000 */
[----:B------:R-:W-:Y:S02]  /*2db0*/  @!P4 IMAD.IADD R25, R25, 0x1, -R22 ;  /* 0x000000011919c824 */ /* 0x000fe400078e0a16 */
[----:B------:R-:W-:Y:S02]  /*2dc0*/  IMAD.MOV R23, RZ, RZ, -R23 ;  /* 0x000000ffff177224 */ /* 0x000fe400078e0a17 */
[----:B------:R-:W-:Y:S01]  /*2dd0*/  @!P3 IMAD.MOV R24, RZ, RZ, -R24 ;  /* 0x000000ffff18b224 */ /* 0x000fe200078e0a18 */
[----:B------:R-:W-:Y:S01]  /*2de0*/  ISETP.GT.U32.AND P4, PT, R22, R25, PT ;  /* 0x000000191600720c */ /* 0x000fe20003f84070 */
[----:B------:R-:W-:Y:S01]  /*2df0*/  IMAD.HI.U32 R3, R4, R5, RZ ;  /* 0x0000000504037227 */ /* 0x000fe200078e00ff */
[----:B------:R-:W-:Y:S02]  /*2e00*/  ISETP.GE.AND P3, PT, R7, RZ, PT ;  /* 0x000000ff0700720c */ /* 0x000fe40003f66270 */
[----:B------:R-:W0:Y:S01]  /*2e10*/  S2R R7, SR_TID.X ;  /* 0x0000000000077919 */ /* 0x000e220000002100 */
[----:B------:R-:W-:Y:S01]  /*2e20*/  IMAD R2, R22, R23, R2 ;  /* 0x0000001716027224 */ /* 0x000fe200078e0202 */
[----:B------:R-:W-:Y:S01]  /*2e30*/  IABS R23, R8 ;  /* 0x0000000800177213 */ /* 0x000fe20000000000 */
[----:B------:R-:W-:Y:S01]  /*2e40*/  @!P0 IMAD.IADD R29, R29, 0x1, -R22 ;  /* 0x000000011d1d8824 */ /* 0x000fe200078e0a16 */
[----:B------:R-:W-:Y:S01]  /*2e50*/  IABS R26, R10 ;  /* 0x0000000a001a7213 */ /* 0x000fe20000000000 */
[----:B------:R-:W-:-:S02]  /*2e60*/  IMAD.MOV R3, RZ, RZ, -R3 ;  /* 0x000000ffff037224 */ /* 0x000fc400078e0a03 */
[----:B------:R-:W-:Y:S01]  /*2e70*/  @!P2 IMAD.IADD R0, R0, 0x1, -R22 ;  /* 0x000000010000a824 */ /* 0x000fe200078e0a16 */
[----:B------:R-:W-:Y:S01]  /*2e80*/  ISETP.GT.U32.AND P2, PT, R22, R29, PT ;  /* 0x0000001d1600720c */ /* 0x000fe20003f44070 */
[----:B------:R-:W-:Y:S01]  /*2e90*/  IMAD.HI.U32 R27, R4, R23, RZ ;  /* 0x00000017041b7227 */ /* 0x000fe200078e00ff */
[----:B------:R-:W-:-:S03]  /*2ea0*/  ISETP.GT.U32.AND P0, PT, R22, R2, PT ;  /* 0x000000021600720c */ /* 0x000fc60003f04070 */
[C---:B------:R-:W-:Y:S02]  /*2eb0*/  IMAD R3, R22.reuse, R3, R5 ;  /* 0x0000000316037224 */ /* 0x040fe400078e0205 */
[----:B------:R-:W-:Y:S02]  /*2ec0*/  IMAD.MOV.U32 R5, RZ, RZ, R26 ;  /* 0x000000ffff057224 */ /* 0x000fe400078e001a */
[----:B------:R-:W-:Y:S02]  /*2ed0*/  IMAD.MOV R27, RZ, RZ, -R27 ;  /* 0x000000ffff1b7224 */ /* 0x000fe400078e0a1b */
[----:B------:R-:W-:Y:S01]  /*2ee0*/  @!P4 IMAD.IADD R25, R25, 0x1, -R22 ;  /* 0x000000011919c824 */ /* 0x000fe200078e0a16 */
[C---:B------:R-:W-:Y:S01]  /*2ef0*/  ISETP.GT.U32.AND P4, PT, R22.reuse, R3, PT ;  /* 0x000000031600720c */ /* 0x040fe20003f84070 */
[----:B------:R-:W-:Y:S01]  /*2f00*/  @!P5 IMAD.MOV R19, RZ, RZ, -R19 ;  /* 0x000000ffff13d224 */ /* 0x000fe200078e0a13 */
[----:B------:R-:W-:Y:S01]  /*2f10*/  ISETP.GT.U32.AND P5, PT, R22, R0, PT ;  /* 0x000000001600720c */ /* 0x000fe20003fa4070 */
[----:B------:R-:W-:-:S04]  /*2f20*/  IMAD.HI.U32 R26, R4, R5, RZ ;  /* 0x00000005041a7227 */ /* 0x000fc800078e00ff */
[C---:B------:R-:W-:Y:S02]  /*2f30*/  IMAD R4, R22.reuse, R27, R23 ;  /* 0x0000001b16047224 */ /* 0x040fe400078e0217 */
[----:B------:R-:W-:Y:S02]  /*2f40*/  IMAD.MOV R26, RZ, RZ, -R26 ;  /* 0x000000ffff1a7224 */ /* 0x000fe400078e0a1a */
[--C-:B------:R-:W-:Y:S01]  /*2f50*/  @!P2 IMAD.IADD R29, R29, 0x1, -R22.reuse ;  /* 0x000000011d1da824 */ /* 0x100fe200078e0a16 */
[----:B------:R-:W-:Y:S01]  /*2f60*/  ISETP.GT.U32.AND P2, PT, R22, R4, PT ;  /* 0x000000041600720c */ /* 0x000fe20003f44070 */
[----:B------:R-:W-:Y:S02]  /*2f70*/  @!P0 IMAD.IADD R2, R2, 0x1, -R22 ;  /* 0x0000000102028824 */ /* 0x000fe400078e0a16 */
[C---:B------:R-:W-:Y:S02]  /*2f80*/  IMAD R5, R22.reuse, R26, R5 ;  /* 0x0000001a16057224 */ /* 0x040fe400078e0205 */
[----:B------:R-:W-:Y:S01]  /*2f90*/  @!P6 IMAD.MOV R20, RZ, RZ, -R20 ;  /* 0x000000ffff14e224 */ /* 0x000fe200078e0a14 */
[----:B------:R-:W-:Y:S01]  /*2fa0*/  ISETP.GT.U32.AND P6, PT, R22, R2, PT ;  /* 0x000000021600720c */ /* 0x000fe20003fc4070 */
[----:B------:R-:W-:-:S02]  /*2fb0*/  @!P4 IMAD.IADD R3, R3, 0x1, -R22 ;  /* 0x000000010303c824 */ /* 0x000fc400078e0a16 */
[--C-:B------:R-:W-:Y:S01]  /*2fc0*/  @!P5 IMAD.IADD R0, R0, 0x1, -R22.reuse ;  /* 0x000000010000d824 */ /* 0x100fe200078e0a16 */
[C---:B------:R-:W-:Y:S02]  /*2fd0*/  ISETP.GT.U32.AND P5, PT, R22.reuse, R5, PT ;  /* 0x000000051600720c */ /* 0x040fe40003fa4070 */
[----:B------:R-:W-:Y:S01]  /*2fe0*/  ISETP.GT.U32.AND P4, PT, R22, R3, PT ;  /* 0x000000031600720c */ /* 0x000fe20003f84070 */
[--C-:B------:R-:W-:Y:S02]  /*2ff0*/  @!P2 IMAD.IADD R4, R4, 0x1, -R22.reuse ;  /* 0x000000010404a824 */ /* 0x100fe400078e0a16 */
[C---:B0-----:R-:W-:Y:S01]  /*3000*/  IMAD.SHL.U32 R27, R7.reuse, 0x2, RZ ;  /* 0x00000002071b7824 */ /* 0x041fe200078e00ff */
[----:B------:R-:W-:Y:S02]  /*3010*/  LOP3.LUT R26, R7, 0x7, RZ, 0xc0, !PT ;  /* 0x00000007071a7812 */ /* 0x000fe400078ec0ff */
[----:B------:R-:W-:Y:S01]  /*3020*/  ISETP.GT.U32.AND P2, PT, R22, R4, PT ;  /* 0x000000041600720c */ /* 0x000fe20003f44070 */
[----:B------:R-:W-:Y:S01]  /*3030*/  @!P6 IMAD.IADD R2, R2, 0x1, -R22 ;  /* 0x000000010202e824 */ /* 0x000fe200078e0a16 */
[----:B------:R-:W-:-:S02]  /*3040*/  LOP3.LUT R23, R27, 0x10, RZ, 0xc0, !PT ;  /* 0x000000101b177812 */ /* 0x000fc400078ec0ff */
[----:B------:R-:W-:Y:S01]  /*3050*/  ISETP.GE.AND P6, PT, R28, RZ, PT ;  /* 0x000000ff1c00720c */ /* 0x000fe20003fc6270 */
[--C-:B------:R-:W-:Y:S01]  /*3060*/  @!P5 IMAD.IADD R5, R5, 0x1, -R22.reuse ;  /* 0x000000010505d824 */ /* 0x100fe200078e0a16 */
[----:B------:R-:W-:Y:S01]  /*3070*/  LOP3.LUT R23, R23, 0x20, R7, 0xf8, !PT ;  /* 0x0000002017177812 */ /* 0x000fe200078ef807 */
[----:B------:R-:W-:Y:S02]  /*3080*/  IMAD R28, R26, 0x410, RZ ;  /* 0x000004101a1c7824 */ /* 0x000fe400078e02ff */
[--C-:B------:R-:W-:Y:S01]  /*3090*/  @!P4 IMAD.IADD R3, R3, 0x1, -R22.reuse ;  /* 0x000000010303c824 */ /* 0x100fe200078e0a16 */
[----:B------:R-:W-:Y:S01]  /*30a0*/  ISETP.GE.AND P4, PT, R6, RZ, PT ;  /* 0x000000ff0600720c */ /* 0x000fe20003f86270 */
[----:B------:R-:W-:Y:S01]  /*30b0*/  @!P1 IMAD.MOV R21, RZ, RZ, -R21 ;  /* 0x000000ffff159224 */ /* 0x000fe200078e0a15 */
[----:B------:R-:W-:Y:S02]  /*30c0*/  ISETP.GE.AND P0, PT, R11, RZ, PT ;  /* 0x000000ff0b00720c */ /* 0x000fe40003f06270 */
[----:B------:R-:W-:Y:S01]  /*30d0*/  ISETP.GT.U32.AND P5, PT, R22, R5, PT ;  /* 0x000000051600720c */ /* 0x000fe20003fa4070 */
[----:B------:R-:W-:Y:S01]  /*30e0*/  IMAD R26, R26, 0x110, RZ ;  /* 0x000001101a1a7824 */ /* 0x000fe200078e02ff */
[C---:B------:R-:W-:Y:S01]  /*30f0*/  LOP3.LUT R6, R7.reuse, 0x3f, RZ, 0xc0, !PT ;  /* 0x0000003f07067812 */ /* 0x040fe200078ec0ff */
[----:B------:R-:W-:Y:S01]  /*3100*/  @!P2 IMAD.IADD R4, R4, 0x1, -R22 ;  /* 0x000000010404a824 */ /* 0x000fe200078e0a16 */
[----:B------:R-:W-:Y:S01]  /*3110*/  LOP3.LUT R23, R28, R23, RZ, 0x3c, !PT ;  /* 0x000000171c177212 */ /* 0x000fe200078e3cff */
[----:B------:R-:W-:Y:S01]  /*3120*/  IMAD.SHL.U32 R28, R7, 0x200, RZ ;  /* 0x00000200071c7824 */ /* 0x000fe200078e00ff */
[----:B------:R-:W-:Y:S01]  /*3130*/  ISETP.GE.AND P1, PT, R9, RZ, PT ;  /* 0x000000ff0900720c */ /* 0x000fe20003f26270 */
[----:B------:R-:W2:Y:S01]  /*3140*/  LDL.LU R11, [R1+0x36d8] ;  /* 0x0036d800010b7983 */ /* 0x000ea20000300800 */
[----:B------:R-:W-:-:S02]  /*3150*/  LOP3.LUT R7, R6, 0x40, RZ, 0xfc, !PT ;  /* 0x0000004006077812 */ /* 0x000fc400078efcff */
[----:B------:R-:W-:Y:S02]  /*3160*/  ISETP.GE.AND P2, PT, R8, RZ, PT ;  /* 0x000000ff0800720c */ /* 0x000fe40003f46270 */
[----:B------:R-:W-:Y:S02]  /*3170*/  LOP3.LUT R28, R23, 0x2000, R28, 0xf8, !PT ;  /* 0x00002000171c7812 */ /* 0x000fe400078ef81c */
[----:B------:R-:W-:Y:S01]  /*3180*/  LOP3.LUT R8, R26, 0x30, R27, 0x78, !PT ;  /* 0x000000301a087812 */ /* 0x000fe200078e781b */
[----:B------:R-:W-:Y:S02]  /*3190*/  IMAD R23, R7, UR6, RZ ;  /* 0x0000000607177c24 */ /* 0x000fe4000f8e02ff */
[----:B------:R-:W-:Y:S01]  /*31a0*/  STL [R1+0x3670], R28 ;  /* 0x0036701c01007387 */ /* 0x000fe20000100800 */
[----:B------:R-:W-:Y:S02]  /*31b0*/  @!P5 IMAD.IADD R5, R5, 0x1, -R22 ;  /* 0x000000010505d824 */ /* 0x000fe400078e0a16 */
[----:B------:R-:W-:Y:S01]  /*31c0*/  @!P0 IMAD.MOV R25, RZ, RZ, -R25 ;  /* 0x000000ffff198224 */ /* 0x000fe200078e0a19 */
[----:B------:R0:W-:Y:S01]  /*31d0*/  STL [R1+0xb28], R8 ;  /* 0x000b280801007387 */ /* 0x0001e20000100800 */
[----:B------:R-:W-:Y:S01]  /*31e0*/  LEA R22, P0, R23, UR10, 0x1 ;  /* 0x0000000a17167c11 */ /* 0x000fe2000f8008ff */
[----:B------:R-:W-:-:S02]  /*31f0*/  IMAD R27, R6, UR6, RZ ;  /* 0x00000006061b7c24 */ /* 0x000fc4000f8e02ff */
[----:B------:R-:W3:Y:S01]  /*3200*/  LDL.LU R9, [R1+0x1c] ;  /* 0x00001c0001097983 */ /* 0x000ee20000300800 */
[----:B------:R-:W-:Y:S01]  /*3210*/  @!P1 IMAD.MOV R29, RZ, RZ, -R29 ;  /* 0x000000ffff1d9224 */ /* 0x000fe200078e0a1d */
[----:B------:R-:W-:Y:S02]  /*3220*/  ISETP.GE.AND P1, PT, R10, RZ, PT ;  /* 0x000000ff0a00720c */ /* 0x000fe40003f26270 */
[----:B0-----:R-:W4:Y:S04]  /*3230*/  LDL.LU R8, [R1+0x18] ;  /* 0x0000180001087983 */ /* 0x001f280000300800 */
[----:B------:R-:W2:Y:S04]  /*3240*/  LDL.LU R7, [R1+0x14] ;  /* 0x0000140001077983 */ /* 0x000ea80000300800 */
[----:B------:R-:W2:Y:S04]  /*3250*/  LDL.LU R6, [R1+0x10] ;  /* 0x0000100001067983 */ /* 0x000ea80000300800 */
[----:B------:R-:W2:Y:S04]  /*3260*/  LDL.LU R10, [R1+0x36d4] ;  /* 0x0036d400010a7983 */ /* 0x000ea80000300800 */
[----:B------:R-:W2:Y:S04]  /*3270*/  LDL.LU R28, [R1+0x8] ;  /* 0x00000800011c7983 */ /* 0x000ea80000300800 */
[----:B------:R0:W-:Y:S04]  /*3280*/  STL [R1+0x36b0], R22 ;  /* 0x0036b01601007387 */ /* 0x0001e80000100800 */
[----:B0-----:R-:W2:Y:S01]  /*3290*/  LDL.LU R22, [R1+0x1a4] ;  /* 0x0001a40001167983 */ /* 0x001ea20000300800 */
[----:B------:R-:W-:-:S02]  /*32a0*/  LEA R26, P5, R27, UR10, 0x1 ;  /* 0x0000000a1b1a7c11 */ /* 0x000fc4000f8a08ff */
[----:B------:R-:W-:Y:S02]  /*32b0*/  LEA.HI.X.SX32 R23, R23, UR11, 0x1, P0 ;  /* 0x0000000b17177c11 */ /* 0x000fe400080f0eff */
[----:B------:R-:W-:-:S03]  /*32c0*/  LEA.HI.X.SX32 R27, R27, UR11, 0x1, P5 ;  /* 0x0000000b1b1b7c11 */ /* 0x000fc6000a8f0eff */
[----:B------:R0:W-:Y:S04]  /*32d0*/  STL [R1+0x36ac], R23 ;  /* 0x0036ac1701007387 */ /* 0x0001e80000100800 */
[----:B0-----:R-:W4:Y:S04]  /*32e0*/  LDL.LU R23, [R1+0xc] ;  /* 0x00000c0001177983 */ /* 0x001f280000300800 */
[----:B------:R0:W-:Y:S01]  /*32f0*/  STL.64 [R1+0x3688], R26 ;  /* 0x0036881a01007387 */ /* 0x0001e20000100a00 */
[----:B--2---:R-:W-:Y:S02]  /*3300*/  ISETP.NE.AND P0, PT, R22, RZ, PT ;  /* 0x000000ff1600720c */ /* 0x004fe40003f05270 */
[----:B------:R-:W-:-:S04]  /*3310*/  LOP3.LUT R22, RZ, R22, RZ, 0x33, !PT ;  /* 0x00000016ff167212 */ /* 0x000fc800078e33ff */
[C---:B---3--:R-:W-:Y:S01]  /*3320*/  SEL R9, R22.reuse, R9, !P0 ;  /* 0x0000000916097207 */ /* 0x048fe20004000000 */
[----:B------:R1:W-:Y:S01]  /*3330*/  STL [R1+0x20], R22 ;  /* 0x0000201601007387 */ /* 0x0003e20000100800 */
[C---:B----4-:R-:W-:Y:S02]  /*3340*/  SEL R8, R22.reuse, R8, !P0 ;  /* 0x0000000816087207 */ /* 0x050fe40004000000 */
[C---:B------:R-:W-:Y:S01]  /*3350*/  SEL R7, R22.reuse, R7, !P0 ;  /* 0x0000000716077207 */ /* 0x040fe20004000000 */
[----:B0-----:R-:W2:Y:S04]  /*3360*/  LDL.LU R27, [R1+0x4] ;  /* 0x00000400011b7983 */ /* 0x001ea80000300800 */
[----:B------:R-:W3:Y:S01]  /*3370*/  LDL.LU R26, [R1] ;  /* 0x00000000011a7983 */ /* 0x000ee20000300800 */
[----:B-1----:R-:W-:-:S03]  /*3380*/  SEL R22, R22, R6, !P0 ;  /* 0x0000000616167207 */ /* 0x002fc60004000000 */
[----:B------:R0:W-:Y:S04]  /*3390*/  STL [R1+0x1c], R9 ;  /* 0x00001c0901007387 */ /* 0x0001e80000100800 */
[----:B0-----:R-:W4:Y:S04]  /*33a0*/  LDL.LU R9, [R1+0x36d0] ;  /* 0x0036d00001097983 */ /* 0x001f280000300800 */
[----:B------:R0:W-:Y:S04]  /*33b0*/  STL [R1+0x18], R8 ;  /* 0x0000180801007387 */ /* 0x0001e80000100800 */
[----:B0-----:R-:W2:Y:S04]  /*33c0*/  LDL.LU R8, [R1+0x36cc] ;  /* 0x0036cc0001087983 */ /* 0x001ea80000300800 */
[----:B------:R0:W-:Y:S04]  /*33d0*/  STL [R1+0x14], R7 ;  /* 0x0000140701007387 */ /* 0x0001e80000100800 */
[----:B0-----:R-:W2:Y:S04]  /*33e0*/  LDL.LU R7, [R1+0x36c8] ;  /* 0x0036c80001077983 */ /* 0x001ea80000300800 */
[----:B------:R-:W2:Y:S04]  /*33f0*/  LDL.LU R6, [R1+0x36c4] ;  /* 0x0036c40001067983 */ /* 0x000ea80000300800 */
[----:B------:R0:W-:Y:S04]  /*3400*/  STL [R1+0x36b4], R22 ;  /* 0x0036b41601007387 */ /* 0x0001e80000100800 */
[----:B0-----:R-:W2:Y:S04]  /*3410*/  LDL.LU R22, [R1+0x14] ;  /* 0x0000140001167983 */ /* 0x001ea80000300800 */
[----:B--2---:R0:W-:Y:S04]  /*3420*/  STL [R1+0x36b8], R22 ;  /* 0x0036b81601007387 */ /* 0x0041e80000100800 */
[----:B0-----:R-:W2:Y:S04]  /*3430*/  LDL.LU R22, [R1+0x18] ;  /* 0x0000180001167983 */ /* 0x001ea80000300800 */
[----:B--2---:R0:W-:Y:S04]  /*3440*/  STL [R1+0x36bc], R22 ;  /* 0x0036bc1601007387 */ /* 0x0041e80000100800 */
[----:B0-----:R-:W2:Y:S01]  /*3450*/  LDL.LU R22, [R1+0x1c] ;  /* 0x00001c0001167983 */ /* 0x001ea20000300800 */
[----:B------:R-:W-:-:S02]  /*3460*/  @!P3 IMAD.MOV R0, RZ, RZ, -R0 ;  /* 0x000000ffff00b224 */ /* 0x000fc400078e0a00 */
[----:B------:R-:W-:Y:S01]  /*3470*/  @!P6 IMAD.MOV R2, RZ, RZ, -R2 ;  /* 0x000000ffff02e224 */ /* 0x000fe200078e0a02 */
[----:B--2---:R0:W-:Y:S04]  /*3480*/  STL [R1+0x36c0], R22 ;  /* 0x0036c01601007387 */ /* 0x0041e80000100800 */
[----:B0-----:R-:W2:Y:S01]  /*3490*/  LDL.LU R22, [R1+0x20] ;  /* 0x0000200001167983 */ /* 0x001ea20000300800 */
[----:B------:R-:W-:Y:S02]  /*34a0*/  @!P4 IMAD.MOV R3, RZ, RZ, -R3 ;  /* 0x000000ffff03c224 */ /* 0x000fe400078e0a03 */
[----:B------:R-:W-:Y:S02]  /*34b0*/  @!P2 IMAD.MOV R4, RZ, RZ, -R4 ;  /* 0x000000ffff04a224 */ /* 0x000fe400078e0a04 */
[----:B------:R-:W-:Y:S01]  /*34c0*/  @!P1 IMAD.MOV R5, RZ, RZ, -R5 ;  /* 0x000000ffff059224 */ /* 0x000fe200078e0a05 */
[----:B--2---:R-:W-:-:S02]  /*34d0*/  SEL R23, R22, R23, !P0 ;  /* 0x0000001716177207 */ /* 0x004fc40004000000 */
[C---:B------:R-:W-:Y:S02]  /*34e0*/  SEL R28, R22.reuse, R28, !P0 ;  /* 0x0000001c161c7207 */ /* 0x040fe40004000000 */
[C---:B------:R-:W-:Y:S02]  /*34f0*/  SEL R27, R22.reuse, R27, !P0 ;  /* 0x0000001b161b7207 */ /* 0x040fe40004000000 */
[C---:B---3--:R-:W-:Y:S02]  /*3500*/  SEL R26, R22.reuse, R26, !P0 ;  /* 0x0000001a161a7207 */ /* 0x048fe40004000000 */
[C---:B------:R-:W-:Y:S02]  /*3510*/  SEL R6, R22.reuse, R6, !P0 ;  /* 0x0000000616067207 */ /* 0x040fe40004000000 */
[C---:B------:R-:W-:Y:S02]  /*3520*/  SEL R7, R22.reuse, R7, !P0 ;  /* 0x0000000716077207 */ /* 0x040fe40004000000 */
[----:B------:R-:W-:-:S02]  /*3530*/  SEL R8, R22, R8, !P0 ;  /* 0x0000000816087207 */ /* 0x000fc40004000000 */
[C---:B----4-:R-:W-:Y:S02]  /*3540*/  SEL R9, R22.reuse, R9, !P0 ;  /* 0x0000000916097207 */ /* 0x050fe40004000000 */
[C---:B------:R-:W-:Y:S02]  /*3550*/  SEL R10, R22.reuse, R10, !P0 ;  /* 0x0000000a160a7207 */ /* 0x040fe40004000000 */
[C---:B------:R-:W-:Y:S02]  /*3560*/  SEL R11, R22.reuse, R11, !P0 ;  /* 0x0000000b160b7207 */ /* 0x040fe40004000000 */
[C---:B------:R-:W-:Y:S02]  /*3570*/  SEL R12, R22.reuse, R12, !P0 ;  /* 0x0000000c160c7207 */ /* 0x040fe40004000000 */
[C---:B------:R-:W-:Y:S02]  /*3580*/  SEL R13, R22.reuse, R13, !P0 ;  /* 0x0000000d160d7207 */ /* 0x040fe40004000000 */
[----:B------:R-:W-:-:S02]  /*3590*/  SEL R14, R22, R14, !P0 ;  /* 0x0000000e160e7207 */ /* 0x000fc40004000000 */
[C---:B------:R-:W-:Y:S02]  /*35a0*/  SEL R15, R22.reuse, R15, !P0 ;  /* 0x0000000f160f7207 */ /* 0x040fe40004000000 */
        /* <DEDUP_REMOVED lines=13> */
[----:B------:R-:W-:Y:S02]  /*3680*/  SEL R5, R22, R5, !P0 ;  /* 0x0000000516057207 */ /* 0x000fe40004000000 */
[----:B------:R-:W2:Y:S02]  /*3690*/  LDL.LU R22, [R1+0x36c0] ;  /* 0x0036c00001167983 */ /* 0x000ea40000300800 */
[----:B--2---:R-:W-:-:S05]  /*36a0*/  IMAD R22, R22, UR7, RZ ;  /* 0x0000000716167c24 */ /* 0x004fca000f8e02ff */
[----:B------:R0:W-:Y:S04]  /*36b0*/  STL [R1+0x1c], R22 ;  /* 0x00001c1601007387 */ /* 0x0001e80000100800 */
[----:B0-----:R-:W2:Y:S02]  /*36c0*/  LDL.LU R22, [R1+0x36bc] ;  /* 0x0036bc0001167983 */ /* 0x001ea40000300800 */
[----:B--2---:R-:W-:-:S05]  /*36d0*/  IMAD R22, R22, UR7, RZ ;  /* 0x0000000716167c24 */ /* 0x004fca000f8e02ff */
[----:B------:R0:W-:Y:S04]  /*36e0*/  STL [R1+0x18], R22 ;  /* 0x0000181601007387 */ /* 0x0001e80000100800 */
[----:B0-----:R-:W2:Y:S02]  /*36f0*/  LDL.LU R22, [R1+0x36b8] ;  /* 0x0036b80001167983 */ /* 0x001ea40000300800 */
[----:B--2---:R-:W-:-:S05]  /*3700*/  IMAD R22, R22, UR7, RZ ;  /* 0x0000000716167c24 */ /* 0x004fca000f8e02ff */
[----:B------:R0:W-:Y:S04]  /*3710*/  STL [R1+0x14], R22 ;  /* 0x0000141601007387 */ /* 0x0001e80000100800 */
[----:B0-----:R-:W2:Y:S01]  /*3720*/  LDL.LU R22, [R1+0x36b4] ;  /* 0x0036b40001167983 */ /* 0x001ea20000300800 */
[----:B------:R-:W-:Y:S02]  /*3730*/  IMAD R23, R23, UR7, RZ ;  /* 0x0000000717177c24 */ /* 0x000fe4000f8e02ff */
[----:B------:R-:W-:Y:S02]  /*3740*/  IMAD R28, R28, UR7, RZ ;  /* 0x000000071c1c7c24 */ /* 0x000fe4000f8e02ff */
[----:B------:R-:W-:Y:S02]  /*3750*/  IMAD R27, R27, UR7, RZ ;  /* 0x000000071b1b7c24 */ /* 0x000fe4000f8e02ff */
[----:B------:R-:W-:-:S02]  /*3760*/  IMAD R6, R6, UR7, RZ ;  /* 0x0000000706067c24 */ /* 0x000fc4000f8e02ff */
[----:B------:R-:W-:Y:S02]  /*3770*/  IMAD R7, R7, UR7, RZ ;  /* 0x0000000707077c24 */ /* 0x000fe4000f8e02ff */
[----:B--2---:R-:W-:-:S05]  /*3780*/  IMAD R22, R22, UR7, RZ ;  /* 0x0000000716167c24 */ /* 0x004fca000f8e02ff */
[----:B------:R0:W-:Y:S04]  /*3790*/  STL [R1+0x10], R22 ;  /* 0x0000101601007387 */ /* 0x0001e80000100800 */
[----:B0-----:R-:W2:Y:S04]  /*37a0*/  LDL.LU R22, [R1+0x36b0] ;  /* 0x0036b00001167983 */ /* 0x001ea80000300800 */
[----:B------:R0:W-:Y:S04]  /*37b0*/  STL [R1+0xc], R23 ;  /* 0x00000c1701007387 */ /* 0x0001e80000100800 */
[----:B0-----:R-:W2:Y:S04]  /*37c0*/  LDL.LU R23, [R1+0x36ac] ;  /* 0x0036ac0001177983 */ /* 0x001ea80000300800 */
[----:B------:R-:W-:Y:S04]  /*37d0*/  STL [R1+0x8], R28 ;  /* 0x0000081c01007387 */ /* 0x000fe80000100800 */
[----:B------:R-:W-:Y:S04]  /*37e0*/  STL [R1+0x4], R27 ;  /* 0x0000041b01007387 */ /* 0x000fe80000100800 */
[----:B------:R0:W-:Y:S04]  /*37f0*/  STL.64 [R1+0x36a0], R6 ;  /* 0x0036a00601007387 */ /* 0x0001e80000100a00 */
[----:B0-----:R-:W3:Y:S04]  /*3800*/  LDL R7, [R1+0x18] ;  /* 0x0000180001077983 */ /* 0x001ee80000100800 */
[----:B------:R-:W2:Y:S01]  /*3810*/  LDL R6, [R1+0x1c] ;  /* 0x00001c0001067983 */ /* 0x000ea20000100800 */
[----:B------:R-:W-:-:S02]  /*3820*/  IMAD R27, R3, UR7, RZ ;  /* 0x00000007031b7c24 */ /* 0x000fc4000f8e02ff */
[----:B------:R-:W-:Y:S02]  /*3830*/  IMAD R28, R26, UR7, RZ ;  /* 0x000000071a1c7c24 */ /* 0x000fe4000f8e02ff */
[----:B------:R-:W-:Y:S01]  /*3840*/  IMAD R26, R4, UR7, RZ ;  /* 0x00000007041a7c24 */ /* 0x000fe2000f8e02ff */
[----:B---3--:R0:W-:Y:S02]  /*3850*/  STL [R1+0x36a8], R7 ;  /* 0x0036a80701007387 */ /* 0x0081e40000100800 */
[----:B0-----:R-:W-:Y:S02]  /*3860*/  IMAD R7, R2, UR7, RZ ;  /* 0x0000000702077c24 */ /* 0x001fe4000f8e02ff */
[----:B------:R-:W3:Y:S04]  /*3870*/  LDL.LU R2, [R1+0x4] ;  /* 0x0000040001027983 */ /* 0x000ee80000300800 */
[----:B------:R0:W-:Y:S04]  /*3880*/  STL [R1+0x198], R7 ;  /* 0x0001980701007387 */ /* 0x0001e80000100800 */
[----:B------:R-:W4:Y:S04]  /*3890*/  LDL.LU R3, [R1+0x8] ;  /* 0x0000080001037983 */ /* 0x000f280000300800 */
[----:B------:R-:W3:Y:S01]  /*38a0*/  LDL.LU R4, [R1+0xc] ;  /* 0x00000c0001047983 */ /* 0x000ee20000300800 */
[----:B0-----:R-:W-:-:S03]  /*38b0*/  IMAD R7, R5, UR7, RZ ;  /* 0x0000000705077c24 */ /* 0x001fc6000f8e02ff */
[----:B------:R-:W-:Y:S04]  /*38c0*/  STL [R1+0x19c], R27 ;  /* 0x00019c1b01007387 */ /* 0x000fe80000100800 */
[----:B------:R-:W3:Y:S04]  /*38d0*/  LDL.LU R5, [R1+0x10] ;  /* 0x0000100001057983 */ /* 0x000ee80000300800 */
[----:B------:R-:W-:Y:S04]  /*38e0*/  STL [R1+0x1a0], R26 ;  /* 0x0001a01a01007387 */ /* 0x000fe80000100800 */
[----:B------:R2:W-:Y:S04]  /*38f0*/  STL [R1+0x1a4], R7 ;  /* 0x0001a40701007387 */ /* 0x0005e80000100800 */
[----:B------:R0:W-:Y:S01]  /*3900*/  STL [R1+0x3690], R26 ;  /* 0x0036901a01007387 */ /* 0x0001e20000100800 */
[----:B--2---:R-:W-:-:S03]  /*3910*/  IMAD.WIDE R6, R6, 0x2, R22 ;  /* 0x0000000206067825 */ /* 0x004fc600078e0216 */
[----:B0-----:R-:W2:Y:S04]  /*3920*/  LDL R26, [R1+0x14] ;  /* 0x00001400011a7983 */ /* 0x001ea80000100800 */
[----:B------:R-:W-:Y:S04]  /*3930*/  STL [R1+0x3694], R27 ;  /* 0x0036941b01007387 */ /* 0x000fe80000100800 */
[----:B------:R0:W-:Y:S04]  /*3940*/  STL.64 [R1+0x190], R6 ;  /* 0x0001900601007387 */ /* 0x0001e80000100a00 */
[----:B0-----:R-:W3:Y:S01]  /*3950*/  LDL.LU R7, [R1+0x36a8] ;  /* 0x0036a80001077983 */ /* 0x001ee20000300800 */
[----:B--2---:R-:W-:-:S04]  /*3960*/  IMAD.WIDE R26, R26, 0x2, R22 ;  /* 0x000000021a1a7825 */ /* 0x004fc800078e0216 */
[----:B---3--:R-:W-:-:S05]  /*3970*/  IMAD.WIDE R6, R7, 0x2, R22 ;  /* 0x0000000207067825 */ /* 0x008fca00078e0216 */
[----:B------:R0:W-:Y:S04]  /*3980*/  STL.64 [R1+0x188], R6 ;  /* 0x0001880601007387 */ /* 0x0001e80000100a00 */
[----:B0-----:R-:W2:Y:S04]  /*3990*/  LDL.LU.64 R6, [R1+0x36a0] ;  /* 0x0036a00001067983 */ /* 0x001ea80000300a00 */
[----:B------:R0:W-:Y:S04]  /*39a0*/  STL.64 [R1+0x180], R26 ;  /* 0x0001801a01007387 */ /* 0x0001e80000100a00 */
[----:B0-----:R-:W3:Y:S04]  /*39b0*/  LDL R26, [R1+0x198] ;  /* 0x00019800011a7983 */ /* 0x001ee80000100800 */
[----:B---3--:R0:W-:Y:S02]  /*39c0*/  STL [R1+0x3698], R26 ;  /* 0x0036981a01007387 */ /* 0x0081e40000100800 */
[----:B0-----:R-:W-:-:S05]  /*39d0*/  IMAD.WIDE R26, R5, 0x2, R22 ;  /* 0x00000002051a7825 */ /* 0x001fca00078e0216 */
[----:B------:R0:W-:Y:S04]  /*39e0*/  STL.64 [R1+0x178], R26 ;  /* 0x0001781a01007387 */ /* 0x0001e80000100a00 */
[----:B------:R1:W-:Y:S01]  /*39f0*/  STL.64 [R1+0x3678], R4 ;  /* 0x0036780401007387 */ /* 0x0003e20000100a00 */
[----:B0-----:R-:W-:-:S03]  /*3a00*/  IMAD.WIDE R26, R4, 0x2, R22 ;  /* 0x00000002041a7825 */ /* 0x001fc600078e0216 */
[----:B-1----:R-:W3:Y:S04]  /*3a10*/  LDL.LU R4, [R1+0x1c] ;  /* 0x00001c0001047983 */ /* 0x002ee80000300800 */
[----:B------:R4:W-:Y:S04]  /*3a20*/  STL.64 [R1+0x170], R26 ;  /* 0x0001701a01007387 */ /* 0x0009e80000100a00 */
[----:B------:R-:W2:Y:S01]  /*3a30*/  LDL.LU R5, [R1+0x18] ;  /* 0x0000180001057983 */ /* 0x000ea20000300800 */
[----:B----4-:R-:W-:-:S04]  /*3a40*/  IMAD.WIDE R26, R3, 0x2, R22 ;  /* 0x00000002031a7825 */ /* 0x010fc800078e0216 */
[----:B------:R-:W-:Y:S02]  /*3a50*/  IMAD R8, R8, UR7, RZ ;  /* 0x0000000708087c24 */ /* 0x000fe4000f8e02ff */
[----:B------:R-:W-:Y:S02]  /*3a60*/  IMAD R9, R9, UR7, RZ ;  /* 0x0000000709097c24 */ /* 0x000fe4000f8e02ff */
[----:B------:R-:W-:Y:S02]  /*3a70*/  IMAD R10, R10, UR7, RZ ;  /* 0x000000070a0a7c24 */ /* 0x000fe4000f8e02ff */
[----:B------:R-:W-:Y:S02]  /*3a80*/  IMAD R11, R11, UR7, RZ ;  /* 0x000000070b0b7c24 */ /* 0x000fe4000f8e02ff */
[----:B------:R-:W-:Y:S02]  /*3a90*/  IMAD R12, R12, UR7, RZ ;  /* 0x000000070c0c7c24 */ /* 0x000fe4000f8e02ff */
[----:B------:R-:W-:-:S02]  /*3aa0*/  IMAD R13, R13, UR7, RZ ;  /* 0x000000070d0d7c24 */ /* 0x000fc4000f8e02ff */
        /* <DEDUP_REMOVED lines=11> */
[----:B------:R-:W-:Y:S01]  /*3b60*/  IMAD R0, R0, UR7, RZ ;  /* 0x0000000700007c24 */ /* 0x000fe2000f8e02ff */
[----:B------:R-:W0:Y:S01]  /*3b70*/  LDCU UR7, c[0x0][0x3a4] ;  /* 0x00007480ff0777ac */ /* 0x000e220008000800 */
[----:B--2---:R1:W-:Y:S04]  /*3b80*/  STL [R1+0x3680], R5 ;  /* 0x0036800501007387 */ /* 0x0043e80000100800 */
[----:B-1----:R-:W2:Y:S04]  /*3b90*/  LDL R5, [R1+0x1a4] ;  /* 0x0001a40001057983 */ /* 0x002ea80000100800 */
[----:B------:R1:W-:Y:S02]  /*3ba0*/  STL.64 [R1+0x168], R26 ;  /* 0x0001681a01007387 */ /* 0x0003e40000100a00 */
[----:B-1----:R-:W-:-:S05]  /*3bb0*/  IMAD.WIDE R26, R2, 0x2, R22 ;  /* 0x00000002021a7825 */ /* 0x002fca00078e0216 */
        /* <DEDUP_REMOVED lines=42> */
[----:B------:R1:W-:Y:S04]  /*3e60*/  STL.64 [R1+0xb8], R26 ;  /* 0x0000b81a01007387 */ /* 0x0003e80000100a00 */
[----:B-1----:R-:W4:Y:S02]  /*3e70*/  LDL.LU R26, [R1+0x3698] ;  /* 0x00369800011a7983 */ /* 0x002f240000300800 */
[----:B----4-:R-:W-:-:S05]  /*3e80*/  IMAD.WIDE R26, R26, 0x2, R22 ;  /* 0x000000021a1a7825 */ /* 0x010fca00078e0216 */
[----:B------:R1:W-:Y:S04]  /*3e90*/  STL.64 [R1+0xb0], R26 ;  /* 0x0000b01a01007387 */ /* 0x0003e80000100a00 */
[----:B-1----:R-:W4:Y:S02]  /*3ea0*/  LDL.LU R27, [R1+0x3694] ;  /* 0x00369400011b7983 */ /* 0x002f240000300800 */
[----:B----4-:R-:W-:-:S05]  /*3eb0*/  IMAD.WIDE R26, R27, 0x2, R22 ;  /* 0x000000021b1a7825 */ /* 0x010fca00078e0216 */
[----:B------:R1:W-:Y:S04]  /*3ec0*/  STL.64 [R1+0xa8], R26 ;  /* 0x0000a81a01007387 */ /* 0x0003e80000100a00 */
[----:B-1----:R-:W4:Y:S02]  /*3ed0*/  LDL.LU R26, [R1+0x3690] ;  /* 0x00369000011a7983 */ /* 0x002f240000300800 */
[----:B----4-:R-:W-:-:S05]  /*3ee0*/  IMAD.WIDE R26, R26, 0x2, R22 ;  /* 0x000000021a1a7825 */ /* 0x010fca00078e0216 */
[----:B------:R1:W-:Y:S04]  /*3ef0*/  STL.64 [R1+0xa0], R26 ;  /* 0x0000a01a01007387 */ /* 0x0003e80000100a00 */
[----:B-1----:R-:W3:Y:S01]  /*3f00*/  LDL.LU.64 R26, [R1+0x3688] ;  /* 0x00368800011a7983 */ /* 0x002ee20000300a00 */
[----:B--2---:R-:W-:-:S05]  /*3f10*/  IMAD.WIDE R22, R5, 0x2, R22 ;  /* 0x0000000205167825 */ /* 0x004fca00078e0216 */
[----:B------:R1:W-:Y:S04]  /*3f20*/  STL.64 [R1+0x3600], R22 ;  /* 0x0036001601007387 */ /* 0x0003e80000100a00 */
[----:B-1----:R-:W2:Y:S01]  /*3f30*/  LDL.LU R23, [R1+0x14] ;  /* 0x0000140001177983 */ /* 0x002ea20000300800 */
[----:B---3--:R-:W-:-:S05]  /*3f40*/  IMAD.WIDE R4, R4, 0x2, R26 ;  /* 0x0000000204047825 */ /* 0x008fca00078e021a */
[----:B------:R1:W-:Y:S04]  /*3f50*/  STL.64 [R1+0x98], R4 ;  /* 0x0000980401007387 */ /* 0x0003e80000100a00 */
[----:B-1----:R-:W3:Y:S02]  /*3f60*/  LDL.LU R5, [R1+0x3680] ;  /* 0x0036800001057983 */ /* 0x002ee40000300800 */
[----:B---3--:R-:W-:-:S05]  /*3f70*/  IMAD.WIDE R4, R5, 0x2, R26 ;  /* 0x0000000205047825 */ /* 0x008fca00078e021a */
[----:B------:R1:W-:Y:S04]  /*3f80*/  STL.64 [R1+0x90], R4 ;  /* 0x0000900401007387 */ /* 0x0003e80000100a00 */
[----:B-1----:R-:W3:Y:S01]  /*3f90*/  LDL.LU.64 R4, [R1+0x3678] ;  /* 0x0036780001047983 */ /* 0x002ee20000300a00 */
[----:B--2---:R-:W-:-:S05]  /*3fa0*/  IMAD.WIDE R22, R23, 0x2, R26 ;  /* 0x0000000217167825 */ /* 0x004fca00078e021a */
[----:B------:R3:W-:Y:S02]  /*3fb0*/  STL.64 [R1+0x88], R22 ;  /* 0x0000881601007387 */ /* 0x0007e40000100a00 */
[----:B---3--:R-:W-:-:S04]  /*3fc0*/  IMAD.WIDE R22, R5, 0x2, R26 ;  /* 0x0000000205167825 */ /* 0x008fc800078e021a */
[--C-:B------:R-:W-:Y:S01]  /*3fd0*/  IMAD.WIDE R4, R4, 0x2, R26.reuse ;  /* 0x0000000204047825 */ /* 0x100fe200078e021a */
[----:B------:R1:W-:Y:S04]  /*3fe0*/  STL.64 [R1+0x80], R22 ;  /* 0x0000801601007387 */ /* 0x0003e80000100a00 */
[----:B------:R2:W-:Y:S01]  /*3ff0*/  STL.64 [R1+0x78], R4 ;  /* 0x0000780401007387 */ /* 0x0005e20000100a00 */
[----:B-1----:R-:W-:-:S04]  /*4000*/  IMAD.WIDE R22, R3, 0x2, R26 ;  /* 0x0000000203167825 */ /* 0x002fc800078e021a */
[--C-:B--2---:R-:W-:Y:S01]  /*4010*/  IMAD.WIDE R4, R2, 0x2, R26.reuse ;  /* 0x0000000202047825 */ /* 0x104fe200078e021a */
[----:B------:R1:W-:Y:S03]  /*4020*/  STL.64 [R1+0x70], R22 ;  /* 0x0000701601007387 */ /* 0x0003e60000100a00 */
[--C-:B------:R-:W-:Y:S02]  /*4030*/  IMAD.WIDE R2, R28, 0x2, R26.reuse ;  /* 0x000000021c027825 */ /* 0x100fe400078e021a */
[----:B------:R-:W2:Y:S04]  /*4040*/  LDL.LU R28, [R1+0x3670] ;  /* 0x00367000011c7983 */ /* 0x000ea80000300800 */
[----:B------:R3:W-:Y:S01]  /*4050*/  STL.64 [R1+0x68], R4 ;  /* 0x0000680401007387 */ /* 0x0007e20000100a00 */
[----:B-1----:R-:W-:-:S03]  /*4060*/  IMAD.WIDE R22, R6, 0x2, R26 ;  /* 0x0000000206167825 */ /* 0x002fc600078e021a */
[----:B------:R1:W-:Y:S04]  /*4070*/  STL.64 [R1+0x60], R2 ;  /* 0x0000600201007387 */ /* 0x0003e80000100a00 */
[----:B------:R4:W-:Y:S01]  /*4080*/  STL.64 [R1+0x58], R22 ;  /* 0x0000581601007387 */ /* 0x0009e20000100a00 */
[----:B---3--:R-:W-:-:S04]  /*4090*/  IMAD.WIDE R4, R7, 0x2, R26 ;  /* 0x0000000207047825 */ /* 0x008fc800078e021a */
[--C-:B-1----:R-:W-:Y:S01]  /*40a0*/  IMAD.WIDE R2, R8, 0x2, R26.reuse ;  /* 0x0000000208027825 */ /* 0x102fe200078e021a */
[----:B------:R1:W-:Y:S03]  /*40b0*/  STL.64 [R1+0x50], R4 ;  /* 0x0000500401007387 */ /* 0x0003e60000100a00 */
[--C-:B------:R-:W-:Y:S01]  /*40c0*/  IMAD.WIDE R6, R9, 0x2, R26.reuse ;  /* 0x0000000209067825 */ /* 0x100fe200078e021a */
[----:B------:R3:W-:Y:S03]  /*40d0*/  STL.64 [R1+0x48], R2 ;  /* 0x0000480201007387 */ /* 0x0007e60000100a00 */
[--C-:B----4-:R-:W-:Y:S01]  /*40e0*/  IMAD.WIDE R22, R12, 0x2, R26.reuse ;  /* 0x000000020c167825 */ /* 0x110fe200078e021a */
[----:B------:R4:W-:Y:S03]  /*40f0*/  STL.64 [R1+0x40], R6 ;  /* 0x0000400601007387 */ /* 0x0009e60000100a00 */
[----:B-1----:R-:W-:-:S04]  /*4100*/  IMAD.WIDE R4, R10, 0x2, R26 ;  /* 0x000000020a047825 */ /* 0x002fc800078e021a */
[--C-:B---3--:R-:W-:Y:S01]  /*4110*/  IMAD.WIDE R2, R11, 0x2, R26.reuse ;  /* 0x000000020b027825 */ /* 0x108fe200078e021a */
[----:B------:R-:W-:Y:S04]  /*4120*/  STL.64 [R1+0x38], R4 ;  /* 0x0000380401007387 */ /* 0x000fe80000100a00 */
[----:B------:R-:W-:Y:S04]  /*4130*/  STL.64 [R1+0x3660], R22 ;  /* 0x0036601601007387 */ /* 0x000fe80000100a00 */
[----:B------:R1:W-:Y:S04]  /*4140*/  STL.64 [R1+0x30], R2 ;  /* 0x0000300201007387 */ /* 0x0003e80000100a00 */
[----:B----4-:R-:W3:Y:S01]  /*4150*/  LDL.LU R6, [R1+0x198] ;  /* 0x0001980001067983 */ /* 0x010ee20000300800 */
[----:B------:R-:W-:-:S04]  /*4160*/  IMAD.WIDE R8, R14, 0x2, R26 ;  /* 0x000000020e087825 */ /* 0x000fc800078e021a */
[----:B-1----:R-:W-:-:S05]  /*4170*/  IMAD.WIDE R2, R13, 0x2, R26 ;  /* 0x000000020d027825 */ /* 0x002fca00078e021a */
[----:B------:R1:W-:Y:S01]  /*4180*/  STL.64 [R1+0x20], R2 ;  /* 0x0000200201007387 */ /* 0x0003e20000100a00 */
[----:B------:R-:W-:-:S03]  /*4190*/  IMAD.WIDE R4, R16, 0x2, R26 ;  /* 0x0000000210047825 */ /* 0x000fc600078e021a */
[----:B------:R4:W-:Y:S04]  /*41a0*/  STL.64 [R1+0x18], R8 ;  /* 0x0000180801007387 */ /* 0x0009e80000100a00 */
[----:B------:R-:W3:Y:S01]  /*41b0*/  LDL.LU R12, [R1+0x19c] ;  /* 0x00019c00010c7983 */ /* 0x000ee20000300800 */
[----:B-1----:R-:W-:-:S05]  /*41c0*/  IMAD.WIDE R2, R15, 0x2, R26 ;  /* 0x000000020f027825 */ /* 0x002fca00078e021a */
[----:B------:R1:W-:Y:S01]  /*41d0*/  STL.64 [R1+0x10], R2 ;  /* 0x0000100201007387 */ /* 0x0003e20000100a00 */
[----:B----4-:R-:W-:-:S03]  /*41e0*/  IMAD.WIDE R8, R19, 0x2, R26 ;  /* 0x0000000213087825 */ /* 0x010fc600078e021a */
[----:B------:R4:W-:Y:S01]  /*41f0*/  STL.64 [R1+0x8], R4 ;  /* 0x0000080401007387 */ /* 0x0009e20000100a00 */
[----:B------:R-:W-:-:S03]  /*4200*/  IMAD.WIDE R10, R20, 0x2, R26 ;  /* 0x00000002140a7825 */ /* 0x000fc600078e021a */
[----:B------:R-:W3:Y:S01]  /*4210*/  LDL.LU.64 R22, [R1+0x88] ;  /* 0x0000880001167983 */ /* 0x000ee20000300a00 */
[----:B-1----:R-:W-:-:S04]  /*4220*/  IMAD.WIDE R2, R17, 0x2, R26 ;  /* 0x0000000211027825 */ /* 0x002fc800078e021a */
[--C-:B----4-:R-:W-:Y:S01]  /*4230*/  IMAD.WIDE R4, R18, 0x2, R26.reuse ;  /* 0x0000000212047825 */ /* 0x110fe200078e021a */
[----:B------:R-:W-:Y:S04]  /*4240*/  STL.64 [R1], R2 ;  /* 0x0000000201007387 */ /* 0x000fe80000100a00 */
[----:B------:R-:W4:Y:S01]  /*4250*/  LDL.LU R18, [R1+0x1a0] ;  /* 0x0001a00001127983 */ /* 0x000f220000300800 */
[----:B------:R-:W-:-:S03]  /*4260*/  IMAD.WIDE R14, R21, 0x2, R26 ;  /* 0x00000002150e7825 */ /* 0x000fc600078e021a */
[----:B------:R1:W-:Y:S01]  /*4270*/  STL.64 [R1+0x3610], R4 ;  /* 0x0036100401007387 */ /* 0x0003e20000100a00 */
[----:B------:R-:W-:-:S04]  /*4280*/  IMAD.WIDE R16, R24, 0x2, R26 ;  /* 0x0000000218107825 */ /* 0x000fc800078e021a */
[--C-:B------:R-:W-:Y:S01]  /*4290*/  IMAD.WIDE R20, R25, 0x2, R26.reuse ;  /* 0x0000000219147825 */ /* 0x100fe200078e021a */
[----:B-1----:R-:W4:Y:S04]  /*42a0*/  LDL.LU.64 R4, [R1+0x90] ;  /* 0x0000900001047983 */ /* 0x002f280000300a00 */
[----:B------:R1:W-:Y:S01]  /*42b0*/  STL.64 [R1+0x3608], R8 ;  /* 0x0036080801007387 */ /* 0x0003e20000100a00 */
[----:B------:R-:W-:-:S04]  /*42c0*/  IMAD.WIDE R24, R29, 0x2, R26 ;  /* 0x000000021d187825 */ /* 0x000fc800078e021a */
[--C-:B------:R-:W-:Y:S01]  /*42d0*/  IMAD.WIDE R2, R0, 0x2, R26.reuse ;  /* 0x0000000200027825 */ /* 0x100fe200078e021a */
[----:B-1----:R-:W4:Y:S04]  /*42e0*/  LDL.LU.64 R8, [R1+0x180] ;  /* 0x0001800001087983 */ /* 0x002f280000300a00 */
[----:B------:R1:W-:Y:S04]  /*42f0*/  STL.64 [R1+0x3618], R10 ;  /* 0x0036180a01007387 */ /* 0x0003e80000100a00 */
[----:B-1----:R-:W4:Y:S04]  /*4300*/  LDL.LU.64 R10, [R1+0x188] ;  /* 0x00018800010a7983 */ /* 0x002f280000300a00 */
[----:B------:R1:W-:Y:S04]  /*4310*/  STL.64 [R1+0x3620], R14 ;  /* 0x0036200e01007387 */ /* 0x0003e80000100a00 */
[----:B-1----:R-:W4:Y:S04]  /*4320*/  LDL.LU.64 R14, [R1+0x98] ;  /* 0x00009800010e7983 */ /* 0x002f280000300a00 */
[----:B------:R1:W-:Y:S04]  /*4330*/  STL.64 [R1+0x3628], R16 ;  /* 0x0036281001007387 */ /* 0x0003e80000100a00 */
[----:B-1----:R-:W4:Y:S04]  /*4340*/  LDL.LU R17, [R1+0x1a4] ;  /* 0x0001a40001117983 */ /* 0x002f280000300800 */
[----:B------:R-:W-:Y:S04]  /*4350*/  STL.64 [R1+0x3630], R20 ;  /* 0x0036301401007387 */ /* 0x000fe80000100a00 */
[----:B------:R-:W-:Y:S04]  /*4360*/  STL.64 [R1+0x3638], R24 ;  /* 0x0036381801007387 */ /* 0x000fe80000100a00 */
[----:B--2---:R-:W-:Y:S04]  /*4370*/  STL [R1+0x35f8], R28 ;  /* 0x0035f81c01007387 */ /* 0x004fe80000100800 */
[----:B------:R1:W-:Y:S04]  /*4380*/  STL.64 [R1+0x3640], R2 ;  /* 0x0036400201007387 */ /* 0x0003e80000100a00 */
[----:B-1----:R-:W2:Y:S04]  /*4390*/  LDL.LU.64 R2, [R1+0x178] ;  /* 0x0001780001027983 */ /* 0x002ea80000300a00 */
[----:B------:R-:W2:Y:S01]  /*43a0*/  LDL.LU.64 R28, [R1+0x80] ;  /* 0x00008000011c7983 */ /* 0x000ea20000300a00 */
[----:B---3--:R-:W-:-:S05]  /*43b0*/  IMAD.WIDE R6, R6, 0x2, R26 ;  /* 0x0000000206067825 */ /* 0x008fca00078e021a */
[----:B------:R1:W-:Y:S04]  /*43c0*/  STL.64 [R1+0x3648], R6 ;  /* 0x0036480601007387 */ /* 0x0003e80000100a00 */
[----:B-1----:R-:W3:Y:S04]  /*43d0*/  LDL.LU.64 R6, [R1+0x190] ;  /* 0x0001900001067983 */ /* 0x002ee80000300a00 */
[----:B------:R-:W2:Y:S01]  /*43e0*/  LDL.LU.64 R24, [R1+0x170] ;  /* 0x0001700001187983 */ /* 0x000ea20000300a00 */
[----:B------:R-:W-:-:S05]  /*43f0*/  IMAD.WIDE R12, R12, 0x2, R26 ;  /* 0x000000020c0c7825 */ /* 0x000fca00078e021a */
[----:B------:R1:W-:Y:S01]  /*4400*/  STL.64 [R1+0x3650], R12 ;  /* 0x0036500c01007387 */ /* 0x0003e20000100a00 */
[----:B----4-:R-:W-:-:S05]  /*4410*/  IMAD.WIDE R18, R18, 0x2, R26 ;  /* 0x0000000212127825 */ /* 0x010fca00078e021a */
[----:B------:R-:W-:Y:S04]  /*4420*/  STL.64 [R1+0x3658], R18 ;  /* 0x0036581201007387 */ /* 0x000fe80000100a00 */
[----:B------:R-:W4:Y:S01]  /*4430*/  LDL.LU.64 R20, [R1+0x78] ;  /* 0x0000780001147983 */ /* 0x000f220000300a00 */
[----:B------:R-:W-:-:S05]  /*4440*/  IMAD.WIDE R26, R17, 0x2, R26 ;  /* 0x00000002111a7825 */ /* 0x000fca00078e021a */
[----:B------:R-:W-:Y:S04]  /*4450*/  STL.64 [R1+0x3668], R26 ;  /* 0x0036681a01007387 */ /* 0x000fe80000100a00 */
[----:B---3--:R-:W-:Y:S01]  /*4460*/  STL [R1+0x35cc], R6 ;  /* 0x0035cc0601007387 */ /* 0x008fe20000100800 */
[----:B------:R-:W-:-:S03]  /*4470*/  IMAD.MOV.U32 R0, RZ, RZ, R7 ;  /* 0x000000ffff007224 */ /* 0x000fc600078e0007 */
[----:B------:R-:W3:Y:S04]  /*4480*/  LDL.LU.64 R16, [R1+0x168] ;  /* 0x0001680001107983 */ /* 0x000ee80000300a00 */
[----:B-1----:R-:W3:Y:S04]  /*4490*/  LDL.LU.64 R12, [R1+0x70] ;  /* 0x00007000010c7983 */ /* 0x002ee80000300a00 */
[----:B------:R1:W-:Y:S04]  /*44a0*/  STL [R1+0x35c4], R0 ;  /* 0x0035c40001007387 */ /* 0x0003e80000100800 */
[----:B------:R0:W-:Y:S01]  /*44b0*/  STL [R1+0x35c8], R14 ;  /* 0x0035c80e01007387 */ /* 0x0001e20000100800 */
[----:B-1----:R-:W-:-:S03]  /*44c0*/  IMAD.MOV.U32 R0, RZ, RZ, R15 ;  /* 0x000000ffff007224 */ /* 0x002fc600078e000f */
[----:B0-----:R-:W3:Y:S04]  /*44d0*/  LDL.LU.64 R14, [R1+0x160] ;  /* 0x00016000010e7983 */ /* 0x001ee80000300a00 */
[----:B------:R0:W-:Y:S04]  /*44e0*/  STL [R1+0x35bc], R0 ;  /* 0x0035bc0001007387 */ /* 0x0001e80000100800 */
[----:B------:R1:W-:Y:S01]  /*44f0*/  STL [R1+0x35c0], R10 ;  /* 0x0035c00a01007387 */ /* 0x0003e20000100800 */
[----:B0-----:R-:W-:-:S03]  /*4500*/  IMAD.MOV.U32 R0, RZ, RZ, R11 ;  /* 0x000000ffff007224 */ /* 0x001fc600078e000b */
[----:B-1----:R-:W3:Y:S04]  /*4510*/  LDL.LU.64 R10, [R1+0x68] ;  /* 0x00006800010a7983 */ /* 0x002ee80000300a00 */
[----:B------:R0:W-:Y:S04]  /*4520*/  STL [R1+0x35b4], R0 ;  /* 0x0035b40001007387 */ /* 0x0001e80000100800 */
[----:B------:R1:W-:Y:S04]  /*4530*/  STL [R1+0x35b8], R4 ;  /* 0x0035b80401007387 */ /* 0x0003e80000100800 */
[----:B------:R-:W3:Y:S01]  /*4540*/  LDL.LU.64 R6, [R1+0x158] ;  /* 0x0001580001067983 */ /* 0x000ee20000300a00 */
[----:B0-----:R-:W-:-:S03]  /*4550*/  IMAD.MOV.U32 R0, RZ, RZ, R5 ;  /* 0x000000ffff007224 */ /* 0x001fc600078e0005 */
[----:B------:R-:W-:Y:S04]  /*4560*/  STL [R1+0x35b0], R8 ;  /* 0x0035b00801007387 */ /* 0x000fe80000100800 */
[----:B------:R0:W-:Y:S04]  /*4570*/  STL [R1+0x35ac], R0 ;  /* 0x0035ac0001007387 */ /* 0x0001e80000100800 */
[----:B-1----:R-:W3:Y:S01]  /*4580*/  LDL.LU.64 R4, [R1+0x60] ;  /* 0x0000600001047983 */ /* 0x002ee20000300a00 */
[----:B0-----:R-:W-:-:S03]  /*4590*/  IMAD.MOV.U32 R0, RZ, RZ, R9 ;  /* 0x000000ffff007224 */ /* 0x001fc600078e0009 */
[----:B------:R-:W-:Y:S04]  /*45a0*/  STL [R1+0x35a8], R22 ;  /* 0x0035a81601007387 */ /* 0x000fe80000100800 */
[----:B------:R0:W-:Y:S04]  /*45b0*/  STL [R1+0x35a4], R0 ;  /* 0x0035a40001007387 */ /* 0x0001e80000100800 */
[----:B------:R-:W3:Y:S01]  /*45c0*/  LDL.LU.64 R8, [R1+0x150] ;  /* 0x0001500001087983 */ /* 0x000ee20000300a00 */
[----:B0-----:R-:W-:-:S03]  /*45d0*/  IMAD.MOV.U32 R0, RZ, RZ, R23 ;  /* 0x000000ffff007224 */ /* 0x001fc600078e0017 */
[----:B--2---:R-:W-:Y:S04]  /*45e0*/  STL [R1+0x35a0], R2 ;  /* 0x0035a00201007387 */ /* 0x004fe80000100800 */
[----:B------:R0:W-:Y:S04]  /*45f0*/  STL [R1+0x359c], R0 ;  /* 0x00359c0001007387 */ /* 0x0001e80000100800 */
[----:B------:R-:W2:Y:S01]  /*4600*/  LDL.LU.64 R22, [R1+0x58] ;  /* 0x0000580001167983 */ /* 0x000ea20000300a00 */
[----:B0-----:R-:W-:-:S03]  /*4610*/  IMAD.MOV.U32 R0, RZ, RZ, R3 ;  /* 0x000000ffff007224 */ /* 0x001fc600078e0003 */
[----:B------:R-:W-:Y:S04]  /*4620*/  STL [R1+0x3598], R28 ;  /* 0x0035981c01007387 */ /* 0x000fe80000100800 */
[----:B------:R0:W-:Y:S04]  /*4630*/  STL [R1+0x3594], R0 ;  /* 0x0035940001007387 */ /* 0x0001e80000100800 */
[----:B------:R-:W2:Y:S01]  /*4640*/  LDL.LU.64 R2, [R1+0x148] ;  /* 0x0001480001027983 */ /* 0x000ea20000300a00 */
[----:B0-----:R-:W-:-:S03]  /*4650*/  IMAD.MOV.U32 R0, RZ, RZ, R29 ;  /* 0x000000ffff007224 */ /* 0x001fc600078e001d */
[----:B------:R-:W-:Y:S04]  /*4660*/  STL [R1+0x3590], R24 ;  /* 0x0035901801007387 */ /* 0x000fe80000100800 */
[----:B------:R0:W-:Y:S04]  /*4670*/  STL [R1+0x358c], R0 ;  /* 0x00358c0001007387 */ /* 0x0001e80000100800 */
[----:B------:R-:W2:Y:S01]  /*4680*/  LDL.LU.64 R28, [R1+0x50] ;  /* 0x00005000011c7983 */ /* 0x000ea20000300a00 */
[----:B0-----:R-:W-:-:S03]  /*4690*/  IMAD.MOV.U32 R0, RZ, RZ, R25 ;  /* 0x000000ffff007224 */ /* 0x001fc600078e0019 */
[----:B------:R-:W2:Y:S04]  /*46a0*/  LDL.LU.64 R24, [R1+0x140] ;  /* 0x0001400001187983 */ /* 0x000ea80000300a00 */
[----:B------:R0:W-:Y:S04]  /*46b0*/  STL [R1+0x3584], R0 ;  /* 0x0035840001007387 */ /* 0x0001e80000100800 */
[----:B----4-:R1:W-:Y:S01]  /*46c0*/  STL [R1+0x3588], R20 ;  /* 0x0035881401007387 */ /* 0x0103e20000100800 */
[----:B0-----:R-:W-:-:S03]  /*46d0*/  IMAD.MOV.U32 R0, RZ, RZ, R21 ;  /* 0x000000ffff007224 */ /* 0x001fc600078e0015 */
[----:B-1----:R-:W4:Y:S04]  /*46e0*/  LDL.LU.64 R20, [R1+0x48] ;  /* 0x0000480001147983 */ /* 0x002f280000300a00 */
[----:B------:R3:W-:Y:S02]  /*46f0*/  STL [R1+0x357c], R0 ;  /* 0x00357c0001007387 */ /* 0x0007e40000100800 */
[----:B---3--:R-:W-:Y:S02]  /*4700*/  IMAD.MOV.U32 R0, RZ, RZ, R17 ;  /* 0x000000ffff007224 */ /* 0x008fe400078e0011 */
[----:B------:R0:W-:Y:S04]  /*4710*/  STL [R1+0x3580], R16 ;  /* 0x0035801001007387 */ /* 0x0001e80000100800 */
[----:B------:R-:W-:Y:S04]  /*4720*/  STL [R1+0x3578], R12 ;  /* 0x0035780c01007387 */ /* 0x000fe80000100800 */
[----:B------:R1:W-:Y:S04]  /*4730*/  STL [R1+0x3574], R0 ;  /* 0x0035740001007387 */ /* 0x0003e80000100800 */
[----:B0-----:R-:W3:Y:S01]  /*4740*/  LDL.LU.64 R16, [R1+0x138] ;  /* 0x0001380001107983 */ /* 0x001ee20000300a00 */
[----:B-1----:R-:W-:-:S03]  /*4750*/  IMAD.MOV.U32 R0, RZ, RZ, R13 ;  /* 0x000000ffff007224 */ /* 0x002fc600078e000d */
[----:B------:R-:W-:Y:S04]  /*4760*/  STL [R1+0x3570], R14 ;  /* 0x0035700e01007387 */ /* 0x000fe80000100800 */
[----:B------:R0:W-:Y:S02]  /*4770*/  STL [R1+0x356c], R0 ;  /* 0x00356c0001007387 */ /* 0x0001e40000100800 */
[----:B0-----:R-:W-:Y:S02]  /*4780*/  IMAD.MOV.U32 R0, RZ, RZ, R15 ;  /* 0x000000ffff007224 */ /* 0x001fe400078e000f */
[----:B------:R-:W3:Y:S04]  /*4790*/  LDL.LU.64 R14, [R1+0x40] ;  /* 0x00004000010e7983 */ /* 0x000ee80000300a00 */
[----:B------:R0:W-:Y:S04]  /*47a0*/  STL [R1+0x3564], R0 ;  /* 0x0035640001007387 */ /* 0x0001e80000100800 */
[----:B------:R1:W-:Y:S01]  /*47b0*/  STL [R1+0x3568], R10 ;  /* 0x0035680a01007387 */ /* 0x0003e20000100800 */
[----:B0-----:R-:W-:-:S03]  /*47c0*/  IMAD.MOV.U32 R0, RZ, RZ, R11 ;  /* 0x000000ffff007224 */ /* 0x001fc600078e000b */
[----:B------:R-:W-:Y:S04]  /*47d0*/  STL [R1+0x3560], R6 ;  /* 0x0035600601007387 */ /* 0x000fe80000100800 */
[----:B------:R0:W-:Y:S04]  /*47e0*/  STL [R1+0x355c], R0 ;  /* 0x00355c0001007387 */ /* 0x0001e80000100800 */
[----:B-1----:R-:W3:Y:S01]  /*47f0*/  LDL.LU.64 R10, [R1+0x130] ;  /* 0x00013000010a7983 */ /* 0x002ee20000300a00 */
[----:B0-----:R-:W-:-:S03]  /*4800*/  IMAD.MOV.U32 R0, RZ, RZ, R7 ;  /* 0x000000ffff007224 */ /* 0x001fc600078e0007 */
[----:B------:R-:W-:Y:S04]  /*4810*/  STL [R1+0x3558], R4 ;  /* 0x0035580401007387 */ /* 0x000fe80000100800 */
[----:B------:R0:W-:Y:S02]  /*4820*/  STL [R1+0x3554], R0 ;  /* 0x0035540001007387 */ /* 0x0001e40000100800 */
[----:B0-----:R-:W-:Y:S02]  /*4830*/  IMAD.MOV.U32 R0, RZ, RZ, R5 ;  /* 0x000000ffff007224 */ /* 0x001fe400078e0005 */
[----:B------:R-:W3:Y:S04]  /*4840*/  LDL.LU.64 R4, [R1+0x38] ;  /* 0x0000380001047983 */ /* 0x000ee80000300a00 */
[----:B------:R0:W-:Y:S04]  /*4850*/  STL [R1+0x354c], R0 ;  /* 0x00354c0001007387 */ /* 0x0001e80000100800 */
[----:B------:R1:W-:Y:S04]  /*4860*/  STL [R1+0x3550], R8 ;  /* 0x0035500801007387 */ /* 0x0003e80000100800 */
[----:B------:R-:W3:Y:S01]  /*4870*/  LDL.LU.64 R26, [R1+0x128] ;  /* 0x00012800011a7983 */ /* 0x000ee20000300a00 */
[----:B0-----:R-:W-:-:S05]  /*4880*/  IMAD.MOV.U32 R0, RZ, RZ, R9 ;  /* 0x000000ffff007224 */ /* 0x001fca00078e0009 */
[----:B------:R0:W-:Y:S04]  /*4890*/  STL [R1+0x3544], R0 ;  /* 0x0035440001007387 */ /* 0x0001e80000100800 */
[----:B--2---:R2:W-:Y:S04]  /*48a0*/  STL [R1+0x3548], R22 ;  /* 0x0035481601007387 */ /* 0x0045e80000100800 */
[----:B-1----:R-:W3:Y:S01]  /*48b0*/  LDL.LU.64 R8, [R1+0x30] ;  /* 0x0000300001087983 */ /* 0x002ee20000300a00 */
[----:B0-----:R-:W-:-:S05]  /*48c0*/  IMAD.MOV.U32 R0, RZ, RZ, R23 ;  /* 0x000000ffff007224 */ /* 0x001fca00078e0017 */
[----:B------:R0:W-:Y:S04]  /*48d0*/  STL [R1+0x353c], R0 ;  /* 0x00353c0001007387 */ /* 0x0001e80000100800 */
[----:B------:R-:W-:Y:S04]  /*48e0*/  STL [R1+0x3540], R2 ;  /* 0x0035400201007387 */ /* 0x000fe80000100800 */
[----:B--2---:R-:W2:Y:S01]  /*48f0*/  LDL.LU.64 R22, [R1+0x120] ;  /* 0x0001200001167983 */ /* 0x004ea20000300a00 */
[----:B0-----:R-:W-:-:S03]  /*4900*/  IMAD.MOV.U32 R0, RZ, RZ, R3 ;  /* 0x000000ffff007224 */ /* 0x001fc600078e0003 */
[----:B------:R-:W-:Y:S04]  /*4910*/  STL [R1+0x3538], R28 ;  /* 0x0035381c01007387 */ /* 0x000fe80000100800 */
[----:B------:R0:W-:Y:S04]  /*4920*/  STL [R1+0x3534], R0 ;  /* 0x0035340001007387 */ /* 0x0001e80000100800 */
[----:B------:R-:W-:Y:S01]  /*4930*/  STL [R1+0x3530], R24 ;  /* 0x0035301801007387 */ /* 0x000fe20000100800 */
[----:B0-----:R-:W-:-:S05]  /*4940*/  IMAD.MOV.U32 R0, RZ, RZ, R29 ;  /* 0x000000ffff007224 */ /* 0x001fca00078e001d */
[----:B------:R0:W-:Y:S04]  /*4950*/  STL [R1+0x352c], R0 ;  /* 0x00352c0001007387 */ /* 0x0001e80000100800 */
[----:B------:R-:W2:Y:S01]  /*4960*/  LDL.LU.64 R18, [R1+0x118] ;  /* 0x0001180001127983 */ /* 0x000ea20000300a00 */
[----:B0-----:R-:W-:-:S03]  /*4970*/  IMAD.MOV.U32 R0, RZ, RZ, R25 ;  /* 0x000000ffff007224 */ /* 0x001fc600078e0019 */
[----:B----4-:R-:W-:Y:S04]  /*4980*/  STL [R1+0x3528], R20 ;  /* 0x0035281401007387 */ /* 0x010fe80000100800 */
[----:B------:R0:W-:Y:S04]  /*4990*/  STL [R1+0x3524], R0 ;  /* 0x0035240001007387 */ /* 0x0001e80000100800 */
[----:B------:R-:W4:Y:S04]  /*49a0*/  LDL.LU.64 R12, [R1+0x20] ;  /* 0x00002000010c7983 */ /* 0x000f280000300a00 */
[----:B------:R-:W4:Y:S01]  /*49b0*/  LDL.LU.64 R6, [R1+0x110] ;  /* 0x0001100001067983 */ /* 0x000f220000300a00 */
[----:B0-----:R-:W-:-:S05]  /*49c0*/  IMAD.MOV.U32 R0, RZ, RZ, R21 ;  /* 0x000000ffff007224 */ /* 0x001fca00078e0015 */
[----:B------:R3:W-:Y:S02]  /*49d0*/  STL [R1+0x351c], R0 ;  /* 0x00351c0001007387 */ /* 0x0007e40000100800 */
[----:B---3--:R-:W-:Y:S02]  /*49e0*/  IMAD.MOV.U32 R0, RZ, RZ, R17 ;  /* 0x000000ffff007224 */ /* 0x008fe400078e0011 */
[----:B------:R-:W-:Y:S04]  /*49f0*/  STL [R1+0x3520], R16 ;  /* 0x0035201001007387 */ /* 0x000fe80000100800 */
[----:B------:R-:W3:Y:S04]  /*4a00*/  LDL.LU.64 R2, [R1+0x18] ;  /* 0x0000180001027983 */ /* 0x000ee80000300a00 */
[----:B------:R-:W3:Y:S04]  /*4a10*/  LDL.LU.64 R24, [R1+0x108] ;  /* 0x0001080001187983 */ /* 0x000ee80000300a00 */
[----:B------:R0:W-:Y:S02]  /*4a20*/  STL [R1+0x3514], R0 ;  /* 0x0035140001007387 */ /* 0x0001e40000100800 */
[----:B0-----:R-:W-:-:S02]  /*4a30*/  IMAD.MOV.U32 R0, RZ, RZ, R15 ;  /* 0x000000ffff007224 */ /* 0x001fc400078e000f */
        /* <DEDUP_REMOVED lines=10> */
[----:B------:R0:W-:Y:S04]  /*4ae0*/  STL [R1+0x3508], R4 ;  /* 0x0035080401007387 */ /* 0x0001e80000100800 */
[----:B------:R-:W3:Y:S04]  /*4af0*/  LDL.LU.64 R10, [R1] ;  /* 0x00000000010a7983 */ /* 0x000ee80000300a00 */
[----:B------:R1:W-:Y:S04]  /*4b00*/  STL [R1+0x34fc], R0 ;  /* 0x0034fc0001007387 */ /* 0x0003e80000100800 */
[----:B------:R1:W-:Y:S04]  /*4b10*/  STL [R1+0x3500], R26 ;  /* 0x0035001a01007387 */ /* 0x0003e80000100800 */
[----:B0-----:R-:W3:Y:S01]  /*4b20*/  LDL.LU.64 R4, [R1+0xf0] ;  /* 0x0000f00001047983 */ /* 0x001ee20000300a00 */
[----:B-1----:R-:W-:-:S03]  /*4b30*/  IMAD.MOV.U32 R0, RZ, RZ, R27 ;  /* 0x000000ffff007224 */ /* 0x002fc600078e001b */
[----:B------:R-:W3:Y:S04]  /*4b40*/  LDL.LU.64 R26, [R1+0x3668] ;  /* 0x00366800011a7983 */ /* 0x000ee80000300a00 */
[----:B------:R-:W-:Y:S04]  /*4b50*/  STL [R1+0x34f8], R8 ;  /* 0x0034f80801007387 */ /* 0x000fe80000100800 */
[----:B------:R0:W-:Y:S02]  /*4b60*/  STL [R1+0x34f4], R0 ;  /* 0x0034f40001007387 */ /* 0x0001e40000100800 */
[----:B0-----:R-:W-:-:S02]  /*4b70*/  IMAD.MOV.U32 R0, RZ, RZ, R9 ;  /* 0x000000ffff007224 */ /* 0x001fc400078e0009 */
[----:B--2---:R-:W-:Y:S04]  /*4b80*/  STL [R1+0x34f0], R22 ;  /* 0x0034f01601007387 */ /* 0x004fe80000100800 */
[----:B------:R0:W-:Y:S04]  /*4b90*/  STL [R1+0x34ec], R0 ;  /* 0x0034ec0001007387 */ /* 0x0001e80000100800 */
[----:B------:R-:W2:Y:S01]  /*4ba0*/  LDL.LU.64 R8, [R1+0xe8] ;  /* 0x0000e80001087983 */ /* 0x000ea20000300a00 */
[----:B0-----:R-:W-:-:S03]  /*4bb0*/  IMAD.MOV.U32 R0, RZ, RZ, R23 ;  /* 0x000000ffff007224 */ /* 0x001fc600078e0017 */
[----:B------:R-:W2:Y:S04]  /*4bc0*/  LDL.LU.64 R22, [R1+0x3660] ;  /* 0x0036600001167983 */ /* 0x000ea80000300a00 */
[----:B--2---:R-:W-:Y:S04]  /*4bd0*/  STL [R1+0x34e8], R22 ;  /* 0x0034e81601007387 */ /* 0x004fe80000100800 */
[----:B------:R0:W-:Y:S04]  /*4be0*/  STL [R1+0x34e4], R0 ;  /* 0x0034e40001007387 */ /* 0x0001e80000100800 */
[----:B------:R-:W-:Y:S01]  /*4bf0*/  STL [R1+0x34e0], R18 ;  /* 0x0034e01201007387 */ /* 0x000fe20000100800 */
[----:B0-----:R-:W-:-:S05]  /*4c00*/  IMAD.MOV.U32 R0, RZ, RZ, R23 ;  /* 0x000000ffff007224 */ /* 0x001fca00078e0017 */
[----:B------:R0:W-:Y:S04]  /*4c10*/  STL [R1+0x34dc], R0 ;  /* 0x0034dc0001007387 */ /* 0x0001e80000100800 */
[----:B------:R-:W2:Y:S01]  /*4c20*/  LDL.LU.64 R22, [R1+0xe0] ;  /* 0x0000e00001167983 */ /* 0x000ea20000300a00 */
[----:B0-----:R-:W-:-:S03]  /*4c30*/  IMAD.MOV.U32 R0, RZ, RZ, R19 ;  /* 0x000000ffff007224 */ /* 0x001fc600078e0013 */
[----:B------:R-:W2:Y:S04]  /*4c40*/  LDL.LU.64 R18, [R1+0x3658] ;  /* 0x0036580001127983 */ /* 0x000ea80000300a00 */
[----:B----4-:R-:W-:Y:S04]  /*4c50*/  STL [R1+0x34d8], R12 ;  /* 0x0034d80c01007387 */ /* 0x010fe80000100800 */
[----:B------:R0:W-:Y:S02]  /*4c60*/  STL [R1+0x34d4], R0 ;  /* 0x0034d40001007387 */ /* 0x0001e40000100800 */
[----:B0-----:R-:W-:-:S02]  /*4c70*/  IMAD.MOV.U32 R0, RZ, RZ, R13 ;  /* 0x000000ffff007224 */ /* 0x001fc400078e000d */
[----:B------:R-:W4:Y:S04]  /*4c80*/  LDL.LU.64 R12, [R1+0x3650] ;  /* 0x00365000010c7983 */ /* 0x000f280000300a00 */
[----:B------:R-:W-:Y:S04]  /*4c90*/  STL [R1+0x34d0], R6 ;  /* 0x0034d00601007387 */ /* 0x000fe80000100800 */
[----:B------:R0:W-:Y:S02]  /*4ca0*/  STL [R1+0x34cc], R0 ;  /* 0x0034cc0001007387 */ /* 0x0001e40000100800 */
[----:B0-----:R-:W-:-:S02]  /*4cb0*/  IMAD.MOV.U32 R0, RZ, RZ, R7 ;  /* 0x000000ffff007224 */ /* 0x001fc400078e0007 */
[----:B------:R-:W2:Y:S04]  /*4cc0*/  LDL.LU.64 R6, [R1+0x3648] ;  /* 0x0036480001067983 */ /* 0x000ea80000300a00 */
[----:B---3--:R-:W-:Y:S04]  /*4cd0*/  STL [R1+0x34c8], R2 ;  /* 0x0034c80201007387 */ /* 0x008fe80000100800 */
[----:B------:R0:W-:Y:S02]  /*4ce0*/  STL [R1+0x34c4], R0 ;  /* 0x0034c40001007387 */ /* 0x0001e40000100800 */
[----:B0-----:R-:W-:-:S02]  /*4cf0*/  IMAD.MOV.U32 R0, RZ, RZ, R3 ;  /* 0x000000ffff007224 */ /* 0x001fc400078e0003 */
[----:B------:R-:W3:Y:S04]  /*4d00*/  LDL.LU.64 R2, [R1+0x3640] ;  /* 0x0036400001027983 */ /* 0x000ee80000300a00 */
[----:B------:R-:W-:Y:S04]  /*4d10*/  STL [R1+0x34c0], R24 ;  /* 0x0034c01801007387 */ /* 0x000fe80000100800 */
[----:B------:R0:W-:Y:S02]  /*4d20*/  STL [R1+0x34bc], R0 ;  /* 0x0034bc0001007387 */ /* 0x0001e40000100800 */
[----:B0-----:R-:W-:-:S02]  /*4d30*/  IMAD.MOV.U32 R0, RZ, RZ, R25 ;  /* 0x000000ffff007224 */ /* 0x001fc400078e0019 */
[----:B------:R-:W2:Y:S04]  /*4d40*/  LDL.LU.64 R24, [R1+0x3638] ;  /* 0x0036380001187983 */ /* 0x000ea80000300a00 */
        /* <DEDUP_REMOVED lines=9> */
[----:B------:R0:W-:Y:S04]  /*4de0*/  STL [R1+0x34a4], R0 ;  /* 0x0034a40001007387 */ /* 0x0001e80000100800 */
[----:B------:R-:W-:Y:S01]  /*4df0*/  STL [R1+0x34a0], R14 ;  /* 0x0034a00e01007387 */ /* 0x000fe20000100800 */
[----:B0-----:R-:W-:-:S05]  /*4e00*/  IMAD.MOV.U32 R0, RZ, RZ, R29 ;  /* 0x000000ffff007224 */ /* 0x001fca00078e001d */
[----:B------:R0:W-:Y:S04]  /*4e10*/  STL [R1+0x349c], R0 ;  /* 0x00349c0001007387 */ /* 0x0001e80000100800 */
[----:B------:R-:W2:Y:S01]  /*4e20*/  LDL.LU.64 R28, [R1+0xc0] ;  /* 0x0000c000011c7983 */ /* 0x000ea20000300a00 */
[----:B0-----:R-:W-:-:S03]  /*4e30*/  IMAD.MOV.U32 R0, RZ, RZ, R15 ;  /* 0x000000ffff007224 */ /* 0x001fc600078e000f */
        /* <DEDUP_REMOVED lines=9> */
[----:B--2---:R-:W-:Y:S04]  /*4ed0*/  STL [R1+0x3488], R4 ;  /* 0x0034880401007387 */ /* 0x004fe80000100800 */
[----:B------:R0:W-:Y:S04]  /*4ee0*/  STL [R1+0x3484], R0 ;  /* 0x0034840001007387 */ /* 0x0001e80000100800 */
[----:B------:R1:W-:Y:S01]  /*4ef0*/  STL [R1+0x347c], R5 ;  /* 0x00347c0501007387 */ /* 0x0003e20000100800 */
[----:B0-----:R-:W-:-:S03]  /*4f00*/  IMAD.MOV.U32 R0, RZ, RZ, R9 ;  /* 0x000000ffff007224 */ /* 0x001fc600078e0009 */
[----:B-1----:R-:W2:Y:S04]  /*4f10*/  LDL.LU.64 R4, [R1+0xc8] ;  /* 0x0000c80001047983 */ /* 0x002ea80000300a00 */
[----:B------:R0:W-:Y:S04]  /*4f20*/  STL [R1+0x3480], R8 ;  /* 0x0034800801007387 */ /* 0x0001e80000100800 */
[----:B0-----:R-:W2:Y:S04]  /*4f30*/  LDL.LU.64 R8, [R1+0x3608] ;  /* 0x0036080001087983 */ /* 0x001ea80000300a00 */
[----:B--2---:R-:W-:Y:S04]  /*4f40*/  STL [R1+0x3478], R8 ;  /* 0x0034780801007387 */ /* 0x004fe80000100800 */
[----:B------:R0:W-:Y:S04]  /*4f50*/  STL [R1+0x3474], R0 ;  /* 0x0034740001007387 */ /* 0x0001e80000100800 */
[----:B------:R1:W-:Y:S01]  /*4f60*/  STL [R1+0x346c], R9 ;  /* 0x00346c0901007387 */ /* 0x0003e20000100800 */
[----:B0-----:R-:W-:-:S03]  /*4f70*/  IMAD.MOV.U32 R0, RZ, RZ, R23 ;  /* 0x000000ffff007224 */ /* 0x001fc600078e0017 */
[----:B-1----:R-:W2:Y:S04]  /*4f80*/  LDL.LU.64 R8, [R1+0xd0] ;  /* 0x0000d00001087983 */ /* 0x002ea80000300a00 */
[----:B------:R0:W-:Y:S04]  /*4f90*/  STL [R1+0x3470], R22 ;  /* 0x0034701601007387 */ /* 0x0001e80000100800 */
[----:B0-----:R-:W2:Y:S04]  /*4fa0*/  LDL.LU.64 R22, [R1+0xb8] ;  /* 0x0000b80001167983 */ /* 0x001ea80000300a00 */
[----:B------:R-:W-:Y:S04]  /*4fb0*/  STL [R1+0x3464], R0 ;  /* 0x0034640001007387 */ /* 0x000fe80000100800 */
[----:B------:R-:W-:Y:S04]  /*4fc0*/  STL [R1+0x3468], R10 ;  /* 0x0034680a01007387 */ /* 0x000fe80000100800 */
[----:B------:R0:W-:Y:S04]  /*4fd0*/  STL [R1+0x345c], R11 ;  /* 0x00345c0b01007387 */ /* 0x0001e80000100800 */
[----:B0-----:R-:W2:Y:S02]  /*4fe0*/  LDL.LU.64 R10, [R1+0xd8] ;  /* 0x0000d800010a7983 */ /* 0x001ea40000300a00 */
[----:B--2---:R-:W-:-:S02]  /*4ff0*/  IMAD.MOV.U32 R0, RZ, RZ, R11 ;  /* 0x000000ffff007224 */ /* 0x004fc400078e000b */
[----:B------:R-:W-:Y:S04]  /*5000*/  STL [R1+0x3460], R10 ;  /* 0x0034600a01007387 */ /* 0x000fe80000100800 */
[----:B------:R-:W-:Y:S04]  /*5010*/  STL [R1+0x3458], R14 ;  /* 0x0034580e01007387 */ /* 0x000fe80000100800 */
[----:B------:R0:W-:Y:S04]  /*5020*/  STL [R1+0x3454], R0 ;  /* 0x0034540001007387 */ /* 0x0001e80000100800 */
[----:B------:R-:W-:Y:S01]  /*5030*/  STL [R1+0x344c], R15 ;  /* 0x00344c0f01007387 */ /* 0x000fe20000100800 */
[----:B------:R-:W1:Y:S01]  /*5040*/  LDC R11, c[0x0][0x3a8] ;  /* 0x0000ea00ff0b7b82 */ /* 0x000e620000000800 */
[----:B0-----:R-:W-:-:S02]  /*5050*/  IMAD.MOV.U32 R0, RZ, RZ, R9 ;  /* 0x000000ffff007224 */ /* 0x001fc400078e0009 */
[----:B------:R-:W-:Y:S04]  /*5060*/  STL [R1+0x3450], R8 ;  /* 0x0034500801007387 */ /* 0x000fe80000100800 */
[----:B------:R-:W-:Y:S04]  /*5070*/  STL [R1+0x3448], R16 ;  /* 0x0034481001007387 */ /* 0x000fe80000100800 */
[----:B------:R0:W-:Y:S04]  /*5080*/  STL [R1+0x3444], R0 ;  /* 0x0034440001007387 */ /* 0x0001e80000100800 */
[----:B------:R2:W-:Y:S01]  /*5090*/  STL [R1+0x343c], R17 ;  /* 0x00343c1101007387 */ /* 0x0005e20000100800 */
[----:B0-----:R-:W-:-:S03]  /*50a0*/  IMAD.MOV.U32 R0, RZ, RZ, R5 ;  /* 0x000000ffff007224 */ /* 0x001fc600078e0005 */
[----:B--2---:R-:W2:Y:S04]  /*50b0*/  LDL.LU.64 R16, [R1+0xa0] ;  /* 0x0000a00001107983 */ /* 0x004ea80000300a00 */
[----:B------:R-:W-:Y:S04]  /*50c0*/  STL [R1+0x3440], R4 ;  /* 0x0034400401007387 */ /* 0x000fe80000100800 */
[----:B------:R-:W-:Y:S04]  /*50d0*/  STL [R1+0x3438], R20 ;  /* 0x0034381401007387 */ /* 0x000fe80000100800 */
[----:B------:R0:W-:Y:S04]  /*50e0*/  STL [R1+0x3434], R0 ;  /* 0x0034340001007387 */ /* 0x0001e80000100800 */
[----:B------:R1:W-:Y:S01]  /*50f0*/  STL [R1+0x342c], R21 ;  /* 0x00342c1501007387 */ /* 0x0003e20000100800 */
[----:B0-----:R-:W-:-:S03]  /*5100*/  IMAD.MOV.U32 R0, RZ, RZ, R29 ;  /* 0x000000ffff007224 */ /* 0x001fc600078e001d */
[----:B-1----:R-:W2:Y:S04]  /*5110*/  LDL.LU.64 R20, [R1+0xa8] ;  /* 0x0000a80001147983 */ /* 0x002ea80000300a00 */
[----:B------:R-:W-:Y:S04]  /*5120*/  STL [R1+0x3430], R28 ;  /* 0x0034301c01007387 */ /* 0x000fe80000100800 */
[----:B------:R0:W-:Y:S04]  /*5130*/  STL [R1+0x3424], R0 ;  /* 0x0034240001007387 */ /* 0x0001e80000100800 */
[----:B------:R-:W-:Y:S04]  /*5140*/  STL [R1+0x3428], R24 ;  /* 0x0034281801007387 */ /* 0x000fe80000100800 */
[----:B------:R-:W2:Y:S04]  /*5150*/  LDL.LU R8, [R1+0x230] ;  /* 0x0002300001087983 */ /* 0x000ea80000300800 */
[----:B------:R-:W4:Y:S04]  /*5160*/  LDL.LU R15, [R1+0x22c] ;  /* 0x00022c00010f7983 */ /* 0x000f280000300800 */
[----:B------:R-:W4:Y:S04]  /*5170*/  LDL.LU R10, [R1+0x228] ;  /* 0x00022800010a7983 */ /* 0x000f280000300800 */
[----:B------:R-:W4:Y:S04]  /*5180*/  LDL.LU R4, [R1+0x224] ;  /* 0x0002240001047983 */ /* 0x000f280000300800 */
[----:B0-----:R-:W4:Y:S04]  /*5190*/  LDL.LU R0, [R1+0x220] ;  /* 0x0002200001007983 */ /* 0x001f280000300800 */
[----:B------:R-:W4:Y:S04]  /*51a0*/  LDL.LU R5, [R1+0x21c] ;  /* 0x00021c0001057983 */ /* 0x000f280000300800 */
[----:B------:R-:W4:Y:S04]  /*51b0*/  LDL.LU R28, [R1+0x218] ;  /* 0x00021800011c7983 */ /* 0x000f280000300800 */
[----:B------:R-:W4:Y:S04]  /*51c0*/  LDL.LU R29, [R1+0x214] ;  /* 0x00021400011d7983 */ /* 0x000f280000300800 */
[----:B------:R0:W-:Y:S04]  /*51d0*/  STL [R1+0x341c], R25 ;  /* 0x00341c1901007387 */ /* 0x0001e80000100800 */
[----:B0-----:R-:W4:Y:S01]  /*51e0*/  LDL.LU.64 R24, [R1+0xb0] ;  /* 0x0000b00001187983 */ /* 0x001f220000300a00 */
[----:B------:R-:W-:-:S03]  /*51f0*/  IMAD.MOV.U32 R9, RZ, RZ, R23 ;  /* 0x000000ffff097224 */ /* 0x000fc600078e0017 */
[----:B------:R0:W-:Y:S04]  /*5200*/  STL [R1+0x3420], R22 ;  /* 0x0034201601007387 */ /* 0x0001e80000100800 */
[----:B0-----:R-:W4:Y:S04]  /*5210*/  LDL.LU.64 R22, [R1+0x3600] ;  /* 0x0036000001167983 */ /* 0x001f280000300a00 */
[----:B---3--:R-:W-:Y:S04]  /*5220*/  STL [R1+0x3418], R2 ;  /* 0x0034180201007387 */ /* 0x008fe80000100800 */
[----:B------:R0:W-:Y:S04]  /*5230*/  STL [R1+0x3414], R9 ;  /* 0x0034140901007387 */ /* 0x0001e80000100800 */
[----:B------:R4:W-:Y:S01]  /*5240*/  STL [R1+0x340c], R3 ;  /* 0x00340c0301007387 */ /* 0x0009e20000100800 */
[----:B0-----:R-:W-:-:S02]  /*5250*/  IMAD R9, R11, 0x7f, RZ ;  /* 0x0000007f0b097824 */ /* 0x001fc400078e02ff */
[----:B--2---:R-:W-:Y:S02]  /*5260*/  IMAD R8, R8, UR7, RZ ;  /* 0x0000000708087c24 */ /* 0x004fe4000f8e02ff */
[----:B----4-:R-:W-:Y:S02]  /*5270*/  IMAD R3, R10, UR7, RZ ;  /* 0x000000070a037c24 */ /* 0x010fe4000f8e02ff */
[----:B------:R-:W-:Y:S02]  /*5280*/  IMAD R4, R4, UR7, RZ ;  /* 0x0000000704047c24 */ /* 0x000fe4000f8e02ff */
[----:B------:R-:W-:Y:S02]  /*5290*/  IMAD R0, R0, UR7, RZ ;  /* 0x0000000700007c24 */ /* 0x000fe4000f8e02ff */
[----:B------:R-:W-:Y:S01]  /*52a0*/  IMAD.MOV.U32 R2, RZ, RZ, R25 ;  /* 0x000000ffff027224 */ /* 0x000fe200078e0019 */
[----:B------:R-:W-:Y:S04]  /*52b0*/  STL [R1+0x3410], R24 ;  /* 0x0034101801007387 */ /* 0x000fe80000100800 */
[----:B------:R-:W-:Y:S04]  /*52c0*/  STL [R1+0x3408], R6 ;  /* 0x0034080601007387 */ /* 0x000fe80000100800 */
[----:B------:R0:W-:Y:S04]  /*52d0*/  STL [R1+0x3404], R2 ;  /* 0x0034040201007387 */ /* 0x0001e80000100800 */
[----:B------:R1:W-:Y:S01]  /*52e0*/  STL [R1+0x33fc], R7 ;  /* 0x0033fc0701007387 */ /* 0x0003e20000100800 */
[----:B0-----:R-:W-:-:S03]  /*52f0*/  IMAD.MOV.U32 R2, RZ, RZ, R21 ;  /* 0x000000ffff027224 */ /* 0x001fc600078e0015 */
[----:B------:R-:W-:Y:S04]  /*5300*/  STL [R1+0x3400], R20 ;  /* 0x0034001401007387 */ /* 0x000fe80000100800 */
[----:B------:R0:W-:Y:S04]  /*5310*/  STL [R1+0x33f8], R12 ;  /* 0x0033f80c01007387 */ /* 0x0001e80000100800 */
[----:B------:R2:W-:Y:S01]  /*5320*/  STL [R1+0x33f4], R2 ;  /* 0x0033f40201007387 */ /* 0x0005e20000100800 */
[----:B-1----:R-:W-:-:S03]  /*5330*/  IMAD R7, R29, UR7, RZ ;  /* 0x000000071d077c24 */ /* 0x002fc6000f8e02ff */
[----:B------:R1:W-:Y:S01]  /*5340*/  STL [R1+0x33ec], R13 ;  /* 0x0033ec0d01007387 */ /* 0x0003e20000100800 */
[----:B------:R-:W-:Y:S01]  /*5350*/  IMAD R6, R5, UR7, RZ ;  /* 0x0000000705067c24 */ /* 0x000fe2000f8e02ff */
[----:B------:R-:W-:Y:S01]  /*5360*/  LEA R24, P1, R4, UR8, 0x1 ;  /* 0x0000000804187c11 */ /* 0x000fe2000f8208ff */
[----:B------:R-:W-:Y:S01]  /*5370*/  IMAD R10, R11, 0x67, RZ ;  /* 0x000000670b0a7824 */ /* 0x000fe200078e02ff */
[----:B0-----:R-:W0:Y:S01]  /*5380*/  LDC R12, c[0x0][0x3a8] ;  /* 0x0000ea00ff0c7b82 */ /* 0x001e220000000800 */
[----:B--2---:R-:W-:Y:S01]  /*5390*/  IMAD.MOV.U32 R2, RZ, RZ, R17 ;  /* 0x000000ffff027224 */ /* 0x004fe200078e0011 */
[----:B------:R2:W-:Y:S01]  /*53a0*/  STL [R1+0x33f0], R16 ;  /* 0x0033f01001007387 */ /* 0x0005e20000100800 */
[----:B------:R-:W-:-:S03]  /*53b0*/  IMAD R5, R28, UR7, RZ ;  /* 0x000000071c057c24 */ /* 0x000fc6000f8e02ff */
[----:B------:R-:W-:Y:S02]  /*53c0*/  STL [R1+0x33e8], R18 ;  /* 0x0033e81201007387 */ /* 0x000fe40000100800 */
[----:B-1----:R-:W1:Y:S02]  /*53d0*/  LDC R13, c[0x0][0x3a8] ;  /* 0x0000ea00ff0d7b82 */ /* 0x002e640000000800 */
[----:B------:R3:W-:Y:S01]  /*53e0*/  STL [R1+0x33e4], R2 ;  /* 0x0033e40201007387 */ /* 0x0007e20000100800 */
[----:B------:R-:W-:Y:S02]  /*53f0*/  LEA R14, P3, R5, UR8, 0x1 ;  /* 0x00000008050e7c11 */ /* 0x000fe4000f8608ff */
[----:B--2---:R-:W-:Y:S01]  /*5400*/  LEA R16, P5, R7, UR8, 0x1 ;  /* 0x0000000807107c11 */ /* 0x004fe2000f8a08ff */
[----:B------:R2:W-:Y:S01]  /*5410*/  STL [R1+0x33dc], R19 ;  /* 0x0033dc1301007387 */ /* 0x0005e20000100800 */
[----:B---3--:R-:W-:Y:S01]  /*5420*/  IMAD R2, R15, UR7, RZ ;  /* 0x000000070f027c24 */ /* 0x008fe2000f8e02ff */
[----:B------:R-:W-:-:S02]  /*5430*/  LEA R18, P6, R8, UR8, 0x1 ;  /* 0x0000000808127c11 */ /* 0x000fc4000f8c08ff */
[----:B------:R3:W-:Y:S02]  /*5440*/  STL [R1+0x33e0], R22 ;  /* 0x0033e01601007387 */ /* 0x0007e40000100800 */
[----:B------:R-:W-:Y:S02]  /*5450*/  LEA R20, P4, R2, UR8, 0x1 ;  /* 0x0000000802147c11 */ /* 0x000fe4000f8808ff */
[----:B--2---:R-:W-:Y:S01]  /*5460*/  LEA.HI.X.SX32 R19, R8, UR9, 0x1, P6 ;  /* 0x0000000908137c11 */ /* 0x004fe2000b0f0eff */
[----:B------:R2:W-:Y:S01]  /*5470*/  STL [R1+0x33d4], R23 ;  /* 0x0033d41701007387 */ /* 0x0005e20000100800 */
[----:B------:R-:W-:Y:S02]  /*5480*/  LEA.HI.X.SX32 R17, R7, UR9, 0x1, P5 ;  /* 0x0000000907117c11 */ /* 0x000fe4000a8f0eff */
[----:B------:R-:W-:Y:S02]  /*5490*/  LEA.HI.X.SX32 R21, R2, UR9, 0x1, P4 ;  /* 0x0000000902157c11 */ /* 0x000fe4000a0f0eff */
[----:B---3--:R-:W-:Y:S01]  /*54a0*/  LEA R22, P2, R3, UR8, 0x1 ;  /* 0x0000000803167c11 */ /* 0x008fe2000f8408ff */
[----:B------:R3:W-:Y:S01]  /*54b0*/  STL [R1+0x33d8], R26 ;  /* 0x0033d81a01007387 */ /* 0x0007e20000100800 */
[----:B------:R-:W-:-:S02]  /*54c0*/  LEA.HI.X.SX32 R15, R5, UR9, 0x1, P3 ;  /* 0x00000009050f7c11 */ /* 0x000fc400098f0eff */
[----:B------:R-:W-:Y:S01]  /*54d0*/  LEA R28, P6, R6, UR8, 0x1 ;  /* 0x00000008061c7c11 */ /* 0x000fe2000f8c08ff */
[----:B------:R4:W-:Y:S01]  /*54e0*/  STL [R1+0x33bc], R27 ;  /* 0x0033bc1b01007387 */ /* 0x0009e20000100800 */
[----:B--2---:R-:W-:Y:S02]  /*54f0*/  LEA.HI.X.SX32 R23, R3, UR9, 0x1, P2 ;  /* 0x0000000903177c11 */ /* 0x004fe400090f0eff */
[----:B------:R-:W-:Y:S01]  /*5500*/  LEA.HI.X.SX32 R25, R4, UR9, 0x1, P1 ;  /* 0x0000000904197c11 */ /* 0x000fe200088f0eff */
[----:B------:R-:W-:Y:S01]  /*5510*/  STL.64 [R1+0x6a8], R18 ;  /* 0x0006a81201007387 */ /* 0x000fe20000100a00 */
[----:B------:R-:W-:Y:S01]  /*5520*/  IMAD.WIDE R4, R9, 0x2, R16 ;  /* 0x0000000209047825 */ /* 0x000fe200078e0210 */
[----:B---3--:R-:W-:Y:S02]  /*5530*/  LEA R26, P0, R0, UR8, 0x1 ;  /* 0x00000008001a7c11 */ /* 0x008fe4000f8008ff */
[----:B------:R-:W-:Y:S01]  /*5540*/  STL.64 [R1+0x670], R16 ;  /* 0x0006701001007387 */ /* 0x000fe20000100a00 */
[----:B------:R-:W-:-:S02]  /*5550*/  LEA.HI.X.SX32 R29, R6, UR9, 0x1, P6 ;  /* 0x00000009061d7c11 */ /* 0x000fc4000b0f0eff */
[----:B----4-:R-:W-:Y:S01]  /*5560*/  LEA.HI.X.SX32 R27, R0, UR9, 0x1, P0 ;  /* 0x00000009001b7c11 */ /* 0x010fe200080f0eff */
[----:B------:R-:W-:Y:S01]  /*5570*/  STL.64 [R1+0x6a0], R20 ;  /* 0x0006a01401007387 */ /* 0x000fe20000100a00 */
[----:B------:R-:W-:-:S03]  /*5580*/  IMAD.WIDE R2, R9, 0x2, R14 ;  /* 0x0000000209027825 */ /* 0x000fc600078e020e */
[----:B------:R-:W-:Y:S04]  /*5590*/  STL.64 [R1+0x678], R14 ;  /* 0x0006780e01007387 */ /* 0x000fe80000100a00 */
[----:B------:R-:W-:Y:S01]  /*55a0*/  STL.64 [R1+0x698], R22 ;  /* 0x0006981601007387 */ /* 0x000fe20000100a00 */
[----:B------:R-:W-:-:S03]  /*55b0*/  IMAD.WIDE R6, R9, 0x2, R28 ;  /* 0x0000000209067825 */ /* 0x000fc600078e021c */
[----:B------:R-:W-:Y:S04]  /*55c0*/  STL.64 [R1+0x690], R24 ;  /* 0x0006901801007387 */ /* 0x000fe80000100a00 */
[----:B------:R-:W-:Y:S04]  /*55d0*/  STL [R1+0x33d0], R4 ;  /* 0x0033d00401007387 */ /* 0x000fe80000100800 */
[----:B------:R2:W-:Y:S04]  /*55e0*/  STL [R1+0x33c0], R5 ;  /* 0x0033c00501007387 */ /* 0x0005e80000100800 */
[----:B------:R-:W-:Y:S04]  /*55f0*/  STL.64 [R1+0x688], R26 ;  /* 0x0006881a01007387 */ /* 0x000fe80000100a00 */
[----:B------:R-:W-:Y:S01]  /*5600*/  STL.64 [R1+0x680], R28 ;  /* 0x0006801c01007387 */ /* 0x000fe20000100a00 */
[----:B--2---:R-:W-:-:S03]  /*5610*/  IMAD.WIDE R4, R9, 0x2, R26 ;  /* 0x0000000209047825 */ /* 0x004fc600078e021a */
[----:B------:R-:W-:Y:S04]  /*5620*/  STL [R1+0x33cc], R2 ;  /* 0x0033cc0201007387 */ /* 0x000fe80000100800 */
[----:B------:R2:W-:Y:S04]  /*5630*/  STL [R1+0x33c4], R3 ;  /* 0x0033c40301007387 */ /* 0x0005e80000100800 */
[----:B------:R-:W-:Y:S04]  /*5640*/  STL [R1+0x33c8], R6 ;  /* 0x0033c80601007387 */ /* 0x000fe80000100800 */
[----:B------:R3:W-:Y:S01]  /*5650*/  STL [R1+0x33a4], R7 ;  /* 0x0033a40701007387 */ /* 0x0007e20000100800 */
[----:B--2---:R-:W-:-:S03]  /*5660*/  IMAD.WIDE R2, R9, 0x2, R24 ;  /* 0x0000000209027825 */ /* 0x004fc600078e0218 */
[----:B------:R-:W-:Y:S04]  /*5670*/  STL [R1+0x33b8], R4 ;  /* 0x0033b80401007387 */ /* 0x000fe80000100800 */
[----:B------:R2:W-:Y:S04]  /*5680*/  STL [R1+0x33a8], R5 ;  /* 0x0033a80501007387 */ /* 0x0005e80000100800 */
[----:B------:R-:W-:Y:S01]  /*5690*/  STL [R1+0x33b4], R2 ;  /* 0x0033b40201007387 */ /* 0x000fe20000100800 */
[----:B---3--:R-:W-:-:S03]  /*56a0*/  IMAD.WIDE R6, R9, 0x2, R20 ;  /* 0x0000000209067825 */ /* 0x008fc600078e0214 */
[----:B------:R3:W-:Y:S01]  /*56b0*/  STL [R1+0x33ac], R3 ;  /* 0x0033ac0301007387 */ /* 0x0007e20000100800 */
[----:B------:R-:W-:Y:S02]  /*56c0*/  IMAD R0, R11, 0x7e, RZ ;  /* 0x0000007e0b007824 */ /* 0x000fe400078e02ff */
[----:B--2---:R-:W-:-:S04]  /*56d0*/  IMAD.WIDE R4, R9, 0x2, R18 ;  /* 0x0000000209047825 */ /* 0x004fc800078e0212 */
[----:B---3--:R-:W-:-:S05]  /*56e0*/  IMAD.WIDE R2, R9, 0x2, R22 ;  /* 0x0000000209027825 */ /* 0x008fca00078e0216 */
[----:B------:R-:W-:Y:S04]  /*56f0*/  STL [R1+0x33b0], R2 ;  /* 0x0033b00201007387 */ /* 0x000fe80000100800 */
[----:B------:R2:W-:Y:S04]  /*5700*/  STL [R1+0x339c], R3 ;  /* 0x00339c0301007387 */ /* 0x0005e80000100800 */
[----:B------:R-:W-:Y:S04]  /*5710*/  STL [R1+0x33a0], R6 ;  /* 0x0033a00601007387 */ /* 0x000fe80000100800 */
[----:B------:R3:W-:Y:S01]  /*5720*/  STL [R1+0x3384], R7 ;  /* 0x0033840701007387 */ /* 0x0007e20000100800 */
[----:B--2---:R-:W-:-:S03]  /*5730*/  IMAD.WIDE R2, R0, 0x2, R16 ;  /* 0x0000000200027825 */ /* 0x004fc600078e0210 */
[----:B------:R-:W-:Y:S04]  /*5740*/  STL [R1+0x3398], R4 ;  /* 0x0033980401007387 */ /* 0x000fe80000100800 */
[----:B------:R2:W-:Y:S01]  /*5750*/  STL [R1+0x3390], R5 ;  /* 0x0033900501007387 */ /* 0x0005e20000100800 */
[----:B---3--:R-:W-:-:S03]  /*5760*/  IMAD.WIDE R6, R0, 0x2, R28 ;  /* 0x0000000200067825 */ /* 0x008fc600078e021c */
[----:B------:R-:W-:Y:S01]  /*5770*/  STL [R1+0x3394], R2 ;  /* 0x0033940201007387 */ /* 0x000fe20000100800 */
[----:B--2---:R-:W-:-:S03]  /*5780*/  IMAD.WIDE R4, R0, 0x2, R14 ;  /* 0x0000000200047825 */ /* 0x004fc600078e020e */
[----:B------:R2:W-:Y:S04]  /*5790*/  STL [R1+0x3388], R3 ;  /* 0x0033880301007387 */ /* 0x0005e80000100800 */
[----:B------:R-:W-:Y:S04]  /*57a0*/  STL [R1+0x338c], R4 ;  /* 0x00338c0401007387 */ /* 0x000fe80000100800 */
[----:B------:R3:W-:Y:S01]  /*57b0*/  STL [R1+0x337c], R5 ;  /* 0x00337c0501007387 */ /* 0x0007e20000100800 */
[----:B--2---:R-:W-:-:S03]  /*57c0*/  IMAD.WIDE R2, R0, 0x2, R26 ;  /* 0x0000000200027825 */ /* 0x004fc600078e021a */
[----:B------:R-:W-:Y:S04]  /*57d0*/  STL [R1+0x3380], R6 ;  /* 0x0033800601007387 */ /* 0x000fe80000100800 */
[----:B------:R2:W-:Y:S01]  /*57e0*/  STL [R1+0x3364], R7 ;  /* 0x0033640701007387 */ /* 0x0005e20000100800 */
[----:B---3--:R-:W-:-:S03]  /*57f0*/  IMAD.WIDE R4, R0, 0x2, R24 ;  /* 0x0000000200047825 */ /* 0x008fc600078e0218 */
[----:B------:R-:W-:Y:S04]  /*5800*/  STL [R1+0x3378], R2 ;  /* 0x0033780201007387 */ /* 0x000fe80000100800 */
[----:B------:R3:W-:Y:S01]  /*5810*/  STL [R1+0x3370], R3 ;  /* 0x0033700301007387 */ /* 0x0007e20000100800 */
[----:B--2---:R-:W-:-:S03]  /*5820*/  IMAD.WIDE R6, R0, 0x2, R20 ;  /* 0x0000000200067825 */ /* 0x004fc600078e0214 */
[----:B------:R-:W-:Y:S01]  /*5830*/  STL [R1+0x3374], R4 ;  /* 0x0033740401007387 */ /* 0x000fe20000100800 */
[----:B------:R-:W-:Y:S02]  /*5840*/  IMAD R8, R11, 0x7d, RZ ;  /* 0x0000007d0b087824 */ /* 0x000fe400078e02ff */
[C---:B---3--:R-:W-:Y:S01]  /*5850*/  IMAD.WIDE R2, R0.reuse, 0x2, R22 ;  /* 0x0000000200027825 */ /* 0x048fe200078e0216 */
        /* <DEDUP_REMOVED lines=11> */
[----:B---3--:R-:W-:-:S03]  /*5910*/  IMAD.WIDE R4, R8, 0x2, R14 ;  /* 0x0000000208047825 */ /* 0x008fc600078e020e */
        /* <DEDUP_REMOVED lines=509> */
[----:B------:R-:W-:Y:S02]  /*78f0*/  IMAD R0, R11, 0x68, RZ ;  /* 0x000000680b007824 */ /* 0x000fe400078e02ff */
[C---:B--2---:R-:W-:Y:S01]  /*7900*/  IMAD.WIDE R6, R8.reuse, 0x2, R20 ;  /* 0x0000000208067825 */ /* 0x044fe200078e0214 */
[----:B------:R-:W-:Y:S03]  /*7910*/  STL [R1+0x2e34], R4 ;  /* 0x002e340401007387 */ /* 0x000fe60000100800 */
        /* <DEDUP_REMOVED lines=9> */
[----:B------:R3:W-:Y:S04]  /*79b0*/  STL [R1+0x2e10], R5 ;  /* 0x002e100501007387 */ /* 0x0007e80000100800 */
[----:B------:R-:W-:Y:S01]  /*79c0*/  STL [R1+0x2e14], R2 ;  /* 0x002e140201007387 */ /* 0x000fe20000100800 */
[----:B--2---:R-:W-:-:S03]  /*79d0*/  IMAD.WIDE R6, R0, 0x2, R26 ;  /* 0x0000000200067825 */ /* 0x004fc600078e021a */
[----:B------:R2:W-:Y:S01]  /*79e0*/  STL [R1+0x2e08], R3 ;  /* 0x002e080301007387 */ /* 0x0005e20000100800 */
[----:B---3--:R-:W-:-:S05]  /*79f0*/  IMAD.WIDE R4, R0, 0x2, R14 ;  /* 0x0000000200047825 */ /* 0x008fca00078e020e */
        /* <DEDUP_REMOVED lines=13> */
[----:B------:R-:W-:-:S04]  /*7ad0*/  IMAD.WIDE R8, R10, 0x2, R16 ;  /* 0x000000020a087825 */ /* 0x000fc800078e0210 */
[----:B---3--:R-:W-:Y:S01]  /*7ae0*/  IMAD.WIDE R4, R0, 0x2, R20 ;  /* 0x0000000200047825 */ /* 0x008fe200078e0214 */
        /* <DEDUP_REMOVED lines=10> */
[----:B------:R-:W-:Y:S04]  /*7b90*/  STL [R1+0x1450], R2 ;  /* 0x0014500201007387 */ /* 0x000fe80000100800 */
[----:B------:R2:W-:Y:S01]  /*7ba0*/  STL [R1+0x144c], R3 ;  /* 0x00144c0301007387 */ /* 0x0005e20000100800 */
[----:B---3--:R-:W-:-:S03]  /*7bb0*/  IMAD.WIDE R8, R10, 0x2, R24 ;  /* 0x000000020a087825 */ /* 0x008fc600078e0218 */
[----:B------:R-:W-:Y:S01]  /*7bc0*/  STL [R1+0x1458], R4 ;  /* 0x0014580401007387 */ /* 0x000fe20000100800 */
[----:B------:R-:W-:-:S03]  /*7bd0*/  IMAD R0, R11, 0x66, RZ ;  /* 0x000000660b007824 */ /* 0x000fc600078e02ff */
        /* <DEDUP_REMOVED lines=218> */
[----:B------:R-:W-:Y:S01]  /*8980*/  STL [R1+0x1684], R9 ;  /* 0x0016840901007387 */ /* 0x000fe20000100800 */
        /* <DEDUP_REMOVED lines=9> */
[----:B------:R-:W-:-:S03]  /*8a20*/  IMAD R10, R11, 0x5d, RZ ;  /* 0x0000005d0b0a7824 */ /* 0x000fc600078e02ff */
[----:B------:R4:W-:Y:S01]  /*8a30*/  STL [R1+0x16a4], R3 ;  /* 0x0016a40301007387 */ /* 0x0009e20000100800 */
[----:B---3--:R-:W-:-:S04]  /*8a40*/  IMAD.WIDE R4, R0, 0x2, R20 ;  /* 0x0000000200047825 */ /* 0x008fc800078e0214 */
[----:B--2---:R-:W-:-:S04]  /*8a50*/  IMAD.WIDE R6, R0, 0x2, R18 ;  /* 0x0000000200067825 */ /* 0x004fc800078e0212 */
[----:B----4-:R-:W-:-:S04]  /*8a60*/  IMAD.WIDE R2, R0, 0x2, R22 ;  /* 0x0000000200027825 */ /* 0x010fc800078e0216 */
[C---:B------:R-:W-:Y:S01]  /*8a70*/  IMAD.WIDE R8, R10.reuse, 0x2, R16 ;  /* 0x000000020a087825 */ /* 0x040fe200078e0210 */
        /* <DEDUP_REMOVED lines=19> */
[----:B0-----:R-:W-:Y:S02]  /*8bb0*/  IMAD R0, R12, 0x5c, RZ ;  /* 0x0000005c0c007824 */ /* 0x001fe400078e02ff */
[C---:B---3--:R-:W-:Y:S01]  /*8bc0*/  IMAD.WIDE R4, R10.reuse, 0x2, R20 ;  /* 0x000000020a047825 */ /* 0x048fe200078e0214 */
[----:B------:R0:W-:Y:S01]  /*8bd0*/  STL [R1+0x16e4], R3 ;  /* 0x0016e40301007387 */ /* 0x0001e20000100800 */
[----:B------:R-:W3:Y:S02]  /*8be0*/  LDC R12, c[0x0][0x3a8] ;  /* 0x0000ea00ff0c7b82 */ /* 0x000ee40000000800 */
[----:B--2---:R-:W-:-:S04]  /*8bf0*/  IMAD.WIDE R6, R10, 0x2, R18 ;  /* 0x000000020a067825 */ /* 0x004fc800078e0212 */
[----:B0-----:R-:W-:-:S04]  /*8c00*/  IMAD.WIDE R2, R10, 0x2, R22 ;  /* 0x000000020a027825 */ /* 0x001fc800078e0216 */
[C---:B------:R-:W-:Y:S01]  /*8c10*/  IMAD.WIDE R8, R0.reuse, 0x2, R16 ;  /* 0x0000000200087825 */ /* 0x040fe200078e0210 */
[----:B------:R-:W-:Y:S04]  /*8c20*/  STL [R1+0x16f0], R2 ;  /* 0x0016f00201007387 */ /* 0x000fe80000100800 */
[----:B------:R0:W-:Y:S04]  /*8c30*/  STL [R1+0x16ec], R3 ;  /* 0x0016ec0301007387 */ /* 0x0001e80000100800 */
[----:B------:R-:W-:Y:S04]  /*8c40*/  STL [R1+0x16f8], R4 ;  /* 0x0016f80401007387 */ /* 0x000fe80000100800 */
[----:B------:R2:W-:Y:S01]  /*8c50*/  STL [R1+0x16f4], R5 ;  /* 0x0016f40501007387 */ /* 0x0005e20000100800 */
[----:B0-----:R-:W-:-:S03]  /*8c60*/  IMAD.WIDE R2, R0, 0x2, R14 ;  /* 0x0000000200027825 */ /* 0x001fc600078e020e */
[----:B------:R-:W-:Y:S04]  /*8c70*/  STL [R1+0x1700], R6 ;  /* 0x0017000601007387 */ /* 0x000fe80000100800 */
[----:B------:R0:W-:Y:S01]  /*8c80*/  STL [R1+0x16fc], R7 ;  /* 0x0016fc0701007387 */ /* 0x0001e20000100800 */
[----:B--2---:R-:W-:-:S03]  /*8c90*/  IMAD.WIDE R4, R0, 0x2, R28 ;  /* 0x0000000200047825 */ /* 0x004fc600078e021c */
[----:B------:R-:W-:Y:S04]  /*8ca0*/  STL [R1+0x1708], R8 ;  /* 0x0017080801007387 */ /* 0x000fe80000100800 */
[----:B------:R-:W-:Y:S01]  /*8cb0*/  STL [R1+0x1704], R9 ;  /* 0x0017040901007387 */ /* 0x000fe20000100800 */
[----:B0-----:R-:W-:-:S03]  /*8cc0*/  IMAD.WIDE R6, R0, 0x2, R26 ;  /* 0x0000000200067825 */ /* 0x001fc600078e021a */
[----:B------:R-:W-:Y:S04]  /*8cd0*/  STL [R1+0x1710], R2 ;  /* 0x0017100201007387 */ /* 0x000fe80000100800 */
[----:B------:R0:W-:Y:S04]  /*8ce0*/  STL [R1+0x170c], R3 ;  /* 0x00170c0301007387 */ /* 0x0001e80000100800 */
[----:B------:R-:W-:Y:S04]  /*8cf0*/  STL [R1+0x1718], R4 ;  /* 0x0017180401007387 */ /* 0x000fe80000100800 */
[----:B------:R2:W-:Y:S01]  /*8d00*/  STL [R1+0x1714], R5 ;  /* 0x0017140501007387 */ /* 0x0005e20000100800 */
[----:B0-----:R-:W-:-:S03]  /*8d10*/  IMAD.WIDE R2, R0, 0x2, R24 ;  /* 0x0000000200027825 */ /* 0x001fc600078e0218 */
[----:B------:R-:W-:Y:S04]  /*8d20*/  STL [R1+0x1720], R6 ;  /* 0x0017200601007387 */ /* 0x000fe80000100800 */
[----:B------:R0:W-:Y:S04]  /*8d30*/  STL [R1+0x171c], R7 ;  /* 0x00171c0701007387 */ /* 0x0001e80000100800 */
[----:B------:R-:W-:Y:S01]  /*8d40*/  STL [R1+0x1728], R2 ;  /* 0x0017280201007387 */ /* 0x000fe20000100800 */
[----:B-1----:R-:W-:Y:S02]  /*8d50*/  IMAD R10, R13, 0x5b, RZ ;  /* 0x0000005b0d0a7824 */ /* 0x002fe400078e02ff */
[C---:B--2---:R-:W-:Y:S01]  /*8d60*/  IMAD.WIDE R4, R0.reuse, 0x2, R20 ;  /* 0x0000000200047825 */ /* 0x044fe200078e0214 */
[----:B------:R1:W-:Y:S01]  /*8d70*/  STL [R1+0x1724], R3 ;  /* 0x0017240301007387 */ /* 0x0003e20000100800 */
[----:B------:R-:W2:Y:S02]  /*8d80*/  LDC R13, c[0x0][0x3a8] ;  /* 0x0000ea00ff0d7b82 */ /* 0x000ea40000000800 */
[----:B0-----:R-:W-:-:S04]  /*8d90*/  IMAD.WIDE R6, R0, 0x2, R18 ;  /* 0x0000000200067825 */ /* 0x001fc800078e0212 */
[----:B-1----:R-:W-:-:S04]  /*8da0*/  IMAD.WIDE R2, R0, 0x2, R22 ;  /* 0x0000000200027825 */ /* 0x002fc800078e0216 */
        /* <DEDUP_REMOVED lines=8> */
[----:B-1----:R-:W-:-:S03]  /*8e30*/  IMAD.WIDE R4, R10, 0x2, R28 ;  /* 0x000000020a047825 */ /* 0x002fc600078e021c */
        /* <DEDUP_REMOVED lines=11> */
[----:B---3--:R-:W-:Y:S02]  /*8ef0*/  IMAD R0, R12, 0x5a, RZ ;  /* 0x0000005a0c007824 */ /* 0x008fe400078e02ff */
[C---:B-1----:R-:W-:Y:S01]  /*8f00*/  IMAD.WIDE R4, R10.reuse, 0x2, R20 ;  /* 0x000000020a047825 */ /* 0x042fe200078e0214 */
[----:B------:R1:W-:Y:S01]  /*8f10*/  STL [R1+0x1764], R3 ;  /* 0x0017640301007387 */ /* 0x0003e20000100800 */
[----:B------:R-:W3:Y:S02]  /*8f20*/  LDC R12, c[0x0][0x3a8] ;  /* 0x0000ea00ff0c7b82 */ /* 0x000ee40000000800 */
        /* <DEDUP_REMOVED lines=22> */
[----:B--2---:R-:W-:Y:S02]  /*9090*/  IMAD R10, R13, 0x59, RZ ;  /* 0x000000590d0a7824 */ /* 0x004fe400078e02ff */
[C---:B-1----:R-:W-:Y:S01]  /*90a0*/  IMAD.WIDE R4, R0.reuse, 0x2, R20 ;  /* 0x0000000200047825 */ /* 0x042fe200078e0214 */
        /* <DEDUP_REMOVED lines=648> */
[----:B---3--:R-:W-:Y:S02]  /*b930*/  IMAD.SHL.U32 R0, R12, 0x40, RZ ;  /* 0x000000400c007824 */ /* 0x008fe400078e00ff */
        /* <DEDUP_REMOVED lines=1611> */
[----:B---3--:R-:W-:Y:S02]  /*11df0*/  IMAD.SHL.U32 R0, R12, 0x2, RZ ;  /* 0x000000020c007824 */ /* 0x008fe400078e00ff */
[----:B-1----:R-:W-:Y:S01]  /*11e00*/  IMAD.WIDE R4, R10, 0x2, R20 ;  /* 0x000000020a047825 */ /* 0x002fe200078e0214 */
[----:B------:R1:W-:Y:S01]  /*11e10*/  STL [R1+0x2d50], R8 ;  /* 0x002d500801007387 */ /* 0x0003e20000100800 */
[----:B------:R-:W3:Y:S03]  /*11e20*/  LDC R12, c[0x0][0x3a8] ;  /* 0x0000ea00ff0c7b82 */ /* 0x000ee60000000800 */
[----:B------:R-:W-:Y:S04]  /*11e30*/  STL [R1+0x2d4c], R9 ;  /* 0x002d4c0901007387 */ /* 0x000fe80000100800 */
[----:B------:R-:W-:Y:S01]  /*11e40*/  STL [R1+0x2d58], R2 ;  /* 0x002d580201007387 */ /* 0x000fe20000100800 */
[----:B0-----:R-:W-:-:S02]  /*11e50*/  IMAD.WIDE R6, R0, 0x2, R16 ;  /* 0x0000000200067825 */ /* 0x001fc400078e0210 */
[----:B------:R-:W0:Y:S01]  /*11e60*/  LDC R16, c[0x0][0x3a8] ;  /* 0x0000ea00ff107b82 */ /* 0x000e220000000800 */
[----:B------:R4:W-:Y:S04]  /*11e70*/  STL [R1+0x2d54], R3 ;  /* 0x002d540301007387 */ /* 0x0009e80000100800 */
[----:B------:R-:W-:Y:S03]  /*11e80*/  STL [R1+0x2d60], R4 ;  /* 0x002d600401007387 */ /* 0x000fe60000100800 */
[----:B-1----:R-:W1:Y:S01]  /*11e90*/  LDC R8, c[0x0][0x3a8] ;  /* 0x0000ea00ff087b82 */ /* 0x002e620000000800 */
[----:B----4-:R-:W-:Y:S01]  /*11ea0*/  IMAD.WIDE R2, R10, 0x2, R18 ;  /* 0x000000020a027825 */ /* 0x010fe200078e0212 */
[----:B------:R4:W-:Y:S04]  /*11eb0*/  STL [R1+0x2d5c], R5 ;  /* 0x002d5c0501007387 */ /* 0x0009e80000100800 */
[----:B------:R-:W-:Y:S02]  /*11ec0*/  STL [R1+0x2d68], R2 ;  /* 0x002d680201007387 */ /* 0x000fe40000100800 */
[----:B------:R-:W0:Y:S02]  /*11ed0*/  LDC R9, c[0x0][0x3a8] ;  /* 0x0000ea00ff097b82 */ /* 0x000e240000000800 */
[----:B------:R2:W-:Y:S01]  /*11ee0*/  STL [R1+0x2d64], R3 ;  /* 0x002d640301007387 */ /* 0x0005e20000100800 */
[----:B----4-:R-:W-:-:S03]  /*11ef0*/  IMAD.WIDE R4, R0, 0x2, R14 ;  /* 0x0000000200047825 */ /* 0x010fc600078e020e */
[----:B------:R-:W-:Y:S02]  /*11f00*/  STL [R1+0x2d70], R6 ;  /* 0x002d700601007387 */ /* 0x000fe40000100800 */
[----:B------:R-:W4:Y:S02]  /*11f10*/  LDC R10, c[0x0][0x3a8] ;  /* 0x0000ea00ff0a7b82 */ /* 0x000f240000000800 */
[----:B------:R3:W-:Y:S01]  /*11f20*/  STL [R1+0x2d6c], R7 ;  /* 0x002d6c0701007387 */ /* 0x0007e20000100800 */
[----:B--2---:R-:W-:-:S03]  /*11f30*/  IMAD.WIDE R2, R0, 0x2, R28 ;  /* 0x0000000200027825 */ /* 0x004fc600078e021c */
[----:B------:R-:W-:Y:S02]  /*11f40*/  STL [R1+0x2d78], R4 ;  /* 0x002d780401007387 */ /* 0x000fe40000100800 */
[----:B------:R-:W2:Y:S02]  /*11f50*/  LDC R14, c[0x0][0x3a8] ;  /* 0x0000ea00ff0e7b82 */ /* 0x000ea40000000800 */
[----:B------:R3:W-:Y:S02]  /*11f60*/  STL [R1+0x2d74], R5 ;  /* 0x002d740501007387 */ /* 0x0007e40000100800 */
[C---:B---3--:R-:W-:Y:S02]  /*11f70*/  IMAD.WIDE R6, R0.reuse, 0x2, R24 ;  /* 0x0000000200067825 */ /* 0x048fe400078e0218 */
[----:B------:R-:W-:Y:S02]  /*11f80*/  STL [R1+0x2d80], R2 ;  /* 0x002d800201007387 */ /* 0x000fe40000100800 */
[----:B------:R-:W3:Y:S01]  /*11f90*/  LDC R15, c[0x0][0x3a8] ;  /* 0x0000ea00ff0f7b82 */ /* 0x000ee20000000800 */
[C---:B------:R-:W-:Y:S01]  /*11fa0*/  IMAD.WIDE R4, R0.reuse, 0x2, R26 ;  /* 0x0000000200047825 */ /* 0x040fe200078e021a */
[----:B------:R1:W-:Y:S04]  /*11fb0*/  STL [R1+0x2d7c], R3 ;  /* 0x002d7c0301007387 */ /* 0x0003e80000100800 */
        /* <DEDUP_REMOVED lines=8> */
[----:B0-----:R-:W2:Y:S04]  /*12040*/  LDL.64 R2, [R1+0x670] ;  /* 0x0006700001027983 */ /* 0x001ea80000100a00 */
[----:B------:R-:W-:Y:S04]  /*12050*/  STL [R1+0x2da0], R4 ;  /* 0x002da00401007387 */ /* 0x000fe80000100800 */
[----:B------:R0:W-:Y:S04]  /*12060*/  STL [R1+0x2d9c], R5 ;  /* 0x002d9c0501007387 */ /* 0x0001e80000100800 */
[----:B0-----:R-:W3:Y:S01]  /*12070*/  LDL.64 R4, [R1+0x678] ;  /* 0x0006780001047983 */ /* 0x001ee20000100a00 */
[----:B------:R-:W-:-:S05]  /*12080*/  IMAD.WIDE R6, R0, 0x2, R18 ;  /* 0x0000000200067825 */ /* 0x000fca00078e0212 */
[----:B------:R-:W-:Y:S04]  /*12090*/  STL [R1+0x2da8], R6 ;  /* 0x002da80601007387 */ /* 0x000fe80000100800 */
[----:B------:R4:W-:Y:S02]  /*120a0*/  STL [R1+0x2da4], R7 ;  /* 0x002da40701007387 */ /* 0x0009e40000100800 */
[----:B----4-:R-:W-:Y:S02]  /*120b0*/  IMAD.WIDE R6, R10, 0x2, R28 ;  /* 0x000000020a067825 */ /* 0x010fe400078e021c */
[----:B------:R-:W4:Y:S01]  /*120c0*/  LDL.LU R28, [R1+0x35f8] ;  /* 0x0035f800011c7983 */ /* 0x000f220000300800 */
[----:B------:R-:W0:Y:S01]  /*120d0*/  S2R R29, SR_TID.X ;  /* 0x00000000001d7919 */ /* 0x000e220000002100 */
[----:B------:R-:W-:-:S02]  /*120e0*/  USHF.R.S32.HI UR7, URZ, 0x1f, UR4 ;  /* 0x0000001fff077899 */ /* 0x000fc40008011404 */
[----:B------:R-:W-:Y:S02]  /*120f0*/  USHF.L.U32 UR6, UR6, 0x7, URZ ;  /* 0x0000000706067899 */ /* 0x000fe400080006ff */
[----:B------:R-:W-:Y:S02]  /*12100*/  ULEA.HI UR7, UR7, UR4, URZ, 0x7 ;  /* 0x0000000407077291 */ /* 0x000fe4000f8f38ff */
[----:B------:R-:W-:Y:S02]  /*12110*/  USHF.R.S32.HI UR4, URZ, 0x1f, UR6 ;  /* 0x0000001fff047899 */ /* 0x000fe40008011406 */
[----:B------:R-:W-:Y:S01]  /*12120*/  USHF.L.U32 UR8, UR6, 0x1, URZ ;  /* 0x0000000106087899 */ /* 0x000fe200080006ff */
[----:B0-----:R-:W-:Y:S01]  /*12130*/  LOP3.LUT R29, R29, 0x3f, RZ, 0xc0, !PT ;  /* 0x0000003f1d1d7812 */ /* 0x001fe200078ec0ff */
[----:B--2---:R-:W-:-:S05]  /*12140*/  IMAD.WIDE R2, R8, 0x2, R2 ;  /* 0x0000000208027825 */ /* 0x004fca00078e0202 */
[----:B------:R-:W-:Y:S04]  /*12150*/  STL [R1+0x2db0], R2 ;  /* 0x002db00201007387 */ /* 0x000fe80000100800 */
[----:B------:R0:W-:Y:S01]  /*12160*/  STL [R1+0x2dac], R3 ;  /* 0x002dac0301007387 */ /* 0x0001e20000100800 */
[----:B---3--:R-:W-:-:S04]  /*12170*/  IMAD.WIDE R4, R9, 0x2, R4 ;  /* 0x0000000209047825 */ /* 0x008fc800078e0204 */
[----:B------:R-:W-:Y:S01]  /*12180*/  IMAD.WIDE R8, R12, 0x2, R26 ;  /* 0x000000020c087825 */ /* 0x000fe200078e021a */
[----:B------:R-:W-:Y:S03]  /*12190*/  STL [R1+0x2db8], R4 ;  /* 0x002db80401007387 */ /* 0x000fe60000100800 */
[----:B0-----:R-:W-:Y:S01]  /*121a0*/  IMAD.WIDE R2, R13, 0x2, R24 ;  /* 0x000000020d027825 */ /* 0x001fe200078e0218 */
[----:B------:R0:W-:Y:S04]  /*121b0*/  STL [R1+0x2db4], R5 ;  /* 0x002db40501007387 */ /* 0x0001e80000100800 */
[----:B------:R-:W-:Y:S04]  /*121c0*/  STL [R1+0x2dc0], R6 ;  /* 0x002dc00601007387 */ /* 0x000fe80000100800 */
[----:B------:R1:W-:Y:S01]  /*121d0*/  STL [R1+0x2dbc], R7 ;  /* 0x002dbc0701007387 */ /* 0x0003e20000100800 */
[----:B0-----:R-:W-:-:S03]  /*121e0*/  IMAD.WIDE R4, R14, 0x2, R22 ;  /* 0x000000020e047825 */ /* 0x001fc600078e0216 */
[----:B------:R-:W-:Y:S04]  /*121f0*/  STL [R1+0x2dc8], R8 ;  /* 0x002dc80801007387 */ /* 0x000fe80000100800 */
[----:B------:R-:W-:Y:S01]  /*12200*/  STL [R1+0x2dc4], R9 ;  /* 0x002dc40901007387 */ /* 0x000fe20000100800 */
[----:B-1----:R-:W-:-:S03]  /*12210*/  IMAD.WIDE R6, R15, 0x2, R20 ;  /* 0x000000020f067825 */ /* 0x002fc600078e0214 */
[----:B------:R-:W-:Y:S04]  /*12220*/  STL [R1+0x2dd0], R2 ;  /* 0x002dd00201007387 */ /* 0x000fe80000100800 */
[----:B------:R0:W-:Y:S04]  /*12230*/  STL [R1+0x2dcc], R3 ;  /* 0x002dcc0301007387 */ /* 0x0001e80000100800 */
[----:B------:R-:W-:Y:S04]  /*12240*/  STL [R1+0x2dd8], R4 ;  /* 0x002dd80401007387 */ /* 0x000fe80000100800 */
[----:B------:R-:W-:Y:S01]  /*12250*/  STL [R1+0x2dd4], R5 ;  /* 0x002dd40501007387 */ /* 0x000fe20000100800 */
[----:B0-----:R-:W-:-:S03]  /*12260*/  IMAD.WIDE R2, R16, 0x2, R18 ;  /* 0x0000000210027825 */ /* 0x001fc600078e0212 */
[----:B------:R-:W-:Y:S04]  /*12270*/  STL [R1+0x2de0], R6 ;  /* 0x002de00601007387 */ /* 0x000fe80000100800 */
[----:B------:R-:W-:Y:S04]  /*12280*/  STL [R1+0x2ddc], R7 ;  /* 0x002ddc0701007387 */ /* 0x000fe80000100800 */
[----:B------:R-:W-:Y:S04]  /*12290*/  STL [R1+0x2de8], R2 ;  /* 0x002de80201007387 */ /* 0x000fe80000100800 */
[----:B------:R0:W-:Y:S04]  /*122a0*/  STL [R1+0x2de4], R3 ;  /* 0x002de40301007387 */ /* 0x0001e80000100800 */
[----:B------:R1:W-:Y:S04]  /*122b0*/  STL [R1+0x1408], RZ ;  /* 0x001408ff01007387 */ /* 0x0003e80000100800 */
        /* <DEDUP_REMOVED lines=116> */
[----:B------:R1:W-:Y:S01]  /*12a00*/  STL [R1+0x720], RZ ;  /* 0x000720ff01007387 */ /* 0x0003e20000100800 */
[----:B0-----:R-:W-:-:S02]  /*12a10*/  IMAD.SHL.U32 R3, R11, 0x80, RZ ;  /* 0x000000800b037824 */ /* 0x001fc400078e00ff */
[----:B------:R-:W-:-:S03]  /*12a20*/  IMAD.SHL.U32 R2, R29, 0x2, RZ ;  /* 0x000000021d027824 */ /* 0x000fc600078e00ff */
[----:B------:R-:W-:Y:S01]  /*12a30*/  SHF.R.S32.HI R0, RZ, 0x1f, R3 ;  /* 0x0000001fff007819 */ /* 0x000fe20000011403 */
[----:B------:R1:W-:Y:S03]  /*12a40*/  STL [R1+0x724], RZ ;  /* 0x000724ff01007387 */ /* 0x0003e60000100800 */
[C---:B------:R-:W-:Y:S01]  /*12a50*/  SHF.L.U64.HI R0, R3.reuse, 0x1, R0 ;  /* 0x0000000103007819 */ /* 0x040fe20000010200 */
[----:B------:R-:W-:Y:S01]  /*12a60*/  IMAD.SHL.U32 R3, R3, 0x2, RZ ;  /* 0x0000000203037824 */ /* 0x000fe200078e00ff */
[----:B------:R-:W-:Y:S01]  /*12a70*/  USHF.R.S32.HI UR7, URZ, 0x7, UR7 ;  /* 0x00000007ff077899 */ /* 0x000fe20008011407 */
[----:B------:R1:W-:Y:S01]  /*12a80*/  STL [R1+0x728], RZ ;  /* 0x000728ff01007387 */ /* 0x0003e20000100800 */
[----:B------:R-:W-:-:S03]  /*12a90*/  USHF.L.U64.HI UR4, UR6, 0x1, UR4 ;  /* 0x0000000106047899 */ /* 0x000fc60008010204 */
        /* <DEDUP_REMOVED lines=113> */
[----:B------:R-:W2:Y:S01]  /*131b0*/  LDL R29, [R1+0xb28] ;  /* 0x000b2800011d7983 */ /* 0x000ea20000100800 */
[----:B------:R-:W-:-:S02]  /*131c0*/  LOP3.LUT R4, R2, 0x30, RZ, 0x3c, !PT ;  /* 0x0000003002047812 */ /* 0x000fc400078e3cff */
[C---:B------:R-:W-:Y:S01]  /*131d0*/  LOP3.LUT R5, R2.reuse, 0x20, RZ, 0x3c, !PT ;  /* 0x0000002002057812 */ /* 0x040fe200078e3cff */
[----:B------:R1:W-:Y:S01]  /*131e0*/  STL [R1+0x590], RZ ;  /* 0x000590ff01007387 */ /* 0x0003e20000100800 */
[C---:B------:R-:W-:Y:S02]  /*131f0*/  LOP3.LUT R4, R2.reuse, 0x60, RZ, 0x3c, !PT ;  /* 0x0000006002047812 */ /* 0x040fe400078e3cff */
[----:B------:R-:W-:Y:S01]  /*13200*/  LOP3.LUT R5, R2, 0x50, RZ, 0x3c, !PT ;  /* 0x0000005002057812 */ /* 0x000fe200078e3cff */
[----:B------:R1:W-:Y:S01]  /*13210*/  STL [R1+0x594], RZ ;  /* 0x000594ff01007387 */ /* 0x0003e20000100800 */
[----:B----4-:R-:W-:Y:S02]  /*13220*/  LOP3.LUT R4, R28, 0x40, RZ, 0x3c, !PT ;  /* 0x000000401c047812 */ /* 0x010fe400078e3cff */
[C---:B------:R-:W-:Y:S01]  /*13230*/  LOP3.LUT R6, R2.reuse, 0x10, RZ, 0x3c, !PT ;  /* 0x0000001002067812 */ /* 0x040fe200078e3cff */
[----:B------:R1:W-:Y:S01]  /*13240*/  STL [R1+0x598], RZ ;  /* 0x000598ff01007387 */ /* 0x0003e20000100800 */
[----:B------:R-:W-:-:S02]  /*13250*/  LOP3.LUT R6, R2, 0x40, RZ, 0x3c, !PT ;  /* 0x0000004002067812 */ /* 0x000fc400078e3cff */
[----:B------:R-:W-:Y:S01]  /*13260*/  LOP3.LUT R6, R2, 0x70, RZ, 0x3c, !PT ;  /* 0x0000007002067812 */ /* 0x000fe200078e3cff */
        /* <DEDUP_REMOVED lines=21> */
[----:B------:R1:W-:Y:S01]  /*133c0*/  STL [R1+0x35d0], R4 ;  /* 0x0035d00401007387 */ /* 0x0003e20000100800 */
[----:B--2---:R-:W-:-:S05]  /*133d0*/  LOP3.LUT R5, R29, 0x40, RZ, 0x3c, !PT ;  /* 0x000000401d057812 */ /* 0x004fca00078e3cff */
[----:B------:R1:W-:Y:S02]  /*133e0*/  STL [R1+0x35f4], R5 ;  /* 0x0035f40501007387 */ /* 0x0003e40000100800 */
.L_x_1:
[----:B01----:R-:W2:Y:S01]  /*133f0*/  LDL.64 R4, [R1+0x6a8] ;  /* 0x0006a80001047983 */ /* 0x003ea20000100a00 */
[----:B------:R-:W0:Y:S03]  /*13400*/  LDC R12, c[0x0][0x3a0] ;  /* 0x0000e800ff0c7b82 */ /* 0x000e260000000800 */
[----:B--2---:R1:W-:Y:S04]  /*13410*/  STL [R1+0x47a8], R5 ;  /* 0x0047a80501007387 */ /* 0x0043e80000100800 */
[----:B-1----:R-:W0:Y:S04]  /*13420*/  LDL R5, [R1+0x1408] ;  /* 0x0014080001057983 */ /* 0x002e280000100800 */
[----:B------:R-:W-:Y:S04]  /*13430*/  STL [R1+0x389c], R15 ;  /* 0x00389c0f01007387 */ /* 0x000fe80000100800 */
        /* <DEDUP_REMOVED lines=73> */
[----:B------:R-:W-:Y:S01]  /*138d0*/  STL [R1+0x39c4], R15 ;  /* 0x0039c40f01007387 */ /* 0x000fe20000100800 */
[----:B0-----:R-:W-:-:S03]  /*138e0*/  IMAD R12, R5, -0x80, R12 ;  /* 0xffffff80050c7824 */ /* 0x001fc600078e020c */
        /* <DEDUP_REMOVED lines=889> */
[----:B------:R0:W-:Y:S04]  /*17080*/  STL [R1+0x47a4], R2 ;  /* 0x0047a40201007387 */ /* 0x0001e80000100800 */
[----:B-----5:R-:W-:Y:S04]  /*17090*/  STL [R1+0x3890], R29 ;  /* 0x0038901d01007387 */ /* 0x020fe80000100800 */
        /* <DEDUP_REMOVED lines=36> */
[----:B------:R-:W2:Y:S01]  /*172e0*/  LDL.LU R5, [R1+0x47a8] ;  /* 0x0047a80001057983 */ /* 0x000ea20000300800 */
[----:B------:R-:W-:-:S02]  /*172f0*/  ISETP.GT.AND P0, PT, R12, RZ, PT ;  /* 0x000000ff0c00720c */ /* 0x000fc40003f04270 */
[----:B0-----:R-:W-:Y:S02]  /*17300*/  PRMT R2, RZ, 0x7610, R2 ;  /* 0x00007610ff027816 */ /* 0x001fe40000000002 */
[----:B------:R-:W-:Y:S02]  /*17310*/  PRMT R15, RZ, 0x7610, R15 ;  /* 0x00007610ff0f7816 */ /* 0x000fe4000000000f */
[----:B------:R-:W-:-:S07]  /*17320*/  PRMT R14, RZ, 0x7610, R14 ;  /* 0x00007610ff0e7816 */ /* 0x000fce000000000e */
[----:B--2---:R-:W2:Y:S04]  /*17330*/  @P0 LDG.E.U16 R2, desc[UR38][R4.64] ;  /* 0x0000002604020981 */ /* 0x004ea8000c1e1500 */
[----:B--2---:R0:W-:Y:S04]  /*17340*/  STL [R1+0x13e8], R2 ;  /* 0x0013e80201007387 */ /* 0x0041e80000100800 */
[----:B0-----:R-:W2:Y:S04]  /*17350*/  LDL.LU R2, [R1+0x47a4] ;  /* 0x0047a40001027983 */ /* 0x001ea80000300800 */
[----:B------:R-:W3:Y:S04]  /*17360*/  LDL.64 R4, [R1+0x6a0] ;  /* 0x0006a00001047983 */ /* 0x000ee80000100a00 */
[----:B---3--:R-:W3:Y:S04]  /*17370*/  @P0 LDG.E.U16 R15, desc[UR38][R4.64] ;  /* 0x00000026040f0981 */ /* 0x008ee8000c1e1500 */
[----:B---3--:R0:W-:Y:S04]  /*17380*/  STL [R1+0x13e4], R15 ;  /* 0x0013e40f01007387 */ /* 0x0081e80000100800 */
[----:B0-----:R-:W3:Y:S04]  /*17390*/  LDL.LU R15, [R1+0x47a0] ;  /* 0x0047a000010f7983 */ /* 0x001ee80000300800 */
[----:B------:R-:W4:Y:S01]  /*173a0*/  LDL.64 R4, [R1+0x698] ;  /* 0x0006980001047983 */ /* 0x000f220000100a00 */
[----:B---3--:R-:W-:-:S03]  /*173b0*/  PRMT R15, RZ, 0x7610, R15 ;  /* 0x00007610ff0f7816 */ /* 0x008fc6000000000f */
[----:B----4-:R-:W3:Y:S04]  /*173c0*/  @P0 LDG.E.U16 R14, desc[UR38][R4.64] ;  /* 0x00000026040e0981 */ /* 0x010ee8000c1e1500 */
        /* <DEDUP_REMOVED lines=8> */
[----:B------:R-:W-:-:S02]  /*17450*/  ISETP.GT.AND P1, PT, R12, 0x1, PT ;  /* 0x000000010c00780c */ /* 0x000fc40003f24270 */
[----:B---3--:R-:W-:Y:S01]  /*17460*/  PRMT R15, RZ, 0x7610, R15 ;  /* 0x00007610ff0f7816 */ /* 0x008fe2000000000f */
        /* <DEDUP_REMOVED lines=18> */
[----:B------:R-:W4:Y:S04]  /*17590*/  LDL R4, [R1+0x2de4] ;  /* 0x002de40001047983 */ /* 0x000f280000100800 */
[----:B------:R-:W4:Y:S01]  /*175a0*/  LDL R5, [R1+0x2de8] ;  /* 0x002de80001057983 */ /* 0x000f220000100800 */
[----:B---3--:R-:W-:-:S02]  /*175b0*/  PRMT R15, RZ, 0x7610, R15 ;  /* 0x00007610ff0f7816 */ /* 0x008fc4000000000f */
[----:B----4-:R-:W-:-:S04]  /*175c0*/  @P1 LOP3.LUT R5, R5, R4, RZ, 0x3c, !PT ;  /* 0x0000000405051212 */ /* 0x010fc800078e3cff */
[----:B------:R-:W-:-:S04]  /*175d0*/  @P1 LOP3.LUT R4, R5, R4, RZ, 0x3c, !PT ;  /* 0x0000000405041212 */ /* 0x000fc800078e3cff */
[----:B------:R-:W-:-:S05]  /*175e0*/  @P1 LOP3.LUT R5, R5, R4, RZ, 0x3c, !PT ;  /* 0x0000000405051212 */ /* 0x000fca00078e3cff */
[----:B------:R-:W3:Y:S04]  /*175f0*/  @P1 LDG.E.U16 R14, desc[UR38][R4.64] ;  /* 0x00000026040e1981 */ /* 0x000ee8000c1e1500 */
        /* <DEDUP_REMOVED lines=31> */
[----:B------:R-:W-:-:S02]  /*177f0*/  ISETP.GT.AND P0, PT, R12, 0x2, PT ;  /* 0x000000020c00780c */ /* 0x000fc40003f04270 */
[----:B---3--:R-:W-:Y:S02]  /*17800*/  PRMT R15, RZ, 0x7610, R15 ;  /* 0x00007610ff0f7816 */ /* 0x008fe4000000000f */
        /* <DEDUP_REMOVED lines=7306> */
[----:B------:R-:W4:Y:S02]  /*340b0*/  LDL R5, [R1+0x14d8] ;  /* 0x0014d80001057983 */ /* 0x000f240000100800 */
[----:B----4-:R-:W-:-:S04]  /*340c0*/  @P1 LOP3.LUT R5, R5, R4, RZ, 0x3c, !PT ;  /* 0x0000000405051212 */ /* 0x010fc800078e3cff */
[----:B------:R-:W-:-:S04]  /*340d0*/  @P1 LOP3.LUT R4, R5, R4, RZ, 0x3c, !PT ;  /* 0x0000000405041212 */ /* 0x000fc800078e3cff */
[----:B------:R-:W-:-:S05]  /*340e0*/  @P1 LOP3.LUT R5, R5, R4, RZ, 0x3c, !PT ;  /* 0x0000000405051212 */ /* 0x000fca00078e3cff */
[----:B------:R-:W4:Y:S04]  /*340f0*/  @P1 LDG.E.U16 R15, desc[UR38][R4.64] ;  /* 0x00000026040f1981 */ /* 0x000f28000c1e1500 */
[----:B----4-:R0:W-:Y:S04]  /*34100*/  STL [R1+0x2e0], R15 ;  /* 0x0002e00f01007387 */ /* 0x0101e80000100800 */
[----:B0-----:R-:W4:Y:S04]  /*34110*/  LDL.LU R15, [R1+0x3af0] ;  /* 0x003af000010f7983 */ /* 0x001f280000300800 */
[----:B------:R-:W2:Y:S04]  /*34120*/  LDL R4, [R1+0x14cc] ;  /* 0x0014cc0001047983 */ /* 0x000ea80000100800 */
[----:B------:R-:W2:Y:S01]  /*34130*/  LDL R5, [R1+0x14d0] ;  /* 0x0014d00001057983 */ /* 0x000ea20000100800 */
[----:B----4-:R-:W-:-:S02]  /*34140*/  PRMT R15, RZ, 0x7610, R15 ;  /* 0x00007610ff0f7816 */ /* 0x010fc4000000000f */
[----:B--2---:R-:W-:-:S04]  /*34150*/  @P1 LOP3.LUT R5, R5, R4, RZ, 0x3c, !PT ;  /* 0x0000000405051212 */ /* 0x004fc800078e3cff */
[----:B------:R-:W-:-:S04]  /*34160*/  @P1 LOP3.LUT R4, R5, R4, RZ, 0x3c, !PT ;  /* 0x0000000405041212 */ /* 0x000fc800078e3cff */
[----:B------:R-:W-:-:S05]  /*34170*/  @P1 LOP3.LUT R5, R5, R4, RZ, 0x3c, !PT ;  /* 0x0000000405051212 */ /* 0x000fca00078e3cff */
[----:B------:R-:W2:Y:S04]  /*34180*/  @P1 LDG.E.U16 R15, desc[UR38][R4.64] ;  /* 0x00000026040f1981 */ /* 0x000ea8000c1e1500 */
[----:B--2---:R0:W-:Y:S04]  /*34190*/  STL [R1+0x2dc], R15 ;  /* 0x0002dc0f01007387 */ /* 0x0041e80000100800 */
[----:B0-----:R-:W2:Y:S04]  /*341a0*/  LDL.LU R15, [R1+0x3aec] ;  /* 0x003aec00010f7983 */ /* 0x001ea80000300800 */
[----:B------:R-:W4:Y:S04]  /*341b0*/  LDL R4, [R1+0x14c4] ;  /* 0x0014c40001047983 */ /* 0x000f280000100800 */
[----:B------:R-:W4:Y:S01]  /*341c0*/  LDL R5, [R1+0x14c8] ;  /* 0x0014c80001057983 */ /* 0x000f220000100800 */
[----:B------:R-:W-:-:S02]  /*341d0*/  ISETP.GT.AND P0, PT, R12, 0x66, PT ;  /* 0x000000660c00780c */ /* 0x000fc40003f04270 */
[----:B--2---:R-:W-:Y:S02]  /*341e0*/  PRMT R15, RZ, 0x7610, R15 ;  /* 0x00007610ff0f7816 */ /* 0x004fe4000000000f */
[----:B----4-:R-:W-:-:S04]  /*341f0*/  @P1 LOP3.LUT R5, R5, R4, RZ, 0x3c, !PT ;  /* 0x0000000405051212 */ /* 0x010fc800078e3cff */
[----:B------:R-:W-:-:S04]  /*34200*/  @P1 LOP3.LUT R4, R5, R4, RZ, 0x3c, !PT ;  /* 0x0000000405041212 */ /* 0x000fc800078e3cff */
[----:B------:R-:W-:-:S05]  /*34210*/  @P1 LOP3.LUT R5, R5, R4, RZ, 0x3c, !PT ;  /* 0x0000000405051212 */ /* 0x000fca00078e3cff */
[----:B------:R-:W2:Y:S04]  /*34220*/  @P1 LDG.E.U16 R15, desc[UR38][R4.64] ;  /* 0x00000026040f1981 */ /* 0x000ea8000c1e1500 */
[----:B--2---:R0:W-:Y:S04]  /*34230*/  STL [R1+0x2d8], R15 ;  /* 0x0002d80f01007387 */ /* 0x0041e80000100800 */
[----:B0-----:R-:W2:Y:S04]  /*34240*/  LDL.LU R15, [R1+0x3ae8] ;  /* 0x003ae800010f7983 */ /* 0x001ea80000300800 */
[----:B------:R-:W4:Y:S04]  /*34250*/  LDL R4, [R1+0x14bc] ;  /* 0x0014bc0001047983 */ /* 0x000f280000100800 */
[----:B------:R-:W4:Y:S01]  /*34260*/  LDL R5, [R1+0x14c0] ;  /* 0x0014c00001057983 */ /* 0x000f220000100800 */
[----:B--2---:R-:W-:-:S02]  /*34270*/  PRMT R15, RZ, 0x7610, R15 ;  /* 0x00007610ff0f7816 */ /* 0x004fc4000000000f */
        /* <DEDUP_REMOVED lines=665> */
[----:B------:R-:W-:-:S02]  /*36c10*/  PRMT R3, RZ, 0x7610, R3 ;  /* 0x00007610ff037816 */ /* 0x000fc40000000003 */
[----:B----4-:R-:W-:-:S04]  /*36c20*/  @P1 LOP3.LUT R5, R5, R4, RZ, 0x3c, !PT ;  /* 0x0000000405051212 */ /* 0x010fc800078e3cff */
[----:B------:R-:W-:-:S04]  /*36c30*/  @P1 LOP3.LUT R4, R5, R4, RZ, 0x3c, !PT ;  /* 0x0000000405041212 */ /* 0x000fc800078e3cff */
[----:B------:R-:W-:-:S05]  /*36c40*/  @P1 LOP3.LUT R5, R5, R4, RZ, 0x3c, !PT ;  /* 0x0000000405051212 */ /* 0x000fca00078e3cff */
[----:B------:R-:W4:Y:S04]  /*36c50*/  @P1 LDG.E.U16 R3, desc[UR38][R4.64] ;  /* 0x0000002604031981 */ /* 0x000f28000c1e1500 */
[----:B------:R-:W3:Y:S04]  /*36c60*/  LDL R4, [R1+0x2f9c] ;  /* 0x002f9c0001047983 */ /* 0x000ee80000100800 */
[----:B------:R-:W3:Y:S01]  /*36c70*/  LDL R5, [R1+0x2fac] ;  /* 0x002fac0001057983 */ /* 0x000ee20000100800 */
[----:B--2---:R-:W-:-:S03]  /*36c80*/  PRMT R15, RZ, 0x7610, R15 ;  /* 0x00007610ff0f7816 */ /* 0x004fc6000000000f */
[----:B----4-:R-:W-:Y:S01]  /*36c90*/  STL [R1+0x36b4], R3 ;  /* 0x0036b40301007387 */ /* 0x010fe20000100800 */
[----:B---3--:R-:W-:-:S04]  /*36ca0*/  @P1 LOP3.LUT R5, R5, R4, RZ, 0x3c, !PT ;  /* 0x0000000405051212 */ /* 0x008fc800078e3cff */
[----:B------:R-:W-:-:S04]  /*36cb0*/  @P1 LOP3.LUT R4, R5, R4, RZ, 0x3c, !PT ;  /* 0x0000000405041212 */ /* 0x000fc800078e3cff */
[----:B------:R-:W-:-:S05]  /*36cc0*/  @P1 LOP3.LUT R5, R5, R4, RZ, 0x3c, !PT ;  /* 0x0000000405051212 */ /* 0x000fca00078e3cff */
[----:B------:R-:W2:Y:S04]  /*36cd0*/  @P1 LDG.E.U16 R15, desc[UR38][R4.64] ;  /* 0x00000026040f1981 */ /* 0x000ea8000c1e1500 */
[----:B--2---:R0:W-:Y:S04]  /*36ce0*/  STL [R1+0x18c], R15 ;  /* 0x00018c0f01007387 */ /* 0x0041e80000100800 */
[----:B0-----:R-:W2:Y:S04]  /*36cf0*/  LDL.LU R15, [R1+0x39c0] ;  /* 0x0039c000010f7983 */ /* 0x001ea80000300800 */
[----:B------:R-:W3:Y:S04]  /*36d00*/  LDL R4, [R1+0x2fa8] ;  /* 0x002fa80001047983 */ /* 0x000ee80000100800 */
[----:B------:R-:W3:Y:S01]  /*36d10*/  LDL R5, [R1+0x2fb4] ;  /* 0x002fb40001057983 */ /* 0x000ee20000100800 */
[----:B------:R-:W-:-:S02]  /*36d20*/  PRMT R28, RZ, 0x7610, R28 ;  /* 0x00007610ff1c7816 */ /* 0x000fc4000000001c */
[----:B---3--:R-:W-:-:S04]  /*36d30*/  @P1 LOP3.LUT R5, R5, R4, RZ, 0x3c, !PT ;  /* 0x0000000405051212 */ /* 0x008fc800078e3cff */
[----:B------:R-:W-:-:S04]  /*36d40*/  @P1 LOP3.LUT R4, R5, R4, RZ, 0x3c, !PT ;  /* 0x0000000405041212 */ /* 0x000fc800078e3cff */
[----:B------:R-:W-:-:S05]  /*36d50*/  @P1 LOP3.LUT R5, R5, R4, RZ, 0x3c, !PT ;  /* 0x0000000405051212 */ /* 0x000fca00078e3cff */
[----:B------:R-:W3:Y:S04]  /*36d60*/  @P1 LDG.E.U16 R28, desc[UR38][R4.64] ;  /* 0x00000026041c1981 */ /* 0x000ee8000c1e1500 */
[----:B------:R-:W4:Y:S04]  /*36d70*/  LDL R4, [R1+0x2fb0] ;  /* 0x002fb00001047983 */ /* 0x000f280000100800 */
[----:B------:R-:W4:Y:S01]  /*36d80*/  LDL R5, [R1+0x2fb8] ;  /* 0x002fb80001057983 */ /* 0x000f220000100800 */
[----:B--2---:R-:W-:-:S03]  /*36d90*/  PRMT R15, RZ, 0x7610, R15 ;  /* 0x00007610ff0f7816 */ /* 0x004fc6000000000f */
[----:B---3--:R-:W-:Y:S01]  /*36da0*/  STL [R1+0x36ac], R28 ;  /* 0x0036ac1c01007387 */ /* 0x008fe20000100800 */
[----:B----4-:R-:W-:-:S04]  /*36db0*/  @P1 LOP3.LUT R5, R5, R4, RZ, 0x3c, !PT ;  /* 0x0000000405051212 */ /* 0x010fc800078e3cff */
[----:B------:R-:W-:-:S04]  /*36dc0*/  @P1 LOP3.LUT R4, R5, R4, RZ, 0x3c, !PT ;  /* 0x0000000405041212 */ /* 0x000fc800078e3cff */
[----:B------:R-:W-:-:S05]  /*36dd0*/  @P1 LOP3.LUT R5, R5, R4, RZ, 0x3c, !PT ;  /* 0x0000000405051212 */ /* 0x000fca00078e3cff */
[----:B------:R-:W2:Y:S04]  /*36de0*/  @P1 LDG.E.U16 R15, desc[UR38][R4.64] ;  /* 0x00000026040f1981 */ /* 0x000ea8000c1e1500 */
[----:B--2---:R0:W-:Y:S04]  /*36df0*/  STL [R1+0x32c], R15 ;  /* 0x00032c0f01007387 */ /* 0x0041e80000100800 */
[----:B0-----:R-:W2:Y:S04]  /*36e00*/  LDL.LU R15, [R1+0x39bc] ;  /* 0x0039bc00010f7983 */ /* 0x001ea80000300800 */
[----:B------:R-:W3:Y:S04]  /*36e10*/  LDL R4, [R1+0x2fa4] ;  /* 0x002fa40001047983 */ /* 0x000ee80000100800 */
[----:B------:R-:W3:Y:S01]  /*36e20*/  LDL R5, [R1+0x2fc0] ;  /* 0x002fc00001057983 */ /* 0x000ee20000100800 */
[----:B--2---:R-:W-:-:S02]  /*36e30*/  PRMT R15, RZ, 0x7610, R15 ;  /* 0x00007610ff0f7816 */ /* 0x004fc4000000000f */
        /* <DEDUP_REMOVED lines=17> */
[----:B------:R-:W-:-:S02]  /*36f50*/  ISETP.GT.AND P0, PT, R12, 0x70, PT ;  /* 0x000000700c00780c */ /* 0x000fc40003f04270 */
[----:B--2---:R-:W-:Y:S02]  /*36f60*/  PRMT R15, RZ, 0x7610, R15 ;  /* 0x00007610ff0f7816 */ /* 0x004fe4000000000f */
        /* <DEDUP_REMOVED lines=507> */
[----:B------:R-:W-:Y:S02]  /*38f20*/  PRMT R3, RZ, 0x7610, R3 ;  /* 0x00007610ff037816 */ /* 0x000fe40000000003 */
[----:B------:R-:W-:Y:S01]  /*38f30*/  ISETP.GT.AND P1, PT, R12, 0x77, PT ;  /* 0x000000770c00780c */ /* 0x000fe20003f24270 */
[----:B---3--:R-:W-:Y:S01]  /*38f40*/  STL [R1+0x3718], R28 ;  /* 0x0037181c01007387 */ /* 0x008fe20000100800 */
[----:B----4-:R-:W-:-:S04]  /*38f50*/  @P0 LOP3.LUT R5, R5, R4, RZ, 0x3c, !PT ;  /* 0x0000000405050212 */ /* 0x010fc800078e3cff */
        /* <DEDUP_REMOVED lines=143> */
[----:B------:R-:W-:Y:S02]  /*39850*/  ISETP.GT.AND P1, PT, R12, 0x79, PT ;  /* 0x000000790c00780c */ /* 0x000fe40003f24270 */
[----:B---3--:R-:W-:-:S04]  /*39860*/  @P0 LOP3.LUT R5, R5, R4, RZ, 0x3c, !PT ;  /* 0x0000000405050212 */ /* 0x008fc800078e3cff */
[----:B------:R-:W-:-:S04]  /*39870*/  @P0 LOP3.LUT R4, R5, R4, RZ, 0x3c, !PT ;  /* 0x0000000405040212 */ /* 0x000fc800078e3cff */
[----:B------:R-:W-:-:S05]  /*39880*/  @P0 LOP3.LUT R5, R5, R4, RZ, 0x3c, !PT ;  /* 0x0000000405050212 */ /* 0x000fca00078e3cff */
[----:B------:R-:W3:Y:S04]  /*39890*/  @P0 LDG.E.U16 R14, desc[UR38][R4.64] ;  /* 0x00000026040e0981 */ /* 0x000ee8000c1e1500 */
[----:B---3--:R0:W-:Y:S04]  /*398a0*/  STL [R1+0x68], R14 ;  /* 0x0000680e01007387 */ /* 0x0081e80000100800 */
[----:B0-----:R-:W3:Y:S04]  /*398b0*/  LDL.LU R14, [R1+0x3898] ;  /* 0x00389800010e7983 */ /* 0x001ee80000300800 */
[----:B------:R-:W4:Y:S04]  /*398c0*/  LDL R4, [R1+0x3210] ;  /* 0x0032100001047983 */ /* 0x000f280000100800 */
[----:B------:R-:W4:Y:S01]  /*398d0*/  LDL R5, [R1+0x3218] ;  /* 0x0032180001057983 */ /* 0x000f220000100800 */
[----:B------:R-:W-:-:S02]  /*398e0*/  PRMT R2, RZ, 0x7610, R2 ;  /* 0x00007610ff027816 */ /* 0x000fc40000000002 */
        /* <DEDUP_REMOVED lines=8> */
[----:B------:R-:W-:-:S02]  /*39970*/  PRMT R29, RZ, 0x7610, R29 ;  /* 0x00007610ff1d7816 */ /* 0x000fc4000000001d */
[----:B--2---:R-:W-:-:S04]  /*39980*/  @P1 LOP3.LUT R5, R5, R4, RZ, 0x3c, !PT ;  /* 0x0000000405051212 */ /* 0x004fc800078e3cff */
[----:B------:R-:W-:-:S04]  /*39990*/  @P1 LOP3.LUT R4, R5, R4, RZ, 0x3c, !PT ;  /* 0x0000000405041212 */ /* 0x000fc800078e3cff */
[----:B------:R-:W-:-:S05]  /*399a0*/  @P1 LOP3.LUT R5, R5, R4, RZ, 0x3c, !PT ;  /* 0x0000000405051212 */ /* 0x000fca00078e3cff */
[----:B------:R-:W2:Y:S04]  /*399b0*/  @P1 LDG.E.U16 R29, desc[UR38][R4.64] ;  /* 0x00000026041d1981 */ /* 0x000ea8000c1e1500 */
[----:B--2---:R0:W-:Y:S04]  /*399c0*/  STL [R1+0x60], R29 ;  /* 0x0000601d01007387 */ /* 0x0041e80000100800 */
[----:B0-----:R-:W2:Y:S04]  /*399d0*/  LDL.LU R29, [R1+0x3890] ;  /* 0x00389000011d7983 */ /* 0x001ea80000300800 */
        /* <DEDUP_REMOVED lines=48> */
[----:B------:R-:W-:Y:S02]  /*39ce0*/  ISETP.GT.AND P0, PT, R12, 0x7a, PT ;  /* 0x0000007a0c00780c */ /* 0x000fe40003f04270 */
        /* <DEDUP_REMOVED lines=13> */
[----:B------:R-:W3:Y:S04]  /*39dc0*/  LDL R4, [R1+0x3244] ;  /* 0x0032440001047983 */ /* 0x000ee80000100800 */
[----:B------:R-:W3:Y:S01]  /*39dd0*/  LDL R5, [R1+0x3260] ;  /* 0x0032600001057983 */ /* 0x000ee20000100800 */
[----:B------:R-:W-:-:S03]  /*39de0*/  PRMT R21, RZ, 0x7610, R21 ;  /* 0x00007610ff157816 */ /* 0x000fc60000000015 */
[----:B--2---:R0:W-:Y:S04]  /*39df0*/  STL [R1+0x44], R15 ;  /* 0x0000440f01007387 */ /* 0x0041e80000100800 */
[----:B0-----:R-:W2:Y:S01]  /*39e00*/  LDL R15, [R1+0x328c] ;  /* 0x00328c00010f7983 */ /* 0x001ea20000100800 */
[----:B---3--:R-:W-:-:S04]  /*39e10*/  @P0 LOP3.LUT R5, R5, R4, RZ, 0x3c, !PT ;  /* 0x0000000405050212 */ /* 0x008fc800078e3cff */
[----:B------:R-:W-:-:S04]  /*39e20*/  @P0 LOP3.LUT R4, R5, R4, RZ, 0x3c, !PT ;  /* 0x0000000405040212 */ /* 0x000fc800078e3cff */
[----:B------:R-:W-:-:S05]  /*39e30*/  @P0 LOP3.LUT R5, R5, R4, RZ, 0x3c, !PT ;  /* 0x0000000405050212 */ /* 0x000fca00078e3cff */
[----:B------:R-:W3:Y:S04]  /*39e40*/  @P0 LDG.E.U16 R21, desc[UR38][R4.64] ;  /* 0x0000002604150981 */ /* 0x000ee8000c1e1500 */
[----:B---3--:R0:W-:Y:S04]  /*39e50*/  STL [R1+0x40], R21 ;  /* 0x0000401501007387 */ /* 0x0081e80000100800 */
[----:B0-----:R-:W3:Y:S04]  /*39e60*/  LDL.LU R21, [R1+0x3874] ;  /* 0x0038740001157983 */ /* 0x001ee80000300800 */
        /* <DEDUP_REMOVED lines=33> */
[----:B------:R-:W2:Y:S01]  /*3a080*/  @P0 LDG.E.U16 R17, desc[UR38][R4.64] ;  /* 0x0000002604110981 */ /* 0x000ea2000c1e1500 */
[----:B------:R-:W-:-:S03]  /*3a090*/  PRMT R14, RZ, 0x7610, R14 ;  /* 0x00007610ff0e7816 */ /* 0x000fc6000000000e */
[----:B--2---:R0:W-:Y:S04]  /*3a0a0*/  STL [R1+0x30], R17 ;  /* 0x0000301101007387 */ /* 0x0041e80000100800 */
[----:B0-----:R-:W2:Y:S04]  /*3a0b0*/  LDL.LU R17, [R1+0x3864] ;  /* 0x0038640001117983 */ /* 0x001ea80000300800 */
[----:B------:R-:W2:Y:S01]  /*3a0c0*/  LDL R5, [R1+0x327c] ;  /* 0x00327c0001057983 */ /* 0x000ea20000100800 */
[----:B------:R-:W-:Y:S01]  /*3a0d0*/  @P0 IMAD.MOV.U32 R4, RZ, RZ, R15 ;  /* 0x000000ffff040224 */ /* 0x000fe200078e000f */
[----:B------:R-:W-:-:S02]  /*3a0e0*/  PRMT R16, RZ, 0x7610, R16 ;  /* 0x00007610ff107816 */ /* 0x000fc40000000010 */
[----:B------:R-:W3:Y:S04]  /*3a0f0*/  LDL R15, [R1+0x32b0] ;  /* 0x0032b000010f7983 */ /* 0x000ee80000100800 */
[----:B--2---:R0:W2:Y:S04]  /*3a100*/  @P0 LDG.E.U16 R14, desc[UR38][R4.64] ;  /* 0x00000026040e0981 */ /* 0x0040a8000c1e1500 */
[----:B------:R-:W0:Y:S04]  /*3a110*/  LDL R4, [R1+0x3288] ;  /* 0x0032880001047983 */ /* 0x000e280000100800 */
[----:B------:R-:W0:Y:S02]  /*3a120*/  LDL R5, [R1+0x3294] ;  /* 0x0032940001057983 */ /* 0x000e240000100800 */
[----:B0-----:R-:W-:-:S04]  /*3a130*/  @P0 LOP3.LUT R5, R5, R4, RZ, 0x3c, !PT ;  /* 0x0000000405050212 */ /* 0x001fc800078e3cff */
[----:B------:R-:W-:-:S04]  /*3a140*/  @P0 LOP3.LUT R4, R5, R4, RZ, 0x3c, !PT ;  /* 0x0000000405040212 */ /* 0x000fc800078e3cff */
[----:B------:R-:W-:-:S05]  /*3a150*/  @P0 LOP3.LUT R5, R5, R4, RZ, 0x3c, !PT ;  /* 0x0000000405050212 */ /* 0x000fca00078e3cff */
[----:B------:R-:W3:Y:S04]  /*3a160*/  @P0 LDG.E.U16 R16, desc[UR38][R4.64] ;  /* 0x0000002604100981 */ /* 0x000ee8000c1e1500 */
[----:B--2---:R0:W-:Y:S04]  /*3a170*/  STL [R1+0x2c], R14 ;  /* 0x00002c0e01007387 */ /* 0x0041e80000100800 */
[----:B0-----:R-:W2:Y:S04]  /*3a180*/  LDL R14, [R1+0x32b8] ;  /* 0x0032b800010e7983 */ /* 0x001ea80000100800 */
[----:B---3--:R0:W-:Y:S04]  /*3a190*/  STL [R1+0x28], R16 ;  /* 0x0000281001007387 */ /* 0x0081e80000100800 */
[----:B0-----:R-:W3:Y:S04]  /*3a1a0*/  LDL.LU R16, [R1+0x3860] ;  /* 0x0038600001107983 */ /* 0x001ee80000300800 */
[----:B------:R-:W2:Y:S04]  /*3a1b0*/  LDL R4, [R1+0x3290] ;  /* 0x0032900001047983 */ /* 0x000ea80000100800 */
[----:B------:R-:W2:Y:S01]  /*3a1c0*/  LDL R5, [R1+0x3298] ;  /* 0x0032980001057983 */ /* 0x000ea20000100800 */
[----:B------:R-:W-:-:S02]  /*3a1d0*/  ISETP.GT.AND P1, PT, R12, 0x7b, PT ;  /* 0x0000007b0c00780c */ /* 0x000fc40003f24270 */
[----:B------:R-:W-:-:S11]  /*3a1e0*/  PRMT R13, RZ, 0x7610, R13 ;  /* 0x00007610ff0d7816 */ /* 0x000fd6000000000d */
        /* <DEDUP_REMOVED lines=27> */
[----:B------:R-:W-:Y:S02]  /*3a3a0*/  PRMT R8, RZ, 0x7610, R8 ;  /* 0x00007610ff087816 */ /* 0x000fe40000000008 */
[----:B--2---:R-:W-:-:S04]  /*3a3b0*/  @P1 LOP3.LUT R5, R5, R4, RZ, 0x3c, !PT ;  /* 0x0000000405051212 */ /* 0x004fc800078e3cff */
[----:B------:R-:W-:-:S04]  /*3a3c0*/  @P1 LOP3.LUT R4, R5, R4, RZ, 0x3c, !PT ;  /* 0x0000000405041212 */ /* 0x000fc800078e3cff */
[----:B------:R-:W-:-:S05]  /*3a3d0*/  @P1 LOP3.LUT R5, R5, R4, RZ, 0x3c, !PT ;  /* 0x0000000405051212 */ /* 0x000fca00078e3cff */
[----:B------:R0:W2:Y:S02]  /*3a3e0*/  @P1 LDG.E.U16 R9, desc[UR38][R4.64] ;  /* 0x0000002604091981 */ /* 0x0000a4000c1e1500 */
[----:B0-----:R-:W-:Y:S02]  /*3a3f0*/  @P1 IMAD.MOV.U32 R4, RZ, RZ, R14 ;  /* 0x000000ffff041224 */ /* 0x001fe400078e000e */
[----:B------:R-:W-:-:S05]  /*3a400*/  @P1 IMAD.MOV.U32 R5, RZ, RZ, R15 ;  /* 0x000000ffff051224 */ /* 0x000fca00078e000f */
[----:B------:R-:W3:Y:S04]  /*3a410*/  @P1 LDG.E.U16 R8, desc[UR38][R4.64] ;  /* 0x0000002604081981 */ /* 0x000ee8000c1e1500 */
[----:B--2---:R0:W-:Y:S04]  /*3a420*/  STL [R1+0x18], R9 ;  /* 0x0000180901007387 */ /* 0x0041e80000100800 */
[----:B0-----:R-:W2:Y:S04]  /*3a430*/  LDL.LU R9, [R1+0x3850] ;  /* 0x0038500001097983 */ /* 0x001ea80000300800 */
[----:B------:R-:W2:Y:S04]  /*3a440*/  LDL R15, [R1+0x32c4] ;  /* 0x0032c400010f7983 */ /* 0x000ea80000100800 */
[----:B------:R-:W2:Y:S04]  /*3a450*/  LDL R14, [R1+0x32e0] ;  /* 0x0032e000010e7983 */ /* 0x000ea80000100800 */
        /* <DEDUP_REMOVED lines=22> */
[----:B----4-:R-:W-:-:S02]  /*3a5c0*/  PRMT R2, RZ, 0x7610, R2 ;  /* 0x00007610ff027816 */ /* 0x010fc40000000002 */
[----:B--2---:R-:W-:-:S04]  /*3a5d0*/  @P1 LOP3.LUT R5, R5, R4, RZ, 0x3c, !PT ;  /* 0x0000000405051212 */ /* 0x004fc800078e3cff */
[----:B------:R-:W-:-:S04]  /*3a5e0*/  @P1 LOP3.LUT R4, R5, R4, RZ, 0x3c, !PT ;  /* 0x0000000405041212 */ /* 0x000fc800078e3cff */
[----:B------:R-:W-:-:S05]  /*3a5f0*/  @P1 LOP3.LUT R5, R5, R4, RZ, 0x3c, !PT ;  /* 0x0000000405051212 */ /* 0x000fca00078e3cff */
[----:B------:R-:W2:Y:S01]  /*3a600*/  @P1 LDG.E.U16 R2, desc[UR38][R4.64] ;  /* 0x0000002604021981 */ /* 0x000ea2000c1e1500 */
[----:B------:R-:W-:-:S03]  /*3a610*/  ISETP.GT.AND P0, PT, R12, 0x7c, PT ;  /* 0x0000007c0c00780c */ /* 0x000fc60003f04270 */
[----:B--2---:R-:W-:Y:S04]  /*3a620*/  STL [R1+0x8], R2 ;  /* 0x0000080201007387 */ /* 0x004fe80000100800 */
[----:B------:R-:W2:Y:S04]  /*3a630*/  LDL R4, [R1+0x32d0] ;  /* 0x0032d00001047983 */ /* 0x000ea80000100800 */
[----:B------:R-:W2:Y:S01]  /*3a640*/  LDL R5, [R1+0x32d8] ;  /* 0x0032d80001057983 */ /* 0x000ea20000100800 */
[----:B------:R-:W-:Y:S02]  /*3a650*/  PRMT R28, RZ, 0x7610, R28 ;  /* 0x00007610ff1c7816 */ /* 0x000fe4000000001c */
[----:B--2---:R-:W-:-:S04]  /*3a660*/  @P0 LOP3.LUT R5, R5, R4, RZ, 0x3c, !PT ;  /* 0x0000000405050212 */ /* 0x004fc800078e3cff */
[----:B------:R-:W-:-:S04]  /*3a670*/  @P0 LOP3.LUT R4, R5, R4, RZ, 0x3c, !PT ;  /* 0x0000000405040212 */ /* 0x000fc800078e3cff */
[----:B------:R-:W-:-:S05]  /*3a680*/  @P0 LOP3.LUT R5, R5, R4, RZ, 0x3c, !PT ;  /* 0x0000000405050212 */ /* 0x000fca00078e3cff */
[----:B------:R0:W2:Y:S01]  /*3a690*/  @P0 LDG.E.U16 R28, desc[UR38][R4.64] ;  /* 0x00000026041c0981 */ /* 0x0000a2000c1e1500 */
[----:B------:R-:W-:Y:S01]  /*3a6a0*/  PRMT R3, RZ, 0x7610, R3 ;  /* 0x00007610ff037816 */ /* 0x000fe20000000003 */
[----:B0-----:R-:W-:Y:S02]  /*3a6b0*/  @P0 IMAD.MOV.U32 R4, RZ, RZ, R14 ;  /* 0x000000ffff040224 */ /* 0x001fe400078e000e */
[----:B------:R-:W-:-:S05]  /*3a6c0*/  @P0 IMAD.MOV.U32 R5, RZ, RZ, R15 ;  /* 0x000000ffff050224 */ /* 0x000fca00078e000f */
[----:B------:R-:W4:Y:S04]  /*3a6d0*/  @P0 LDG.E.U16 R3, desc[UR38][R4.64] ;  /* 0x0000002604030981 */ /* 0x000f28000c1e1500 */
[----:B--2---:R0:W-:Y:S04]  /*3a6e0*/  STL [R1+0x4], R28 ;  /* 0x0000041c01007387 */ /* 0x0041e80000100800 */
[----:B------:R-:W2:Y:S04]  /*3a6f0*/  LDL R4, [R1+0x32dc] ;  /* 0x0032dc0001047983 */ /* 0x000ea80000100800 */
[----:B------:R-:W2:Y:S01]  /*3a700*/  LDL R5, [R1+0x32ec] ;  /* 0x0032ec0001057983 */ /* 0x000ea20000100800 */
[----:B------:R-:W-:-:S03]  /*3a710*/  PRMT R29, RZ, 0x7610, R29 ;  /* 0x00007610ff1d7816 */ /* 0x000fc6000000001d */
[----:B------:R-:W3:Y:S04]  /*3a720*/  LDL R15, [R1+0x32e4] ;  /* 0x0032e400010f7983 */ /* 0x000ee80000100800 */
[----:B------:R-:W3:Y:S04]  /*3a730*/  LDL R14, [R1+0x3300] ;  /* 0x00330000010e7983 */ /* 0x000ee80000100800 */
[----:B0-----:R-:W3:Y:S04]  /*3a740*/  LDL R28, [R1+0x32f8] ;  /* 0x0032f800011c7983 */ /* 0x001ee80000100800 */
[----:B----4-:R0:W-:Y:S01]  /*3a750*/  STL [R1+0x37b4], R3 ;  /* 0x0037b40301007387 */ /* 0x0101e20000100800 */
[----:B------:R-:W-:-:S03]  /*3a760*/  PRMT R27, RZ, 0x7610, R27 ;  /* 0x00007610ff1b7816 */ /* 0x000fc6000000001b */
[----:B0-----:R-:W4:Y:S01]  /*3a770*/  LDL R3, [R1+0x330c] ;  /* 0x00330c0001037983 */ /* 0x001f220000100800 */
[----:B--2---:R-:W-:-:S04]  /*3a780*/  @P0 LOP3.LUT R5, R5, R4, RZ, 0x3c, !PT ;  /* 0x0000000405050212 */ /* 0x004fc800078e3cff */
[----:B------:R-:W-:-:S04]  /*3a790*/  @P0 LOP3.LUT R4, R5, R4, RZ, 0x3c, !PT ;  /* 0x0000000405040212 */ /* 0x000fc800078e3cff */
[----:B------:R-:W-:-:S05]  /*3a7a0*/  @P0 LOP3.LUT R5, R5, R4, RZ, 0x3c, !PT ;  /* 0x0000000405050212 */ /* 0x000fca00078e3cff */
[----:B------:R0:W2:Y:S04]  /*3a7b0*/  @P0 LDG.E.U16 R29, desc[UR38][R4.64] ;  /* 0x00000026041d0981 */ /* 0x0000a8000c1e1500 */
[----:B------:R-:W0:Y:S04]  /*3a7c0*/  LDL R4, [R1+0x32e8] ;  /* 0x0032e80001047983 */ /* 0x000e280000100800 */
[----:B------:R-:W0:Y:S02]  /*3a7d0*/  LDL R5, [R1+0x32f4] ;  /* 0x0032f40001057983 */ /* 0x000e240000100800 */
[----:B0-----:R-:W-:-:S04]  /*3a7e0*/  @P0 LOP3.LUT R5, R5, R4, RZ, 0x3c, !PT ;  /* 0x0000000405050212 */ /* 0x001fc800078e3cff */
[----:B------:R-:W-:-:S04]  /*3a7f0*/  @P0 LOP3.LUT R4, R5, R4, RZ, 0x3c, !PT ;  /* 0x0000000405040212 */ /* 0x000fc800078e3cff */
[----:B------:R-:W-:-:S05]  /*3a800*/  @P0 LOP3.LUT R5, R5, R4, RZ, 0x3c, !PT ;  /* 0x0000000405050212 */ /* 0x000fca00078e3cff */
[----:B------:R3:W4:Y:S04]  /*3a810*/  @P0 LDG.E.U16 R27, desc[UR38][R4.64] ;  /* 0x00000026041b0981 */ /* 0x000728000c1e1500 */
[----:B--2---:R0:W-:Y:S04]  /*3a820*/  STL [R1+0x37b8], R29 ;  /* 0x0037b81d01007387 */ /* 0x0041e80000100800 */
[----:B------:R-:W2:Y:S04]  /*3a830*/  LDL R5, [R1+0x32f0] ;  /* 0x0032f00001057983 */ /* 0x000ea80000100800 */
[----:B0-----:R-:W2:Y:S01]  /*3a840*/  LDL R29, [R1+0x32fc] ;  /* 0x0032fc00011d7983 */ /* 0x001ea20000100800 */
[----:B---3--:R-:W-:Y:S01]  /*3a850*/  @P0 IMAD.MOV.U32 R4, RZ, RZ, R28 ;  /* 0x000000ffff040224 */ /* 0x008fe200078e001c */
[----:B------:R-:W-:-:S02]  /*3a860*/  PRMT R26, RZ, 0x7610, R26 ;  /* 0x00007610ff1a7816 */ /* 0x000fc4000000001a */
[----:B----4-:R0:W-:Y:S04]  /*3a870*/  STL [R1+0x37bc], R27 ;  /* 0x0037bc1b01007387 */ /* 0x0101e80000100800 */
[----:B------:R-:W3:Y:S04]  /*3a880*/  LDL R28, [R1+0x3308] ;  /* 0x00330800011c7983 */ /* 0x000ee80000100800 */
[----:B0-----:R-:W4:Y:S04]  /*3a890*/  LDL R27, [R1+0x3314] ;  /* 0x00331400011b7983 */ /* 0x001f280000100800 */
[----:B--2---:R0:W2:Y:S01]  /*3a8a0*/  @P0 LDG.E.U16 R26, desc[UR38][R4.64] ;  /* 0x00000026041a0981 */ /* 0x0040a2000c1e1500 */
[----:B------:R-:W-:-:S02]  /*3a8b0*/  PRMT R25, RZ, 0x7610, R25 ;  /* 0x00007610ff197816 */ /* 0x000fc40000000019 */
[----:B------:R-:W-:Y:S01]  /*3a8c0*/  PRMT R24, RZ, 0x7610, R24 ;  /* 0x00007610ff187816 */ /* 0x000fe20000000018 */
[----:B0-----:R-:W-:Y:S02]  /*3a8d0*/  @P0 IMAD.MOV.U32 R4, RZ, RZ, R14 ;  /* 0x000000ffff040224 */ /* 0x001fe400078e000e */
[----:B------:R-:W-:-:S05]  /*3a8e0*/  @P0 IMAD.MOV.U32 R5, RZ, RZ, R15 ;  /* 0x000000ffff050224 */ /* 0x000fca00078e000f */
[----:B------:R0:W2:Y:S01]  /*3a8f0*/  @P0 LDG.E.U16 R25, desc[UR38][R4.64] ;  /* 0x0000002604190981 */ /* 0x0000a2000c1e1500 */
[----:B------:R-:W-:Y:S01]  /*3a900*/  PRMT R23, RZ, 0x7610, R23 ;  /* 0x00007610ff177816 */ /* 0x000fe20000000017 */
[----:B0-----:R-:W-:Y:S02]  /*3a910*/  @P0 IMAD.MOV.U32 R4, RZ, RZ, R3 ;  /* 0x000000ffff040224 */ /* 0x001fe400078e0003 */
[----:B------:R-:W-:-:S05]  /*3a920*/  @P0 IMAD.MOV.U32 R5, RZ, RZ, R29 ;  /* 0x000000ffff050224 */ /* 0x000fca00078e001d */
[----:B------:R3:W2:Y:S02]  /*3a930*/  @P0 LDG.E.U16 R24, desc[UR38][R4.64] ;  /* 0x0000002604180981 */ /* 0x0006a4000c1e1500 */
[----:B---3--:R-:W-:Y:S02]  /*3a940*/  @P0 IMAD.MOV.U32 R5, RZ, RZ, R28 ;  /* 0x000000ffff050224 */ /* 0x008fe400078e001c */
[----:B----4-:R-:W-:-:S05]  /*3a950*/  @P0 IMAD.MOV.U32 R4, RZ, RZ, R27 ;  /* 0x000000ffff040224 */ /* 0x010fca00078e001b */
[----:B------:R-:W3:Y:S04]  /*3a960*/  @P0 LDG.E.U16 R23, desc[UR38][R4.64] ;  /* 0x0000002604170981 */ /* 0x000ee8000c1e1500 */
[----:B--2---:R-:W-:Y:S04]  /*3a970*/  STL [R1+0x37c0], R26 ;  /* 0x0037c01a01007387 */ /* 0x004fe80000100800 */
[----:B------:R-:W2:Y:S04]  /*3a980*/  LDL R15, [R1+0x3310] ;  /* 0x00331000010f7983 */ /* 0x000ea80000100800 */
[----:B------:R-:W4:Y:S01]  /*3a990*/  LDL R14, [R1+0x3318] ;  /* 0x00331800010e7983 */ /* 0x000f220000100800 */
[----:B------:R-:W-:-:S03]  /*3a9a0*/  ISETP.GT.AND P1, PT, R12, 0x7d, PT ;  /* 0x0000007d0c00780c */ /* 0x000fc60003f24270 */
[----:B------:R0:W-:Y:S04]  /*3a9b0*/  STL [R1+0x37c4], R25 ;  /* 0x0037c41901007387 */ /* 0x0001e80000100800 */
[----:B------:R-:W2:Y:S04]  /*3a9c0*/  LDL R3, [R1+0x3320] ;  /* 0x0033200001037983 */ /* 0x000ea80000100800 */
[----:B0-----:R-:W2:Y:S04]  /*3a9d0*/  LDL R25, [R1+0x3304] ;  /* 0x0033040001197983 */ /* 0x001ea80000100800 */
[----:B------:R0:W-:Y:S04]  /*3a9e0*/  STL [R1+0x37c8], R24 ;  /* 0x0037c81801007387 */ /* 0x0001e80000100800 */
[----:B------:R-:W2:Y:S04]  /*3a9f0*/  LDL R28, [R1+0x331c] ;  /* 0x00331c00011c7983 */ /* 0x000ea80000100800 */
[----:B0-----:R-:W2:Y:S01]  /*3aa00*/  LDL R24, [R1+0x332c] ;  /* 0x00332c0001187983 */ /* 0x001ea20000100800 */
[----:B------:R-:W-:-:S03]  /*3aa10*/  PRMT R22, RZ, 0x7610, R22 ;  /* 0x00007610ff167816 */ /* 0x000fc60000000016 */
[----:B---3--:R0:W-:Y:S04]  /*3aa20*/  STL [R1+0x37cc], R23 ;  /* 0x0037cc1701007387 */ /* 0x0081e80000100800 */
[----:B------:R-:W3:Y:S04]  /*3aa30*/  LDL R27, [R1+0x3328] ;  /* 0x00332800011b7983 */ /* 0x000ee80000100800 */
[----:B------:R-:W3:Y:S01]  /*3aa40*/  LDL R26, [R1+0x3334] ;  /* 0x00333400011a7983 */ /* 0x000ee20000100800 */
[----:B----4-:R-:W-:Y:S02]  /*3aa50*/  @P1 IMAD.MOV.U32 R4, RZ, RZ, R14 ;  /* 0x000000ffff041224 */ /* 0x010fe400078e000e */
[----:B--2---:R-:W-:Y:S01]  /*3aa60*/  @P1 IMAD.MOV.U32 R5, RZ, RZ, R15 ;  /* 0x000000ffff051224 */ /* 0x004fe200078e000f */
[----:B------:R-:W-:-:S02]  /*3aa70*/  PRMT R21, RZ, 0x7610, R21 ;  /* 0x00007610ff157816 */ /* 0x000fc40000000015 */
[----:B------:R-:W-:Y:S01]  /*3aa80*/  PRMT R20, RZ, 0x7610, R20 ;  /* 0x00007610ff147816 */ /* 0x000fe20000000014 */
[----:B------:R-:W2:Y:S04]  /*3aa90*/  LDL R15, [R1+0x3330] ;  /* 0x00333000010f7983 */ /* 0x000ea80000100800 */
[----:B------:R1:W4:Y:S04]  /*3aaa0*/  @P1 LDG.E.U16 R22, desc[UR38][R4.64] ;  /* 0x0000002604161981 */ /* 0x000328000c1e1500 */
[----:B------:R-:W2:Y:S01]  /*3aab0*/  LDL R14, [R1+0x3338] ;  /* 0x00333800010e7983 */ /* 0x000ea20000100800 */
[----:B-1----:R-:W-:-:S02]  /*3aac0*/  @P1 IMAD.MOV.U32 R4, RZ, RZ, R3 ;  /* 0x000000ffff041224 */ /* 0x002fc400078e0003 */
[----:B------:R-:W-:-:S05]  /*3aad0*/  @P1 IMAD.MOV.U32 R5, RZ, RZ, R25 ;  /* 0x000000ffff051224 */ /* 0x000fca00078e0019 */
[----:B------:R1:W2:Y:S01]  /*3aae0*/  @P1 LDG.E.U16 R21, desc[UR38][R4.64] ;  /* 0x0000002604151981 */ /* 0x0002a2000c1e1500 */
[----:B------:R-:W-:Y:S01]  /*3aaf0*/  PRMT R19, RZ, 0x7610, R19 ;  /* 0x00007610ff137816 */ /* 0x000fe20000000013 */
[----:B-1----:R-:W-:Y:S02]  /*3ab00*/  @P1 IMAD.MOV.U32 R5, RZ, RZ, R28 ;  /* 0x000000ffff051224 */ /* 0x002fe400078e001c */
[----:B------:R-:W-:-:S05]  /*3ab10*/  @P1 IMAD.MOV.U32 R4, RZ, RZ, R24 ;  /* 0x000000ffff041224 */ /* 0x000fca00078e0018 */
[----:B------:R3:W2:Y:S02]  /*3ab20*/  @P1 LDG.E.U16 R20, desc[UR38][R4.64] ;  /* 0x0000002604141981 */ /* 0x0006a4000c1e1500 */
[----:B---3--:R-:W-:Y:S02]  /*3ab30*/  @P1 IMAD.MOV.U32 R5, RZ, RZ, R27 ;  /* 0x000000ffff051224 */ /* 0x008fe400078e001b */
[----:B------:R-:W-:-:S05]  /*3ab40*/  @P1 IMAD.MOV.U32 R4, RZ, RZ, R26 ;  /* 0x000000ffff041224 */ /* 0x000fca00078e001a */
[----:B------:R2:W3:Y:S04]  /*3ab50*/  @P1 LDG.E.U16 R19, desc[UR38][R4.64] ;  /* 0x0000002604131981 */ /* 0x0004e8000c1e1500 */
[----:B----4-:R-:W-:Y:S04]  /*3ab60*/  STL [R1+0x3768], R22 ;  /* 0x0037681601007387 */ /* 0x010fe80000100800 */
[----:B------:R-:W4:Y:S04]  /*3ab70*/  LDL R25, [R1+0x3324] ;  /* 0x0033240001197983 */ /* 0x000f280000100800 */
[----:B------:R-:W4:Y:S01]  /*3ab80*/  LDL R3, [R1+0x3340] ;  /* 0x0033400001037983 */ /* 0x000f220000100800 */
[----:B------:R-:W-:Y:S01]  /*3ab90*/  PRMT R18, RZ, 0x7610, R18 ;  /* 0x00007610ff127816 */ /* 0x000fe20000000012 */
[----:B--2---:R-:W-:-:S02]  /*3aba0*/  @P1 IMAD.MOV.U32 R4, RZ, RZ, R14 ;  /* 0x000000ffff041224 */ /* 0x004fc400078e000e */
[----:B------:R-:W-:-:S05]  /*3abb0*/  @P1 IMAD.MOV.U32 R5, RZ, RZ, R15 ;  /* 0x000000ffff051224 */ /* 0x000fca00078e000f */
[----:B------:R4:W2:Y:S04]  /*3abc0*/  @P1 LDG.E.U16 R18, desc[UR38][R4.64] ;  /* 0x0000002604121981 */ /* 0x0008a8000c1e1500 */
[----:B------:R-:W-:Y:S04]  /*3abd0*/  STL [R1+0x376c], R21 ;  /* 0x00376c1501007387 */ /* 0x000fe80000100800 */
[----:B------:R-:W2:Y:S04]  /*3abe0*/  LDL R24, [R1+0x333c] ;  /* 0x00333c0001187983 */ /* 0x000ea80000100800 */
[----:B0-----:R-:W2:Y:S01]  /*3abf0*/  LDL R23, [R1+0x334c] ;  /* 0x00334c0001177983 */ /* 0x001ea20000100800 */
[----:B------:R-:W-:-:S03]  /*3ac00*/  PRMT R17, RZ, 0x7610, R17 ;  /* 0x00007610ff117816 */ /* 0x000fc60000000011 */
[----:B------:R0:W-:Y:S04]  /*3ac10*/  STL [R1+0x3770], R20 ;  /* 0x0037701401007387 */ /* 0x0001e80000100800 */
[----:B---3--:R1:W-:Y:S04]  /*3ac20*/  STL [R1+0x3774], R19 ;  /* 0x0037741301007387 */ /* 0x0083e80000100800 */
[----:B------:R-:W3:Y:S04]  /*3ac30*/  LDL R15, [R1+0x3348] ;  /* 0x00334800010f7983 */ /* 0x000ee80000100800 */
[----:B------:R-:W3:Y:S01]  /*3ac40*/  LDL R14, [R1+0x3354] ;  /* 0x00335400010e7983 */ /* 0x000ee20000100800 */
[----:B----4-:R-:W-:-:S02]  /*3ac50*/  @P1 IMAD.MOV.U32 R4, RZ, RZ, R3 ;  /* 0x000000ffff041224 */ /* 0x010fc400078e0003 */
[----:B------:R-:W-:-:S05]  /*3ac60*/  @P1 IMAD.MOV.U32 R5, RZ, RZ, R25 ;  /* 0x000000ffff051224 */ /* 0x000fca00078e0019 */
[----:B------:R4:W3:Y:S01]  /*3ac70*/  @P1 LDG.E.U16 R17, desc[UR38][R4.64] ;  /* 0x0000002604111981 */ /* 0x0008e2000c1e1500 */
[----:B------:R-:W-:-:S03]  /*3ac80*/  PRMT R16, RZ, 0x7610, R16 ;  /* 0x00007610ff107816 */ /* 0x000fc60000000010 */
[----:B--2---:R2:W-:Y:S04]  /*3ac90*/  STL [R1+0x3778], R18 ;  /* 0x0037781201007387 */ /* 0x0045e80000100800 */
[----:B0-----:R-:W2:Y:S04]  /*3aca0*/  LDL R20, [R1+0x3350] ;  /* 0x0033500001147983 */ /* 0x001ea80000100800 */
[----:B------:R-:W2:Y:S01]  /*3acb0*/  LDL R3, [R1+0x3358] ;  /* 0x0033580001037983 */ /* 0x000ea20000100800 */
[----:B----4-:R-:W-:Y:S02]  /*3acc0*/  @P1 IMAD.MOV.U32 R5, RZ, RZ, R24 ;  /* 0x000000ffff051224 */ /* 0x010fe400078e0018 */
[----:B------:R-:W-:Y:S01]  /*3acd0*/  @P1 IMAD.MOV.U32 R4, RZ, RZ, R23 ;  /* 0x000000ffff041224 */ /* 0x000fe200078e0017 */
[----:B------:R-:W-:-:S04]  /*3ace0*/  PRMT R13, RZ, 0x7610, R13 ;  /* 0x00007610ff0d7816 */ /* 0x000fc8000000000d */
[----:B------:R3:W4:Y:S02]  /*3acf0*/  @P1 LDG.E.U16 R16, desc[UR38][R4.64] ;  /* 0x0000002604101981 */ /* 0x000724000c1e1500 */
[----:B---3--:R-:W-:Y:S02]  /*3ad00*/  @P1 IMAD.MOV.U32 R5, RZ, RZ, R15 ;  /* 0x000000ffff051224 */ /* 0x008fe400078e000f */
[----:B------:R-:W-:-:S05]  /*3ad10*/  @P1 IMAD.MOV.U32 R4, RZ, RZ, R14 ;  /* 0x000000ffff041224 */ /* 0x000fca00078e000e */
[----:B------:R0:W3:Y:S04]  /*3ad20*/  @P1 LDG.E.U16 R13, desc[UR38][R4.64] ;  /* 0x00000026040d1981 */ /* 0x0000e8000c1e1500 */
[----:B------:R-:W-:Y:S04]  /*3ad30*/  STL [R1+0x377c], R17 ;  /* 0x00377c1101007387 */ /* 0x000fe80000100800 */
[----:B-1----:R-:W3:Y:S04]  /*3ad40*/  LDL R19, [R1+0x3344] ;  /* 0x0033440001137983 */ /* 0x002ee80000100800 */
[----:B--2---:R-:W2:Y:S01]  /*3ad50*/  LDL R18, [R1+0x3360] ;  /* 0x0033600001127983 */ /* 0x004ea20000100800 */
[----:B------:R-:W-:-:S02]  /*3ad60*/  ISETP.GT.AND P0, PT, R12, 0x7e, PT ;  /* 0x0000007e0c00780c */ /* 0x000fc40003f04270 */
[----:B------:R-:W-:-:S11]  /*3ad70*/  PRMT R11, RZ, 0x7610, R11 ;  /* 0x00007610ff0b7816 */ /* 0x000fd6000000000b */
[----:B0-----:R-:W-:Y:S02]  /*3ad80*/  @P0 IMAD.MOV.U32 R4, RZ, RZ, R3 ;  /* 0x000000ffff040224 */ /* 0x001fe400078e0003 */
[----:B------:R-:W-:Y:S01]  /*3ad90*/  @P0 IMAD.MOV.U32 R5, RZ, RZ, R20 ;  /* 0x000000ffff050224 */ /* 0x000fe200078e0014 */
[----:B----4-:R-:W-:Y:S04]  /*3ada0*/  STL [R1+0x3780], R16 ;  /* 0x0037801001007387 */ /* 0x010fe80000100800 */
[----:B------:R2:W4:Y:S04]  /*3adb0*/  @P0 LDG.E.U16 R11, desc[UR38][R4.64] ;  /* 0x00000026040b0981 */ /* 0x000528000c1e1500 */
[----:B------:R-:W4:Y:S04]  /*3adc0*/  LDL R15, [R1+0x335c] ;  /* 0x00335c00010f7983 */ /* 0x000f280000100800 */
[----:B------:R-:W4:Y:S01]  /*3add0*/  LDL R14, [R1+0x336c] ;  /* 0x00336c00010e7983 */ /* 0x000f220000100800 */
[----:B------:R-:W-:-:S03]  /*3ade0*/  PRMT R10, RZ, 0x7610, R10 ;  /* 0x00007610ff0a7816 */ /* 0x000fc6000000000a */
[----:B---3--:R0:W-:Y:S04]  /*3adf0*/  STL [R1+0x3784], R13 ;  /* 0x0037840d01007387 */ /* 0x0081e80000100800 */
[----:B------:R-:W3:Y:S04]  /*3ae00*/  LDL R20, [R1+0x3368] ;  /* 0x0033680001147983 */ /* 0x000ee80000100800 */
[----:B------:R-:W3:Y:S01]  /*3ae10*/  LDL R3, [R1+0x3374] ;  /* 0x0033740001037983 */ /* 0x000ee20000100800 */
[----:B--2---:R-:W-:Y:S02]  /*3ae20*/  @P0 IMAD.MOV.U32 R4, RZ, RZ, R18 ;  /* 0x000000ffff040224 */ /* 0x004fe400078e0012 */
[----:B------:R-:W-:-:S05]  /*3ae30*/  @P0 IMAD.MOV.U32 R5, RZ, RZ, R19 ;  /* 0x000000ffff050224 */ /* 0x000fca00078e0013 */
[----:B------:R1:W2:Y:S01]  /*3ae40*/  @P0 LDG.E.U16 R10, desc[UR38][R4.64] ;  /* 0x00000026040a0981 */ /* 0x0002a2000c1e1500 */
[----:B------:R-:W-:Y:S02]  /*3ae50*/  PRMT R9, RZ, 0x7610, R9 ;  /* 0x00007610ff097816 */ /* 0x000fe40000000009 */
[----:B------:R-:W-:Y:S01]  /*3ae60*/  PRMT R8, RZ, 0x7610, R8 ;  /* 0x00007610ff087816 */ /* 0x000fe20000000008 */
[----:B----4-:R-:W-:Y:S04]  /*3ae70*/  STL [R1+0x3720], R11 ;  /* 0x0037200b01007387 */ /* 0x010fe80000100800 */
[----:B------:R-:W4:Y:S04]  /*3ae80*/  LDL R19, [R1+0x3370] ;  /* 0x0033700001137983 */ /* 0x000f280000100800 */
[----:B0-----:R-:W4:Y:S01]  /*3ae90*/  LDL R13, [R1+0x3378] ;  /* 0x00337800010d7983 */ /* 0x001f220000100800 */
[----:B-1----:R-:W-:-:S02]  /*3aea0*/  @P0 IMAD.MOV.U32 R4, RZ, RZ, R14 ;  /* 0x000000ffff040224 */ /* 0x002fc400078e000e */
[----:B------:R-:W-:Y:S01]  /*3aeb0*/  @P0 IMAD.MOV.U32 R5, RZ, RZ, R15 ;  /* 0x000000ffff050224 */ /* 0x000fe200078e000f */
[----:B------:R-:W4:Y:S04]  /*3aec0*/  LDL R18, [R1+0x3364] ;  /* 0x0033640001127983 */ /* 0x000f280000100800 */
[----:B------:R-:W4:Y:S04]  /*3aed0*/  LDL R16, [R1+0x3380] ;  /* 0x0033800001107983 */ /* 0x000f280000100800 */
[----:B------:R3:W4:Y:S02]  /*3aee0*/  @P0 LDG.E.U16 R9, desc[UR38][R4.64] ;  /* 0x0000002604090981 */ /* 0x000724000c1e1500 */
[----:B---3--:R-:W-:-:S02]  /*3aef0*/  @P0 IMAD.MOV.U32 R5, RZ, RZ, R20 ;  /* 0x000000ffff050224 */ /* 0x008fc400078e0014 */
[----:B------:R-:W-:-:S05]  /*3af00*/  @P0 IMAD.MOV.U32 R4, RZ, RZ, R3 ;  /* 0x000000ffff040224 */ /* 0x000fca00078e0003 */
[----:B------:R4:W3:Y:S04]  /*3af10*/  @P0 LDG.E.U16 R8, desc[UR38][R4.64] ;  /* 0x0000002604080981 */ /* 0x0008e8000c1e1500 */
[----:B--2---:R0:W-:Y:S04]  /*3af20*/  STL [R1+0x3724], R10 ;  /* 0x0037240a01007387 */ /* 0x0041e80000100800 */
[----:B------:R-:W2:Y:S04]  /*3af30*/  LDL R15, [R1+0x337c] ;  /* 0x00337c00010f7983 */ /* 0x000ea80000100800 */
[----:B------:R-:W2:Y:S01]  /*3af40*/  LDL R14, [R1+0x338c] ;  /* 0x00338c00010e7983 */ /* 0x000ea20000100800 */
[----:B------:R-:W-:-:S02]  /*3af50*/  PRMT R7, RZ, 0x7610, R7 ;  /* 0x00007610ff077816 */ /* 0x000fc40000000007 */
[----:B------:R-:W-:Y:S01]  /*3af60*/  PRMT R6, RZ, 0x7610, R6 ;  /* 0x00007610ff067816 */ /* 0x000fe20000000006 */
[----:B----4-:R-:W-:Y:S02]  /*3af70*/  @P0 IMAD.MOV.U32 R5, RZ, RZ, R19 ;  /* 0x000000ffff050224 */ /* 0x010fe400078e0013 */
[----:B------:R-:W-:-:S05]  /*3af80*/  @P0 IMAD.MOV.U32 R4, RZ, RZ, R13 ;  /* 0x000000ffff040224 */ /* 0x000fca00078e000d */
[----:B------:R1:W4:Y:S04]  /*3af90*/  @P0 LDG.E.U16 R7, desc[UR38][R4.64] ;  /* 0x0000002604070981 */ /* 0x000328000c1e1500 */
[----:B------:R0:W-:Y:S04]  /*3afa0*/  STL [R1+0x3728], R9 ;  /* 0x0037280901007387 */ /* 0x0001e80000100800 */
[----:B------:R-:W4:Y:S01]  /*3afb0*/  LDL R3, [R1+0x3394] ;  /* 0x0033940001037983 */ /* 0x000f220000100800 */
[----:B-1----:R-:W-:Y:S02]  /*3afc0*/  @P0 IMAD.MOV.U32 R4, RZ, RZ, R16 ;  /* 0x000000ffff040224 */ /* 0x002fe400078e0010 */
[----:B------:R-:W-:-:S05]  /*3afd0*/  @P0 IMAD.MOV.U32 R5, RZ, RZ, R18 ;  /* 0x000000ffff050224 */ /* 0x000fca00078e0012 */
[----:B------:R1:W4:Y:S02]  /*3afe0*/  @P0 LDG.E.U16 R6, desc[UR38][R4.64] ;  /* 0x0000002604060981 */ /* 0x000324000c1e1500 */
[----:B-1----:R-:W-:Y:S02]  /*3aff0*/  PRMT R5, RZ, 0x7610, R5 ;  /* 0x00007610ff057816 */ /* 0x002fe40000000005 */
[----:B---3--:R-:W-:Y:S04]  /*3b000*/  STL [R1+0x372c], R8 ;  /* 0x00372c0801007387 */ /* 0x008fe80000100800 */
[----:B------:R-:W3:Y:S04]  /*3b010*/  LDL R13, [R1+0x3388] ;  /* 0x00338800010d7983 */ /* 0x000ee80000100800 */
[----:B--2---:R1:W2:Y:S01]  /*3b020*/  @P0 LDG.E.U16 R5, desc[UR38][R14.64] ;  /* 0x000000260e050981 */ /* 0x0042a2000c1e1500 */
[----:B------:R-:W-:-:S03]  /*3b030*/  PRMT R4, RZ, 0x7610, R4 ;  /* 0x00007610ff047816 */ /* 0x000fc60000000004 */
[----:B----4-:R4:W-:Y:S04]  /*3b040*/  STL [R1+0x3730], R7 ;  /* 0x0037300701007387 */ /* 0x0109e80000100800 */
[----:B0-----:R-:W2:Y:S04]  /*3b050*/  LDL R10, [R1+0x3390] ;  /* 0x00339000010a7983 */ /* 0x001ea80000100800 */
[----:B------:R-:W2:Y:S01]  /*3b060*/  LDL R9, [R1+0x3398] ;  /* 0x0033980001097983 */ /* 0x000ea20000100800 */
[----:B-1----:R-:W-:-:S03]  /*3b070*/  @P0 IMAD.MOV.U32 R14, RZ, RZ, R3 ;  /* 0x000000ffff0e0224 */ /* 0x002fc600078e0003 */
[----:B------:R0:W-:Y:S04]  /*3b080*/  STL [R1+0x3734], R6 ;  /* 0x0037340601007387 */ /* 0x0001e80000100800 */
[----:B----4-:R-:W4:Y:S04]  /*3b090*/  LDL R7, [R1+0x3384] ;  /* 0x0033840001077983 */ /* 0x010f280000100800 */
[----:B0-----:R-:W4:Y:S01]  /*3b0a0*/  LDL R6, [R1+0x33a0] ;  /* 0x0033a00001067983 */ /* 0x001f220000100800 */
[----:B---3--:R-:W-:-:S03]  /*3b0b0*/  @P0 IMAD.MOV.U32 R15, RZ, RZ, R13 ;  /* 0x000000ffff0f0224 */ /* 0x008fc600078e000d */
[----:B--2---:R-:W-:Y:S04]  /*3b0c0*/  STL [R1+0x3738], R5 ;  /* 0x0037380501007387 */ /* 0x004fe80000100800 */
[----:B------:R-:W2:Y:S04]  /*3b0d0*/  LDL R20, [R1+0x339c] ;  /* 0x00339c0001147983 */ /* 0x000ea80000100800 */
[----:B------:R-:W3:Y:S01]  /*3b0e0*/  LDL R19, [R1+0x33b0] ;  /* 0x0033b00001137983 */ /* 0x000ee20000100800 */
[----:B------:R-:W-:-:S03]  /*3b0f0*/  ISETP.GT.AND P1, PT, R12, 0x7f, PT ;  /* 0x0000007f0c00780c */ /* 0x000fc60003f24270 */
[----:B------:R0:W3:Y:S01]  /*3b100*/  @P0 LDG.E.U16 R4, desc[UR38][R14.64] ;  /* 0x000000260e040981 */ /* 0x0000e2000c1e1500 */
[----:B------:R-:W-:Y:S02]  /*3b110*/  PRMT R22, RZ, 0x7610, R22 ;  /* 0x00007610ff167816 */ /* 0x000fe40000000016 */
[----:B------:R-:W-:Y:S01]  /*3b120*/  PRMT R21, RZ, 0x7610, R21 ;  /* 0x00007610ff157816 */ /* 0x000fe20000000015 */
[----:B------:R-:W3:Y:S04]  /*3b130*/  LDL R18, [R1+0x33ac] ;  /* 0x0033ac0001127983 */ /* 0x000ee80000100800 */
[----:B------:R-:W3:Y:S02]  /*3b140*/  LDL R3, [R1+0x33b4] ;  /* 0x0033b40001037983 */ /* 0x000ee40000100800 */
[----:B0-----:R-:W-:-:S02]  /*3b150*/  @P1 IMAD.MOV.U32 R15, RZ, RZ, R10 ;  /* 0x000000ffff0f1224 */ /* 0x001fc400078e000a */
[----:B------:R-:W-:-:S05]  /*3b160*/  @P1 IMAD.MOV.U32 R14, RZ, RZ, R9 ;  /* 0x000000ffff0e1224 */ /* 0x000fca00078e0009 */
[----:B------:R4:W3:Y:S02]  /*3b170*/  @P1 LDG.E.U16 R22, desc[UR38][R14.64] ;  /* 0x000000260e161981 */ /* 0x0008e4000c1e1500 */
[----:B----4-:R-:W-:Y:S02]  /*3b180*/  @P1 IMAD.MOV.U32 R15, RZ, RZ, R7 ;  /* 0x000000ffff0f1224 */ /* 0x010fe400078e0007 */
[----:B------:R-:W-:-:S05]  /*3b190*/  @P1 IMAD.MOV.U32 R14, RZ, RZ, R6 ;  /* 0x000000ffff0e1224 */ /* 0x000fca00078e0006 */
[----:B------:R2:W4:Y:S02]  /*3b1a0*/  @P1 LDG.E.U16 R21, desc[UR38][R14.64] ;  /* 0x000000260e151981 */ /* 0x000524000c1e1500 */
[----:B--2---:R-:W-:Y:S02]  /*3b1b0*/  @P1 IMAD.MOV.U32 R15, RZ, RZ, R20 ;  /* 0x000000ffff0f1224 */ /* 0x004fe400078e0014 */
[----:B---3--:R-:W-:Y:S01]  /*3b1c0*/  @P1 IMAD.MOV.U32 R14, RZ, RZ, R19 ;  /* 0x000000ffff0e1224 */ /* 0x008fe200078e0013 */
[----:B------:R0:W-:Y:S04]  /*3b1d0*/  STL [R1+0x373c], R4 ;  /* 0x00373c0401007387 */ /* 0x0001e80000100800 */
[----:B------:R-:W2:Y:S04]  /*3b1e0*/  LDL R16, [R1+0x33a8] ;  /* 0x0033a80001107983 */ /* 0x000ea80000100800 */
[----:B------:R-:W3:Y:S04]  /*3b1f0*/  LDL R13, [R1+0x33b8] ;  /* 0x0033b800010d7983 */ /* 0x000ee80000100800 */
[----:B------:R-:W2:Y:S04]  /*3b200*/  LDL R10, [R1+0x33a4] ;  /* 0x0033a400010a7983 */ /* 0x000ea80000100800 */
[----:B------:R-:W2:Y:S04]  /*3b210*/  LDL R9, [R1+0x33c8] ;  /* 0x0033c80001097983 */ /* 0x000ea80000100800 */
[----:B------:R-:W2:Y:S04]  /*3b220*/  LDL R7, [R1+0x33c4] ;  /* 0x0033c40001077983 */ /* 0x000ea80000100800 */
[----:B------:R-:W2:Y:S01]  /*3b230*/  LDL R6, [R1+0x33cc] ;  /* 0x0033cc0001067983 */ /* 0x000ea20000100800 */
[----:B0-----:R-:W-:-:S06]  /*3b240*/  PRMT R4, RZ, 0x7610, R4 ;  /* 0x00007610ff047816 */ /* 0x001fcc0000000004 */
[----:B------:R0:W2:Y:S02]  /*3b250*/  @P1 LDG.E.U16 R4, desc[UR38][R14.64] ;  /* 0x000000260e041981 */ /* 0x0000a4000c1e1500 */
[----:B0-----:R-:W-:Y:S01]  /*3b260*/  @P1 IMAD.MOV.U32 R14, RZ, RZ, R3 ;  /* 0x000000ffff0e1224 */ /* 0x001fe200078e0003 */
[----:B------:R-:W-:Y:S01]  /*3b270*/  PRMT R17, RZ, 0x7610, R17 ;  /* 0x00007610ff117816 */ /* 0x000fe20000000011 */
[----:B------:R-:W-:Y:S01]  /*3b280*/  @P1 IMAD.MOV.U32 R15, RZ, RZ, R18 ;  /* 0x000000ffff0f1224 */ /* 0x000fe200078e0012 */
[----:B------:R-:W-:-:S04]  /*3b290*/  PRMT R11, RZ, 0x7610, R11 ;  /* 0x00007610ff0b7816 */ /* 0x000fc8000000000b */
[----:B------:R3:W4:Y:S04]  /*3b2a0*/  @P1 LDG.E.U16 R17, desc[UR38][R14.64] ;  /* 0x000000260e111981 */ /* 0x000728000c1e1500 */
[----:B--2---:R0:W-:Y:S04]  /*3b2b0*/  STL [R1+0x128], R4 ;  /* 0x0001280401007387 */ /* 0x0041e80000100800 */
[----:B------:R-:W2:Y:S04]  /*3b2c0*/  LDL R3, [R1+0x33d0] ;  /* 0x0033d00001037983 */ /* 0x000ea80000100800 */
[----:B0-----:R-:W4:Y:S01]  /*3b2d0*/  LDL R4, [R1+0x33c0] ;  /* 0x0033c00001047983 */ /* 0x001f220000100800 */
[----:B---3--:R-:W-:-:S02]  /*3b2e0*/  @P1 IMAD.MOV.U32 R14, RZ, RZ, R13 ;  /* 0x000000ffff0e1224 */ /* 0x008fc400078e000d */
[----:B------:R-:W-:Y:S01]  /*3b2f0*/  @P1 IMAD.MOV.U32 R15, RZ, RZ, R16 ;  /* 0x000000ffff0f1224 */ /* 0x000fe200078e0010 */
[----:B------:R-:W-:Y:S02]  /*3b300*/  PRMT R8, RZ, 0x7610, R8 ;  /* 0x00007610ff087816 */ /* 0x000fe40000000008 */
[----:B------:R-:W-:Y:S02]  /*3b310*/  PRMT R5, RZ, 0x7610, R5 ;  /* 0x00007610ff057816 */ /* 0x000fe40000000005 */
[----:B------:R-:W-:Y:S01]  /*3b320*/  PRMT R0, RZ, 0x7610, R0 ;  /* 0x00007610ff007816 */ /* 0x000fe20000000000 */
[----:B------:R-:W3:Y:S04]  /*3b330*/  LDL.LU R27, [R1+0x13e8] ;  /* 0x0013e800011b7983 */ /* 0x000ee80000300800 */
[----:B------:R0:W3:Y:S04]  /*3b340*/  @P1 LDG.E.U16 R11, desc[UR38][R14.64] ;  /* 0x000000260e0b1981 */ /* 0x0000e8000c1e1500 */
[----:B------:R-:W3:Y:S01]  /*3b350*/  LDL.LU R29, [R1+0x13e4] ;  /* 0x0013e400011d7983 */ /* 0x000ee20000300800 */
[----:B0-----:R-:W-:-:S02]  /*3b360*/  @P1 IMAD.MOV.U32 R14, RZ, RZ, R9 ;  /* 0x000000ffff0e1224 */ /* 0x001fc400078e0009 */
[----:B------:R-:W-:-:S05]  /*3b370*/  @P1 IMAD.MOV.U32 R15, RZ, RZ, R10 ;  /* 0x000000ffff0f1224 */ /* 0x000fca00078e000a */
[----:B------:R0:W3:Y:S02]  /*3b380*/  @P1 LDG.E.U16 R8, desc[UR38][R14.64] ;  /* 0x000000260e081981 */ /* 0x0000e4000c1e1500 */
[----:B0-----:R-:W-:Y:S02]  /*3b390*/  @P1 IMAD.MOV.U32 R14, RZ, RZ, R6 ;  /* 0x000000ffff0e1224 */ /* 0x001fe400078e0006 */
[----:B------:R-:W-:-:S05]  /*3b3a0*/  @P1 IMAD.MOV.U32 R15, RZ, RZ, R7 ;  /* 0x000000ffff0f1224 */ /* 0x000fca00078e0007 */
[----:B------:R2:W3:Y:S02]  /*3b3b0*/  @P1 LDG.E.U16 R5, desc[UR38][R14.64] ;  /* 0x000000260e051981 */ /* 0x0004e4000c1e1500 */
[----:B--2---:R-:W-:Y:S02]  /*3b3c0*/  @P1 IMAD.MOV.U32 R14, RZ, RZ, R3 ;  /* 0x000000ffff0e1224 */ /* 0x004fe400078e0003 */
[----:B----4-:R-:W-:-:S05]  /*3b3d0*/  @P1 IMAD.MOV.U32 R15, RZ, RZ, R4 ;  /* 0x000000ffff0f1224 */ /* 0x010fca00078e0004 */
[----:B------:R-:W2:Y:S04]  /*3b3e0*/  @P1 LDG.E.U16 R0, desc[UR38][R14.64] ;  /* 0x000000260e001981 */ /* 0x000ea8000c1e1500 */
[----:B------:R0:W-:Y:S01]  /*3b3f0*/  STL [R1+0x140], R22 ;  /* 0x0001401601007387 */ /* 0x0001e20000100800 */
[----:B------:R-:W1:Y:S01]  /*3b400*/  S2R R2, SR_TID.X ;  /* 0x0000000000027919 */ /* 0x000e620000002100 */
[----:B------:R-:W4:Y:S01]  /*3b410*/  S2R R28, SR_TID.X ;  /* 0x00000000001c7919 */ /* 0x000f220000002100 */
[----:B------:R-:W-:Y:S06]  /*3b420*/  BAR.SYNC.DEFER_BLOCKING 0x0 ;  /* 0x0000000000007b1d */ /* 0x000fec0000010000 */
[----:B0-----:R-:W4:Y:S04]  /*3b430*/  LDL.LU R22, [R1+0x13e0] ;  /* 0x0013e00001167983 */ /* 0x001f280000300800 */
[----:B------:R-:W4:Y:S04]  /*3b440*/  LDL.LU R25, [R1+0x13dc] ;  /* 0x0013dc0001197983 */ /* 0x000f280000300800 */
[----:B------:R-:W4:Y:S04]  /*3b450*/  LDL.LU R26, [R1+0x13d8] ;  /* 0x0013d800011a7983 */ /* 0x000f280000300800 */
[----:B------:R-:W4:Y:S04]  /*3b460*/  LDL.LU R16, [R1+0x13d4] ;  /* 0x0013d40001107983 */ /* 0x000f280000300800 */
[----:B------:R0:W-:Y:S04]  /*3b470*/  STL [R1+0x11c], R17 ;  /* 0x00011c1101007387 */ /* 0x0001e80000100800 */
[----:B0-----:R-:W4:Y:S04]  /*3b480*/  LDL.LU R17, [R1+0x13d0] ;  /* 0x0013d00001117983 */ /* 0x001f280000300800 */
[----:B------:R-:W4:Y:S04]  /*3b490*/  LDL.LU R18, [R1+0x13cc] ;  /* 0x0013cc0001127983 */ /* 0x000f280000300800 */
[----:B------:R-:W4:Y:S04]  /*3b4a0*/  LDL.LU R19, [R1+0x12e8] ;  /* 0x0012e80001137983 */ /* 0x000f280000300800 */
[----:B------:R-:W-:Y:S04]  /*3b4b0*/  STL [R1+0x134], R21 ;  /* 0x0001341501007387 */ /* 0x000fe80000100800 */
[----:B------:R-:W4:Y:S04]  /*3b4c0*/  LDL.LU R20, [R1+0x12e4] ;  /* 0x0012e40001147983 */ /* 0x000f280000300800 */
[----:B------:R-:W4:Y:S04]  /*3b4d0*/  LDL.LU R23, [R1+0x12e0] ;  /* 0x0012e00001177983 */ /* 0x000f280000300800 */
[----:B------:R-:W4:Y:S01]  /*3b4e0*/  LDL.LU R24, [R1+0x12dc] ;  /* 0x0012dc0001187983 */ /* 0x000f220000300800 */
[----:B-1----:R-:W-:-:S05]  /*3b4f0*/  LOP3.LUT R2, R2, 0x3f, RZ, 0xc0, !PT ;  /* 0x0000003f02027812 */ /* 0x002fca00078ec0ff */
[----:B------:R-:W-:-:S05]  /*3b500*/  IMAD.SHL.U32 R2, R2, 0x2, RZ ;  /* 0x0000000202027824 */ /* 0x000fca00078e00ff */
[----:B---3--:R-:W-:Y:S04]  /*3b510*/  STS.U16 [R2+UR5], R27 ;  /* 0x0000001b02007988 */ /* 0x008fe80008000405 */
[----:B--2---:R0:W-:Y:S04]  /*3b520*/  STL [R1+0xec], R0 ;  /* 0x0000ec0001007387 */ /* 0x0041e80000100800 */
[----:B------:R-:W2:Y:S01]  /*3b530*/  LDL.LU R3, [R1+0x12d8] ;  /* 0x0012d80001037983 */ /* 0x000ea20000300800 */
[----:B0-----:R-:W0:Y:S03]  /*3b540*/  S2R R0, SR_TID.X ;  /* 0x0000000000007919 */ /* 0x001e260000002100 */
[----:B------:R-:W-:Y:S04]  /*3b550*/  STL [R1+0x366c], R14 ;  /* 0x00366c0e01007387 */ /* 0x000fe80000100800 */
[----:B------:R-:W-:Y:S04]  /*3b560*/  STL [R1+0x3674], R14 ;  /* 0x0036740e01007387 */ /* 0x000fe80000100800 */
[----:B------:R-:W-:Y:S04]  /*3b570*/  STL [R1+0x36b8], R14 ;  /* 0x0036b80e01007387 */ /* 0x000fe80000100800 */
[----:B------:R-:W-:Y:S04]  /*3b580*/  STL [R1+0x110], R11 ;  /* 0x0001100b01007387 */ /* 0x000fe80000100800 */
[----:B----4-:R-:W-:Y:S04]  /*3b590*/  STL [R1+0x37d0], R28 ;  /* 0x0037d01c01007387 */ /* 0x010fe80000100800 */
[----:B------:R-:W-:Y:S04]  /*3b5a0*/  STL [R1+0x3668], R15 ;  /* 0x0036680f01007387 */ /* 0x000fe80000100800 */
[----:B------:R-:W-:Y:S04]  /*3b5b0*/  STL [R1+0x36bc], R15 ;  /* 0x0036bc0f01007387 */ /* 0x000fe80000100800 */
[----:B------:R-:W-:Y:S01]  /*3b5c0*/  STL [R1+0x104], R8 ;  /* 0x0001040801007387 */ /* 0x000fe20000100800 */
[----:B0-----:R-:W-:-:S02]  /*3b5d0*/  LOP3.LUT R21, R0, 0x3f, RZ, 0xc0, !PT ;  /* 0x0000003f00157812 */ /* 0x001fc400078ec0ff */
[----:B------:R-:W-:-:S05]  /*3b5e0*/  LOP3.LUT R0, R28, 0x3f, RZ, 0xc0, !PT ;  /* 0x0000003f1c007812 */ /* 0x000fca00078ec0ff */
[----:B------:R-:W-:Y:S04]  /*3b5f0*/  STL [R1+0x3788], R0 ;  /* 0x0037880001007387 */ /* 0x000fe80000100800 */
[----:B------:R-:W-:Y:S04]  /*3b600*/  STL [R1+0x36c0], R12 ;  /* 0x0036c00c01007387 */ /* 0x000fe80000100800 */
[----:B------:R-:W-:Y:S04]  /*3b610*/  STL [R1+0xf8], R5 ;  /* 0x0000f80501007387 */ /* 0x000fe80000100800 */
[----:B------:R-:W3:Y:S04]  /*3b620*/  LDL.LU R27, [R1+0x12d4] ;  /* 0x0012d400011b7983 */ /* 0x000ee80000300800 */
[----:B------:R0:W-:Y:S04]  /*3b630*/  STS.U16 [R2+UR5+0x80], R29 ;  /* 0x0000801d02007988 */ /* 0x0001e80008000405 */
[----:B------:R1:W-:Y:S01]  /*3b640*/  STS.U16 [R2+UR5+0x180], R25 ;  /* 0x0001801902007988 */ /* 0x0003e20008000405 */
[----:B------:R-:W-:-:S03]  /*3b650*/  LOP3.LUT R4, R21, 0x40, RZ, 0xfc, !PT ;  /* 0x0000004015047812 */ /* 0x000fc600078efcff */
[----:B------:R4:W-:Y:S04]  /*3b660*/  STS.U16 [R2+UR5+0x100], R22 ;  /* 0x0001001602007988 */ /* 0x0009e80008000405 */
[----:B------:R4:W-:Y:S04]  /*3b670*/  STS.U16 [R2+UR5+0x200], R26 ;  /* 0x0002001a02007988 */ /* 0x0009e80008000405 */
[----:B0-----:R-:W3:Y:S04]  /*3b680*/  LDL.LU R29, [R1+0x12d0] ;  /* 0x0012d000011d7983 */ /* 0x001ee80000300800 */
[----:B-1----:R-:W3:Y:S04]  /*3b690*/  LDL.LU R25, [R1+0x12cc] ;  /* 0x0012cc0001197983 */ /* 0x002ee80000300800 */
[----:B------:R-:W3:Y:S04]  /*3b6a0*/  LDL.LU R21, [R1+0x11e8] ;  /* 0x0011e80001157983 */ /* 0x000ee80000300800 */
[----:B----4-:R-:W4:Y:S04]  /*3b6b0*/  LDL.LU R22, [R1+0x11e4] ;  /* 0x0011e40001167983 */ /* 0x010f280000300800 */
[----:B------:R-:W4:Y:S04]  /*3b6c0*/  LDL.LU R26, [R1+0x11e0] ;  /* 0x0011e000011a7983 */ /* 0x000f280000300800 */
[----:B------:R-:W4:Y:S01]  /*3b6d0*/  LDL.LU R28, [R1+0x11dc] ;  /* 0x0011dc00011c7983 */ /* 0x000f220000300800 */
[----:B------:R-:W-:-:S03]  /*3b6e0*/  ISETP.GE.AND P1, PT, R4, R12, PT ;  /* 0x0000000c0400720c */ /* 0x000fc60003f26270 */
[----:B------:R-:W4:Y:S04]  /*3b6f0*/  LDL.LU R14, [R1+0x11d8] ;  /* 0x0011d800010e7983 */ /* 0x000f280000300800 */
        /* <DEDUP_REMOVED lines=8> */
[----:B------:R0:W-:Y:S04]  /*3b780*/  STS.U16 [R2+UR5+0x2100], R23 ;  /* 0x0021001702007988 */ /* 0x0001e80008000405 */
[----:B------:R-:W4:Y:S04]  /*3b790*/  LDL.LU R13, [R1+0x10d4] ;  /* 0x0010d400010d7983 */ /* 0x000f280000300800 */
[----:B0-----:R-:W4:Y:S04]  /*3b7a0*/  LDL.LU R23, [R1+0x10d0] ;  /* 0x0010d00001177983 */ /* 0x001f280000300800 */
[----:B--2---:R0:W-:Y:S04]  /*3b7b0*/  STS.U16 [R2+UR5+0x2200], R3 ;  /* 0x0022000302007988 */ /* 0x0041e80008000405 */
[----:B0-----:R-:W2:Y:S04]  /*3b7c0*/  LDL.LU R3, [R1+0x10cc] ;  /* 0x0010cc0001037983 */ /* 0x001ea80000300800 */
[----:B---3--:R0:W-:Y:S04]  /*3b7d0*/  STS.U16 [R2+UR5+0x2280], R27 ;  /* 0x0022801b02007988 */ /* 0x0081e80008000405 */
[----:B0-----:R-:W3:Y:S04]  /*3b7e0*/  LDL.LU R27, [R1+0xfe8] ;  /* 0x000fe800011b7983 */ /* 0x001ee80000300800 */
[----:B------:R0:W-:Y:S04]  /*3b7f0*/  STS.U16 [R2+UR5+0x2180], R24 ;  /* 0x0021801802007988 */ /* 0x0001e80008000405 */
[----:B------:R1:W-:Y:S04]  /*3b800*/  STS.U16 [R2+UR5+0x2300], R29 ;  /* 0x0023001d02007988 */ /* 0x0003e80008000405 */
[----:B------:R1:W-:Y:S04]  /*3b810*/  STS.U16 [R2+UR5+0x2380], R25 ;  /* 0x0023801902007988 */ /* 0x0003e80008000405 */
[----:B0-----:R-:W3:Y:S04]  /*3b820*/  LDL.LU R24, [R1+0xfe4] ;  /* 0x000fe40001187983 */ /* 0x001ee80000300800 */
[----:B-1----:R-:W3:Y:S04]  /*3b830*/  LDL.LU R29, [R1+0xfe0] ;  /* 0x000fe000011d7983 */ /* 0x002ee80000300800 */
[----:B------:R-:W3:Y:S04]  /*3b840*/  LDL.LU R25, [R1+0xfdc] ;  /* 0x000fdc0001197983 */ /* 0x000ee80000300800 */
[----:B------:R0:W-:Y:S04]  /*3b850*/  STS.U16 [R2+UR5+0x280], R16 ;  /* 0x0002801002007988 */ /* 0x0001e80008000405 */
[----:B------:R1:W-:Y:S04]  /*3b860*/  STS.U16 [R2+UR5+0x300], R17 ;  /* 0x0003001102007988 */ /* 0x0003e80008000405 */
[----:B------:R0:W-:Y:S04]  /*3b870*/  STS.U16 [R2+UR5+0x380], R18 ;  /* 0x0003801202007988 */ /* 0x0001e80008000405 */
[----:B------:R0:W-:Y:S04]  /*3b880*/  STS.U16 [R2+UR5+0x2000], R19 ;  /* 0x0020001302007988 */ /* 0x0001e80008000405 */
[----:B------:R1:W-:Y:S04]  /*3b890*/  STS.U16 [R2+UR5+0x2080], R20 ;  /* 0x0020801402007988 */ /* 0x0003e80008000405 */
[----:B------:R4:W-:Y:S04]  /*3b8a0*/  STS.U16 [R2+UR5+0x4000], R21 ;  /* 0x0040001502007988 */ /* 0x0009e80008000405 */
[----:B0-----:R-:W3:Y:S04]  /*3b8b0*/  LDL.LU R16, [R1+0xfd8] ;  /* 0x000fd80001107983 */ /* 0x001ee80000300800 */
[----:B-1----:R-:W3:Y:S04]  /*3b8c0*/  LDL.LU R17, [R1+0xfd4] ;  /* 0x000fd40001117983 */ /* 0x002ee80000300800 */
[----:B------:R-:W3:Y:S04]  /*3b8d0*/  LDL.LU R18, [R1+0xfd0] ;  /* 0x000fd00001127983 */ /* 0x000ee80000300800 */
[----:B------:R-:W3:Y:S04]  /*3b8e0*/  LDL.LU R19, [R1+0xfcc] ;  /* 0x000fcc0001137983 */ /* 0x000ee80000300800 */
[----:B------:R-:W3:Y:S04]  /*3b8f0*/  LDL.LU R20, [R1+0xee8] ;  /* 0x000ee80001147983 */ /* 0x000ee80000300800 */
[----:B----4-:R0:W-:Y:S04]  /*3b900*/  STS.U16 [R2+UR5+0x4080], R22 ;  /* 0x0040801602007988 */ /* 0x0101e80008000405 */
[----:B------:R-:W4:Y:S04]  /*3b910*/  LDL.LU R21, [R1+0xee4] ;  /* 0x000ee40001157983 */ /* 0x000f280000300800 */
[----:B------:R1:W-:Y:S04]  /*3b920*/  STS.U16 [R2+UR5+0x4100], R26 ;  /* 0x0041001a02007988 */ /* 0x0003e80008000405 */
[----:B0-----:R-:W4:Y:S04]  /*3b930*/  LDL.LU R22, [R1+0xee0] ;  /* 0x000ee00001167983 */ /* 0x001f280000300800 */
[----:B-1----:R-:W4:Y:S04]  /*3b940*/  LDL.LU R26, [R1+0xedc] ;  /* 0x000edc00011a7983 */ /* 0x002f280000300800 */
[----:B--2---:R0:W-:Y:S04]  /*3b950*/  STS.U16 [R2+UR5+0x6380], R3 ;  /* 0x0063800302007988 */ /* 0x0041e80008000405 */
[----:B0-----:R-:W2:Y:S04]  /*3b960*/  LDL.LU R3, [R1+0xed8] ;  /* 0x000ed80001037983 */ /* 0x001ea80000300800 */
[----:B---3--:R0:W-:Y:S04]  /*3b970*/  STS.U16 [R2+UR5+0x8000], R27 ;  /* 0x0080001b02007988 */ /* 0x0081e80008000405 */
[----:B0-----:R-:W3:Y:S04]  /*3b980*/  LDL.LU R27, [R1+0xed4] ;  /* 0x000ed400011b7983 */ /* 0x001ee80000300800 */
        /* <DEDUP_REMOVED lines=11> */
[----:B------:R0:W-:Y:S04]  /*3ba40*/  STS.U16 [R2+UR5+0x4280], R4 ;  /* 0x0042800402007988 */ /* 0x0001e80008000405 */
[----:B------:R-:W3:Y:S04]  /*3ba50*/  LDL.LU R14, [R1+0xddc] ;  /* 0x000ddc00010e7983 */ /* 0x000ee80000300800 */
        /* <DEDUP_REMOVED lines=11> */
[----:B----4-:R-:W4:Y:S04]  /*3bb10*/  LDL.LU R9, [R1+0xce4] ;  /* 0x000ce40001097983 */ /* 0x010f280000300800 */
[----:B------:R1:W-:Y:S04]  /*3bb20*/  STS.U16 [R2+UR5+0x6200], R11 ;  /* 0x0062000b02007988 */ /* 0x0003e80008000405 */
[----:B------:R0:W-:Y:S04]  /*3bb30*/  STS.U16 [R2+UR5+0x6280], R13 ;  /* 0x0062800d02007988 */ /* 0x0001e80008000405 */
[----:B------:R1:W-:Y:S04]  /*3bb40*/  STS.U16 [R2+UR5+0xa080], R21 ;  /* 0x00a0801502007988 */ /* 0x0003e80008000405 */
[----:B------:R1:W-:Y:S04]  /*3bb50*/  STS.U16 [R2+UR5+0xa180], R26 ;  /* 0x00a1801a02007988 */ /* 0x0003e80008000405 */
[----:B0-----:R-:W4:Y:S04]  /*3bb60*/  LDL.LU R10, [R1+0xce0] ;  /* 0x000ce000010a7983 */ /* 0x001f280000300800 */
[----:B-1----:R-:W4:Y:S04]  /*3bb70*/  LDL.LU R11, [R1+0xcdc] ;  /* 0x000cdc00010b7983 */ /* 0x002f280000300800 */
[----:B------:R-:W4:Y:S04]  /*3bb80*/  LDL.LU R13, [R1+0xcd8] ;  /* 0x000cd800010d7983 */ /* 0x000f280000300800 */
[----:B------:R-:W4:Y:S04]  /*3bb90*/  LDL.LU R21, [R1+0xcd4] ;  /* 0x000cd40001157983 */ /* 0x000f280000300800 */
[----:B------:R-:W4:Y:S04]  /*3bba0*/  LDL.LU R26, [R1+0xcd0] ;  /* 0x000cd000011a7983 */ /* 0x000f280000300800 */
[----:B------:R-:W-:Y:S04]  /*3bbb0*/  STS.U16 [R2+UR5+0xa100], R22 ;  /* 0x00a1001602007988 */ /* 0x000fe80008000405 */
[----:B--2---:R0:W-:Y:S04]  /*3bbc0*/  STS.U16 [R2+UR5+0xa200], R3 ;  /* 0x00a2000302007988 */ /* 0x0041e80008000405 */
[----:B0-----:R-:W2:Y:S04]  /*3bbd0*/  LDL.LU R3, [R1+0xccc] ;  /* 0x000ccc0001037983 */ /* 0x001ea80000300800 */
[----:B------:R-:W2:Y:S04]  /*3bbe0*/  LDL.LU R22, [R1+0xbe8] ;  /* 0x000be80001167983 */ /* 0x000ea80000300800 */
[----:B---3--:R0:W-:Y:S04]  /*3bbf0*/  STS.U16 [R2+UR5+0xa280], R27 ;  /* 0x00a2801b02007988 */ /* 0x0081e80008000405 */
[----:B0-----:R-:W3:Y:S04]  /*3bc00*/  LDL.LU R27, [R1+0xbe4] ;  /* 0x000be400011b7983 */ /* 0x001ee80000300800 */
[----:B------:R0:W-:Y:S04]  /*3bc10*/  STS.U16 [R2+UR5+0xa300], R29 ;  /* 0x00a3001d02007988 */ /* 0x0001e80008000405 */
[----:B------:R1:W-:Y:S04]  /*3bc20*/  STS.U16 [R2+UR5+0x8200], R16 ;  /* 0x0082001002007988 */ /* 0x0003e80008000405 */
[----:B------:R1:W-:Y:S04]  /*3bc30*/  STS.U16 [R2+UR5+0x8280], R17 ;  /* 0x0082801102007988 */ /* 0x0003e80008000405 */
[----:B0-----:R-:W3:Y:S04]  /*3bc40*/  LDL.LU R29, [R1+0xbe0] ;  /* 0x000be000011d7983 */ /* 0x001ee80000300800 */
[----:B-1----:R-:W3:Y:S04]  /*3bc50*/  LDL.LU R16, [R1+0xbdc] ;  /* 0x000bdc0001107983 */ /* 0x002ee80000300800 */
        /* <DEDUP_REMOVED lines=12> */
[----:B------:R-:W3:Y:S04]  /*3bd20*/  LDL.LU R25, [R1+0xadc] ;  /* 0x000adc0001197983 */ /* 0x000ee80000300800 */
[----:B----4-:R0:W-:Y:S04]  /*3bd30*/  STS.U16 [R2+UR5+0xe300], R26 ;  /* 0x00e3001a02007988 */ /* 0x0101e80008000405 */
        /* <DEDUP_REMOVED lines=34> */
[----:B----4-:R4:W-:Y:S04]  /*3bf60*/  STS.U16 [R2+UR5+0x12180], R26 ;  /* 0x0121801a02007988 */ /* 0x0109e80008000405 */
[----:B0-----:R-:W3:Y:S04]  /*3bf70*/  LDL.LU R11, [R1+0x8dc] ;  /* 0x0008dc00010b7983 */ /* 0x001ee80000300800 */
[----:B-1----:R-:W3:Y:S04]  /*3bf80*/  LDL.LU R13, [R1+0x8d8] ;  /* 0x0008d800010d7983 */ /* 0x002ee80000300800 */
[----:B------:R-:W3:Y:S04]  /*3bf90*/  LDL.LU R23, [R1+0x8d4] ;  /* 0x0008d40001177983 */ /* 0x000ee80000300800 */
[----:B------:R-:W3:Y:S04]  /*3bfa0*/  LDL.LU R24, [R1+0x8d0] ;  /* 0x0008d00001187983 */ /* 0x000ee80000300800 */
[----:B------:R-:W3:Y:S04]  /*3bfb0*/  LDL.LU R25, [R1+0x8cc] ;  /* 0x0008cc0001197983 */ /* 0x000ee80000300800 */
[----:B----4-:R-:W4:Y:S04]  /*3bfc0*/  LDL.LU R26, [R1+0x8c8] ;  /* 0x0008c800011a7983 */ /* 0x010f280000300800 */
        /* <DEDUP_REMOVED lines=18> */
[----:B0-----:R-:W3:Y:S04]  /*3c0f0*/  LDL.LU R22, [R1+0x294] ;  /* 0x0002940001167983 */ /* 0x001ee80000300800 */
[----:B-1----:R-:W3:Y:S04]  /*3c100*/  LDL.LU R29, [R1+0x290] ;  /* 0x00029000011d7983 */ /* 0x002ee80000300800 */
[----:B------:R0:W-:Y:S04]  /*3c110*/  STS.U16 [R2+UR5+0x16200], R23 ;  /* 0x0162001702007988 */ /* 0x0001e80008000405 */
[----:B------:R1:W-:Y:S04]  /*3c120*/  STS.U16 [R2+UR5+0x16280], R24 ;  /* 0x0162801802007988 */ /* 0x0003e80008000405 */
[----:B0-----:R-:W3:Y:S04]  /*3c130*/  LDL.LU R23, [R1+0x28c] ;  /* 0x00028c0001177983 */ /* 0x001ee80000300800 */
[----:B-1----:R-:W3:Y:S04]  /*3c140*/  LDL.LU R24, [R1+0x288] ;  /* 0x0002880001187983 */ /* 0x002ee80000300800 */
[----:B------:R-:W-:Y:S04]  /*3c150*/  STS.U16 [R2+UR5+0x16300], R25 ;  /* 0x0163001902007988 */ /* 0x000fe80008000405 */
[----:B----4-:R-:W-:Y:S04]  /*3c160*/  STS.U16 [R2+UR5+0x16380], R26 ;  /* 0x0163801a02007988 */ /* 0x010fe80008000405 */
[----:B--2---:R0:W-:Y:S04]  /*3c170*/  STS.U16 [R2+UR5+0x18000], R3 ;  /* 0x0180000302007988 */ /* 0x0041e80008000405 */
[----:B0-----:R-:W2:Y:S04]  /*3c180*/  LDL.LU R3, [R1+0x284] ;  /* 0x0002840001037983 */ /* 0x001ea80000300800 */
[----:B------:R-:W4:Y:S04]  /*3c190*/  LDL.LU R25, [R1+0x280] ;  /* 0x0002800001197983 */ /* 0x000f280000300800 */
[----:B------:R-:W4:Y:S04]  /*3c1a0*/  LDL.LU R26, [R1+0x27c] ;  /* 0x00027c00011a7983 */ /* 0x000f280000300800 */
        /* <DEDUP_REMOVED lines=27> */
[----:B0-----:R-:W3:Y:S04]  /*3c360*/  LDL.LU R29, [R1+0x74] ;  /* 0x00007400011d7983 */ /* 0x001ee80000300800 */
[----:B------:R0:W-:Y:S04]  /*3c370*/  STS.U16 [R2+UR5+0x18180], R17 ;  /* 0x0181801102007988 */ /* 0x0001e80008000405 */
[----:B------:R1:W-:Y:S04]  /*3c380*/  STS.U16 [R2+UR5+0x1a100], R23 ;  /* 0x01a1001702007988 */ /* 0x0003e80008000405 */
[----:B------:R1:W-:Y:S04]  /*3c390*/  STS.U16 [R2+UR5+0x1a180], R24 ;  /* 0x01a1801802007988 */ /* 0x0003e80008000405 */
[----:B0-----:R-:W3:Y:S04]  /*3c3a0*/  LDL.LU R17, [R1+0x70] ;  /* 0x0000700001117983 */ /* 0x001ee80000300800 */
[----:B-1----:R-:W3:Y:S04]  /*3c3b0*/  LDL.LU R23, [R1+0x6c] ;  /* 0x00006c0001177983 */ /* 0x002ee80000300800 */
[----:B------:R-:W3:Y:S04]  /*3c3c0*/  LDL.LU R24, [R1+0x68] ;  /* 0x0000680001187983 */ /* 0x000ee80000300800 */
[----:B------:R-:W-:Y:S04]  /*3c3d0*/  STS.U16 [R2+UR5+0x18200], R18 ;  /* 0x0182001202007988 */ /* 0x000fe80008000405 */
[----:B------:R-:W-:Y:S04]  /*3c3e0*/  STS.U16 [R2+UR5+0x18280], R19 ;  /* 0x0182801302007988 */ /* 0x000fe80008000405 */
[----:B------:R-:W-:Y:S04]  /*3c3f0*/  STS.U16 [R2+UR5+0x18300], R20 ;  /* 0x0183001402007988 */ /* 0x000fe80008000405 */
[----:B------:R-:W-:Y:S04]  /*3c400*/  STS.U16 [R2+UR5+0x18380], R21 ;  /* 0x0183801502007988 */ /* 0x000fe80008000405 */
[----:B------:R-:W-:Y:S04]  /*3c410*/  STS.U16 [R2+UR5+0x1a000], R22 ;  /* 0x01a0001602007988 */ /* 0x000fe80008000405 */
[----:B--2---:R0:W-:Y:S04]  /*3c420*/  STS.U16 [R2+UR5+0x1a200], R3 ;  /* 0x01a2000302007988 */ /* 0x0041e80008000405 */
[----:B0-----:R-:W2:Y:S04]  /*3c430*/  LDL.LU R3, [R1+0x13c8] ;  /* 0x0013c80001037983 */ /* 0x001ea80000300800 */
[----:B------:R-:W2:Y:S04]  /*3c440*/  LDL.LU R18, [R1+0x13c4] ;  /* 0x0013c40001127983 */ /* 0x000ea80000300800 */
[----:B------:R-:W2:Y:S04]  /*3c450*/  LDL.LU R19, [R1+0x13c0] ;  /* 0x0013c00001137983 */ /* 0x000ea80000300800 */
[----:B------:R-:W2:Y:S04]  /*3c460*/  LDL.LU R20, [R1+0x13bc] ;  /* 0x0013bc0001147983 */ /* 0x000ea80000300800 */
[----:B------:R-:W2:Y:S04]  /*3c470*/  LDL.LU R21, [R1+0x13b8] ;  /* 0x0013b80001157983 */ /* 0x000ea80000300800 */
[----:B----4-:R0:W-:Y:S04]  /*3c480*/  STS.U16 [R2+UR5+0x1a280], R25 ;  /* 0x01a2801902007988 */ /* 0x0101e80008000405 */
[----:B------:R-:W4:Y:S04]  /*3c490*/  LDL.LU R22, [R1+0x13b4] ;  /* 0x0013b40001167983 */ /* 0x000f280000300800 */
[----:B0-----:R-:W4:Y:S04]  /*3c4a0*/  LDL.LU R25, [R1+0x13b0] ;  /* 0x0013b00001197983 */ /* 0x001f280000300800 */
[----:B------:R0:W-:Y:S04]  /*3c4b0*/  STS.U16 [R2+UR5+0x1a300], R26 ;  /* 0x01a3001a02007988 */ /* 0x0001e80008000405 */
[----:B0-----:R-:W4:Y:S04]  /*3c4c0*/  LDL.LU R26, [R1+0x13ac] ;  /* 0x0013ac00011a7983 */ /* 0x001f280000300800 */
[----:B---3--:R0:W-:Y:S04]  /*3c4d0*/  STS.U16 [R2+UR5+0x1a380], R27 ;  /* 0x01a3801b02007988 */ /* 0x0081e80008000405 */
[----:B0-----:R-:W3:Y:S01]  /*3c4e0*/  LDL.LU R27, [R1+0x12c8] ;  /* 0x0012c800011b7983 */ /* 0x001ee20000300800 */
[----:B------:R-:W-:-:S02]  /*3c4f0*/  ISETP.GE.AND P0, PT, R0, R12, PT ;  /* 0x0000000c0000720c */ /* 0x000fc40003f06270 */
[----:B------:R-:W-:Y:S01]  /*3c500*/  LOP3.LUT R0, R2, 0x10, RZ, 0x3c, !PT ;  /* 0x0000001002007812 */ /* 0x000fe200078e3cff */
[----:B------:R-:W-:Y:S04]  /*3c510*/  STS.U16 [R2+UR5+0x1c000], R28 ;  /* 0x01c0001c02007988 */ /* 0x000fe80008000405 */
        /* <DEDUP_REMOVED lines=10> */
[----:B------:R0:W-:Y:S04]  /*3c5c0*/  STS.U16 [R2+UR5+0x1e200], R29 ;  /* 0x01e2001d02007988 */ /* 0x0001e80008000405 */
[----:B0-----:R-:W3:Y:S04]  /*3c5d0*/  LDL.LU R29, [R1+0x12c4] ;  /* 0x0012c400011d7983 */ /* 0x001ee80000300800 */
[----:B------:R0:W-:Y:S04]  /*3c5e0*/  STS.U16 [R2+UR5+0x1e300], R23 ;  /* 0x01e3001702007988 */ /* 0x0001e80008000405 */
[----:B------:R-:W-:Y:S04]  /*3c5f0*/  STL [R1+0x36c4], R2 ;  /* 0x0036c40201007387 */ /* 0x000fe80000100800 */
[----:B------:R-:W-:Y:S04]  /*3c600*/  STS.U16 [R2+UR5+0x1e180], R16 ;  /* 0x01e1801002007988 */ /* 0x000fe80008000405 */
[----:B------:R-:W-:Y:S04]  /*3c610*/  STS.U16 [R2+UR5+0x1e280], R17 ;  /* 0x01e2801102007988 */ /* 0x000fe80008000405 */
[----:B------:R1:W-:Y:S04]  /*3c620*/  STS.U16 [R2+UR5+0x1e380], R24 ;  /* 0x01e3801802007988 */ /* 0x0003e80008000405 */
[----:B0-----:R-:W3:Y:S04]  /*3c630*/  LDL.LU R23, [R1+0x12c0] ;  /* 0x0012c00001177983 */ /* 0x001ee80000300800 */
[----:B-1----:R-:W3:Y:S04]  /*3c640*/  LDL.LU R24, [R1+0x12bc] ;  /* 0x0012bc0001187983 */ /* 0x002ee80000300800 */
[----:B--2---:R0:W-:Y:S04]  /*3c650*/  STS.U16 [R0+UR5+0x400], R3 ;  /* 0x0004000300007988 */ /* 0x0041e80008000405 */
[----:B------:R-:W-:Y:S04]  /*3c660*/  STS.U16 [R0+UR5+0x480], R18 ;  /* 0x0004801200007988 */ /* 0x000fe80008000405 */
[----:B------:R-:W-:Y:S04]  /*3c670*/  STS.U16 [R0+UR5+0x500], R19 ;  /* 0x0005001300007988 */ /* 0x000fe80008000405 */
[----:B0-----:R-:W2:Y:S04]  /*3c680*/  LDL.LU R3, [R1+0x12b8] ;  /* 0x0012b80001037983 */ /* 0x001ea80000300800 */
[----:B------:R-:W2:Y:S04]  /*3c690*/  LDL.LU R12, [R1+0x12b4] ;  /* 0x0012b400010c7983 */ /* 0x000ea80000300800 */
[----:B------:R-:W2:Y:S04]  /*3c6a0*/  LDL.LU R15, [R1+0x12b0] ;  /* 0x0012b000010f7983 */ /* 0x000ea80000300800 */
[----:B------:R-:W2:Y:S04]  /*3c6b0*/  LDL.LU R28, [R1+0x12ac] ;  /* 0x0012ac00011c7983 */ /* 0x000ea80000300800 */
[----:B------:R-:W2:Y:S04]  /*3c6c0*/  LDL.LU R14, [R1+0x11c8] ;  /* 0x0011c800010e7983 */ /* 0x000ea80000300800 */
[----:B------:R-:W2:Y:S04]  /*3c6d0*/  LDL.LU R4, [R1+0x11c4] ;  /* 0x0011c40001047983 */ /* 0x000ea80000300800 */
[----:B------:R-:W2:Y:S04]  /*3c6e0*/  LDL.LU R5, [R1+0x11c0] ;  /* 0x0011c00001057983 */ /* 0x000ea80000300800 */
[----:B------:R-:W2:Y:S04]  /*3c6f0*/  LDL.LU R6, [R1+0x11bc] ;  /* 0x0011bc0001067983 */ /* 0x000ea80000300800 */
[----:B------:R-:W2:Y:S04]  /*3c700*/  LDL.LU R7, [R1+0x11b8] ;  /* 0x0011b80001077983 */ /* 0x000ea80000300800 */
[----:B------:R-:W-:Y:S04]  /*3c710*/  STS.U16 [R0+UR5+0x580], R20 ;  /* 0x0005801400007988 */ /* 0x000fe80008000405 */
[----:B------:R-:W2:Y:S04]  /*3c720*/  LDL.LU R8, [R1+0x11b4] ;  /* 0x0011b40001087983 */ /* 0x000ea80000300800 */
[----:B------:R-:W-:Y:S04]  /*3c730*/  STS.U16 [R0+UR5+0x600], R21 ;  /* 0x0006001500007988 */ /* 0x000fe80008000405 */
[----:B------:R-:W2:Y:S04]  /*3c740*/  LDL.LU R9, [R1+0x11b0] ;  /* 0x0011b00001097983 */ /* 0x000ea80000300800 */
[----:B----4-:R-:W-:Y:S04]  /*3c750*/  STS.U16 [R0+UR5+0x680], R22 ;  /* 0x0006801600007988 */ /* 0x010fe80008000405 */
[----:B------:R-:W4:Y:S04]  /*3c760*/  LDL.LU R10, [R1+0x11ac] ;  /* 0x0011ac00010a7983 */ /* 0x000f280000300800 */
[----:B------:R0:W-:Y:S04]  /*3c770*/  STS.U16 [R0+UR5+0x700], R25 ;  /* 0x0007001900007988 */ /* 0x0001e80008000405 */
[----:B------:R-:W4:Y:S04]  /*3c780*/  LDL.LU R11, [R1+0x10c8] ;  /* 0x0010c800010b7983 */ /* 0x000f280000300800 */
[----:B0-----:R-:W4:Y:S04]  /*3c790*/  LDL.LU R25, [R1+0x10c4] ;  /* 0x0010c40001197983 */ /* 0x001f280000300800 */
[----:B------:R-:W4:Y:S04]  /*3c7a0*/  LDL.LU R13, [R1+0x10c0] ;  /* 0x0010c000010d7983 */ /* 0x000f280000300800 */
[----:B------:R-:W4:Y:S04]  /*3c7b0*/  LDL.LU R16, [R1+0x10bc] ;  /* 0x0010bc0001107983 */ /* 0x000f280000300800 */
[----:B------:R0:W-:Y:S04]  /*3c7c0*/  STS.U16 [R0+UR5+0x780], R26 ;  /* 0x0007801a00007988 */ /* 0x0001e80008000405 */
[----:B------:R-:W4:Y:S04]  /*3c7d0*/  LDL.LU R17, [R1+0x10b8] ;  /* 0x0010b80001117983 */ /* 0x000f280000300800 */
[----:B0-----:R-:W4:Y:S04]  /*3c7e0*/  LDL.LU R26, [R1+0x10b4] ;  /* 0x0010b400011a7983 */ /* 0x001f280000300800 */
[----:B---3--:R0:W-:Y:S04]  /*3c7f0*/  STS.U16 [R0+UR5+0x2400], R27 ;  /* 0x0024001b00007988 */ /* 0x0081e80008000405 */
[----:B0-----:R-:W3:Y:S04]  /*3c800*/  LDL.LU R27, [R1+0x10b0] ;  /* 0x0010b000011b7983 */ /* 0x001ee80000300800 */
[----:B------:R0:W-:Y:S04]  /*3c810*/  STS.U16 [R0+UR5+0x2480], R29 ;  /* 0x0024801d00007988 */ /* 0x0001e80008000405 */
[----:B0-----:R-:W3:Y:S04]  /*3c820*/  LDL.LU R29, [R1+0x10ac] ;  /* 0x0010ac00011d7983 */ /* 0x001ee80000300800 */
[----:B------:R-:W3:Y:S04]  /*3c830*/  LDL.LU R18, [R1+0xfc8] ;  /* 0x000fc80001127983 */ /* 0x000ee80000300800 */
        /* <DEDUP_REMOVED lines=8> */
[----:B--2---:R0:W-:Y:S04]  /*3c8c0*/  STS.U16 [R0+UR5+0x2600], R3 ;  /* 0x0026000300007988 */ /* 0x0041e80008000405 */
[----:B------:R-:W-:Y:S04]  /*3c8d0*/  STS.U16 [R0+UR5+0x2680], R12 ;  /* 0x0026800c00007988 */ /* 0x000fe80008000405 */
[----:B------:R-:W-:Y:S04]  /*3c8e0*/  STS.U16 [R0+UR5+0x2700], R15 ;  /* 0x0027000f00007988 */ /* 0x000fe80008000405 */
[----:B------:R-:W-:Y:S04]  /*3c8f0*/  STS.U16 [R0+UR5+0x2780], R28 ;  /* 0x0027801c00007988 */ /* 0x000fe80008000405 */
[----:B------:R-:W-:Y:S04]  /*3c900*/  STS.U16 [R0+UR5+0x4400], R14 ;  /* 0x0044000e00007988 */ /* 0x000fe80008000405 */
[----:B------:R-:W-:Y:S04]  /*3c910*/  STS.U16 [R0+UR5+0x4480], R4 ;  /* 0x0044800400007988 */ /* 0x000fe80008000405 */
[----:B0-----:R-:W2:Y:S04]  /*3c920*/  LDL.LU R3, [R1+0xfac] ;  /* 0x000fac0001037983 */ /* 0x001ea80000300800 */
[----:B------:R-:W-:Y:S04]  /*3c930*/  STS.U16 [R0+UR5+0x4500], R5 ;  /* 0x0045000500007988 */ /* 0x000fe80008000405 */
[----:B------:R-:W-:Y:S04]  /*3c940*/  STS.U16 [R0+UR5+0x4580], R6 ;  /* 0x0045800600007988 */ /* 0x000fe80008000405 */
[----:B------:R-:W-:Y:S04]  /*3c950*/  STS.U16 [R0+UR5+0x4600], R7 ;  /* 0x0046000700007988 */ /* 0x000fe80008000405 */
[----:B------:R-:W-:Y:S04]  /*3c960*/  STS.U16 [R0+UR5+0x4680], R8 ;  /* 0x0046800800007988 */ /* 0x000fe80008000405 */
[----:B------:R-:W-:Y:S04]  /*3c970*/  STS.U16 [R0+UR5+0x4700], R9 ;  /* 0x0047000900007988 */ /* 0x000fe80008000405 */
[----:B----4-:R-:W-:Y:S04]  /*3c980*/  STS.U16 [R0+UR5+0x4780], R10 ;  /* 0x0047800a00007988 */ /* 0x010fe80008000405 */
[----:B------:R-:W-:Y:S04]  /*3c990*/  STS.U16 [R0+UR5+0x6400], R11 ;  /* 0x0064000b00007988 */ /* 0x000fe80008000405 */
[----:B------:R0:W-:Y:S04]  /*3c9a0*/  STS.U16 [R0+UR5+0x6480], R25 ;  /* 0x0064801900007988 */ /* 0x0001e80008000405 */
[----:B0-----:R-:W4:Y:S04]  /*3c9b0*/  LDL.LU R25, [R1+0xec8] ;  /* 0x000ec80001197983 */ /* 0x001f280000300800 */
[----:B------:R-:W-:Y:S04]  /*3c9c0*/  STS.U16 [R0+UR5+0x6500], R13 ;  /* 0x0065000d00007988 */ /* 0x000fe80008000405 */
[----:B------:R-:W-:Y:S04]  /*3c9d0*/  STS.U16 [R0+UR5+0x6580], R16 ;  /* 0x0065801000007988 */ /* 0x000fe80008000405 */
[----:B------:R-:W-:Y:S04]  /*3c9e0*/  STS.U16 [R0+UR5+0x6600], R17 ;  /* 0x0066001100007988 */ /* 0x000fe80008000405 */
[----:B------:R0:W-:Y:S04]  /*3c9f0*/  STS.U16 [R0+UR5+0x6680], R26 ;  /* 0x0066801a00007988 */ /* 0x0001e80008000405 */
[----:B0-----:R-:W4:Y:S04]  /*3ca00*/  LDL.LU R26, [R1+0xec4] ;  /* 0x000ec400011a7983 */ /* 0x001f280000300800 */
[----:B---3--:R0:W-:Y:S04]  /*3ca10*/  STS.U16 [R0+UR5+0x6700], R27 ;  /* 0x0067001b00007988 */ /* 0x0081e80008000405 */
[----:B0-----:R-:W3:Y:S04]  /*3ca20*/  LDL.LU R27, [R1+0xec0] ;  /* 0x000ec000011b7983 */ /* 0x001ee80000300800 */
[----:B------:R0:W-:Y:S04]  /*3ca30*/  STS.U16 [R0+UR5+0x6780], R29 ;  /* 0x0067801d00007988 */ /* 0x0001e80008000405 */
[----:B------:R-:W-:Y:S04]  /*3ca40*/  STS.U16 [R0+UR5+0x8400], R18 ;  /* 0x0084001200007988 */ /* 0x000fe80008000405 */
[----:B------:R-:W-:Y:S04]  /*3ca50*/  STS.U16 [R0+UR5+0x8480], R19 ;  /* 0x0084801300007988 */ /* 0x000fe80008000405 */
[----:B------:R-:W-:Y:S04]  /*3ca60*/  STS.U16 [R0+UR5+0x8500], R20 ;  /* 0x0085001400007988 */ /* 0x000fe80008000405 */
[----:B0-----:R-:W3:Y:S04]  /*3ca70*/  LDL.LU R29, [R1+0xebc] ;  /* 0x000ebc00011d7983 */ /* 0x001ee80000300800 */
[----:B------:R-:W3:Y:S04]  /*3ca80*/  LDL.LU R12, [R1+0xeb8] ;  /* 0x000eb800010c7983 */ /* 0x000ee80000300800 */
[----:B------:R-:W3:Y:S04]  /*3ca90*/  LDL.LU R15, [R1+0xeb4] ;  /* 0x000eb400010f7983 */ /* 0x000ee80000300800 */
[----:B------:R-:W3:Y:S04]  /*3caa0*/  LDL.LU R28, [R1+0xeb0] ;  /* 0x000eb000011c7983 */ /* 0x000ee80000300800 */
[----:B------:R-:W3:Y:S04]  /*3cab0*/  LDL.LU R14, [R1+0xeac] ;  /* 0x000eac00010e7983 */ /* 0x000ee80000300800 */
[----:B------:R-:W3:Y:S04]  /*3cac0*/  LDL.LU R4, [R1+0xdc8] ;  /* 0x000dc80001047983 */ /* 0x000ee80000300800 */
[----:B------:R-:W3:Y:S04]  /*3cad0*/  LDL.LU R5, [R1+0xdc4] ;  /* 0x000dc40001057983 */ /* 0x000ee80000300800 */
[----:B------:R-:W3:Y:S04]  /*3cae0*/  LDL.LU R6, [R1+0xdc0] ;  /* 0x000dc00001067983 */ /* 0x000ee80000300800 */
[----:B------:R-:W-:Y:S04]  /*3caf0*/  STS.U16 [R0+UR5+0x8580], R21 ;  /* 0x0085801500007988 */ /* 0x000fe80008000405 */
[----:B------:R-:W3:Y:S04]  /*3cb00*/  LDL.LU R7, [R1+0xdbc] ;  /* 0x000dbc0001077983 */ /* 0x000ee80000300800 */
[----:B------:R-:W-:Y:S04]  /*3cb10*/  STS.U16 [R0+UR5+0x8600], R22 ;  /* 0x0086001600007988 */ /* 0x000fe80008000405 */
[----:B------:R-:W3:Y:S04]  /*3cb20*/  LDL.LU R8, [R1+0xdb8] ;  /* 0x000db80001087983 */ /* 0x000ee80000300800 */
[----:B------:R-:W-:Y:S04]  /*3cb30*/  STS.U16 [R0+UR5+0x8680], R23 ;  /* 0x0086801700007988 */ /* 0x000fe80008000405 */
[----:B------:R-:W3:Y:S04]  /*3cb40*/  LDL.LU R9, [R1+0xdb4] ;  /* 0x000db40001097983 */ /* 0x000ee80000300800 */
[----:B------:R-:W-:Y:S04]  /*3cb50*/  STS.U16 [R0+UR5+0x8700], R24 ;  /* 0x0087001800007988 */ /* 0x000fe80008000405 */
[----:B------:R-:W3:Y:S04]  /*3cb60*/  LDL.LU R10, [R1+0xdb0] ;  /* 0x000db000010a7983 */ /* 0x000ee80000300800 */
[----:B------:R-:W3:Y:S04]  /*3cb70*/  LDL.LU R11, [R1+0xdac] ;  /* 0x000dac00010b7983 */ /* 0x000ee80000300800 */
[----:B--2---:R0:W-:Y:S04]  /*3cb80*/  STS.U16 [R0+UR5+0x8780], R3 ;  /* 0x0087800300007988 */ /* 0x0041e80008000405 */
[----:B0-----:R-:W2:Y:S04]  /*3cb90*/  LDL.LU R3, [R1+0xcc8] ;  /* 0x000cc80001037983 */ /* 0x001ea80000300800 */
[----:B------:R-:W2:Y:S04]  /*3cba0*/  LDL.LU R13, [R1+0xcc4] ;  /* 0x000cc400010d7983 */ /* 0x000ea80000300800 */
[----:B------:R-:W2:Y:S04]  /*3cbb0*/  LDL.LU R16, [R1+0xcc0] ;  /* 0x000cc00001107983 */ /* 0x000ea80000300800 */
[----:B------:R-:W2:Y:S04]  /*3cbc0*/  LDL.LU R17, [R1+0xcbc] ;  /* 0x000cbc0001117983 */ /* 0x000ea80000300800 */
[----:B------:R-:W2:Y:S04]  /*3cbd0*/  LDL.LU R23, [R1+0xcb8] ;  /* 0x000cb80001177983 */ /* 0x000ea80000300800 */
[----:B------:R-:W2:Y:S04]  /*3cbe0*/  LDL.LU R24, [R1+0xcb4] ;  /* 0x000cb40001187983 */ /* 0x000ea80000300800 */
[----:B----4-:R0:W-:Y:S04]  /*3cbf0*/  STS.U16 [R0+UR5+0xa400], R25 ;  /* 0x00a4001900007988 */ /* 0x0101e80008000405 */
[----:B0-----:R-:W4:Y:S04]  /*3cc00*/  LDL.LU R25, [R1+0xcb0] ;  /* 0x000cb00001197983 */ /* 0x001f280000300800 */
[----:B------:R-:W4:Y:S04]  /*3cc10*/  LDL.LU R18, [R1+0xcac] ;  /* 0x000cac0001127983 */ /* 0x000f280000300800 */
[----:B------:R-:W4:Y:S04]  /*3cc20*/  LDL.LU R19, [R1+0xbc8] ;  /* 0x000bc80001137983 */ /* 0x000f280000300800 */
        /* <DEDUP_REMOVED lines=17> */
[----:B0-----:R-:W3:Y:S04]  /*3cd40*/  LDL.LU R29, [R1+0xbb0] ;  /* 0x000bb000011d7983 */ /* 0x001ee80000300800 */
[----:B------:R-:W-:Y:S04]  /*3cd50*/  STS.U16 [R0+UR5+0xc680], R9 ;  /* 0x00c6800900007988 */ /* 0x000fe80008000405 */
[----:B------:R-:W-:Y:S04]  /*3cd60*/  STS.U16 [R0+UR5+0xc700], R10 ;  /* 0x00c7000a00007988 */ /* 0x000fe80008000405 */
[----:B------:R-:W-:Y:S04]  /*3cd70*/  STS.U16 [R0+UR5+0xc780], R11 ;  /* 0x00c7800b00007988 */ /* 0x000fe80008000405 */
[----:B--2---:R0:W-:Y:S04]  /*3cd80*/  STS.U16 [R0+UR5+0xe400], R3 ;  /* 0x00e4000300007988 */ /* 0x0041e80008000405 */
[----:B------:R-:W-:Y:S04]  /*3cd90*/  STS.U16 [R0+UR5+0xe480], R13 ;  /* 0x00e4800d00007988 */ /* 0x000fe80008000405 */
[----:B------:R-:W-:Y:S04]  /*3cda0*/  STS.U16 [R0+UR5+0xe500], R16 ;  /* 0x00e5001000007988 */ /* 0x000fe80008000405 */
[----:B0-----:R-:W2:Y:S04]  /*3cdb0*/  LDL.LU R3, [R1+0xbac] ;  /* 0x000bac0001037983 */ /* 0x001ea80000300800 */
[----:B------:R-:W-:Y:S04]  /*3cdc0*/  STS.U16 [R0+UR5+0xe580], R17 ;  /* 0x00e5801100007988 */ /* 0x000fe80008000405 */
[----:B------:R0:W-:Y:S04]  /*3cdd0*/  STS.U16 [R0+UR5+0xe600], R23 ;  /* 0x00e6001700007988 */ /* 0x0001e80008000405 */
[----:B------:R1:W-:Y:S04]  /*3cde0*/  STS.U16 [R0+UR5+0xe680], R24 ;  /* 0x00e6801800007988 */ /* 0x0003e80008000405 */
[----:B0-----:R-:W2:Y:S04]  /*3cdf0*/  LDL.LU R23, [R1+0xac4] ;  /* 0x000ac40001177983 */ /* 0x001ea80000300800 */
[----:B----4-:R0:W-:Y:S04]  /*3ce00*/  STS.U16 [R0+UR5+0xe700], R25 ;  /* 0x00e7001900007988 */ /* 0x0101e80008000405 */
[----:B-1----:R-:W4:Y:S04]  /*3ce10*/  LDL.LU R24, [R1+0xac0] ;  /* 0x000ac00001187983 */ /* 0x002f280000300800 */
[----:B0-----:R-:W4:Y:S04]  /*3ce20*/  LDL.LU R25, [R1+0xabc] ;  /* 0x000abc0001197983 */ /* 0x001f280000300800 */
[----:B------:R-:W4:Y:S04]  /*3ce30*/  LDL.LU R12, [R1+0xab8] ;  /* 0x000ab800010c7983 */ /* 0x000f280000300800 */
[----:B------:R-:W4:Y:S04]  /*3ce40*/  LDL.LU R15, [R1+0xab4] ;  /* 0x000ab400010f7983 */ /* 0x000f280000300800 */
[----:B------:R-:W4:Y:S04]  /*3ce50*/  LDL.LU R28, [R1+0xab0] ;  /* 0x000ab000011c7983 */ /* 0x000f280000300800 */
[----:B------:R-:W4:Y:S04]  /*3ce60*/  LDL.LU R14, [R1+0xaac] ;  /* 0x000aac00010e7983 */ /* 0x000f280000300800 */
[----:B------:R-:W4:Y:S04]  /*3ce70*/  LDL.LU R4, [R1+0xaa8] ;  /* 0x000aa80001047983 */ /* 0x000f280000300800 */
[----:B------:R-:W4:Y:S04]  /*3ce80*/  LDL.LU R5, [R1+0x9c4] ;  /* 0x0009c40001057983 */ /* 0x000f280000300800 */
[----:B------:R-:W-:Y:S04]  /*3ce90*/  STS.U16 [R0+UR5+0xe780], R18 ;  /* 0x00e7801200007988 */ /* 0x000fe80008000405 */
        /* <DEDUP_REMOVED lines=9> */
[----:B------:R0:W-:Y:S04]  /*3cf30*/  STS.U16 [R0+UR5+0x10600], R26 ;  /* 0x0106001a00007988 */ /* 0x0001e80008000405 */
[----:B------:R-:W4:Y:S04]  /*3cf40*/  LDL.LU R11, [R1+0x9ac] ;  /* 0x0009ac00010b7983 */ /* 0x000f280000300800 */
[----:B---3--:R1:W-:Y:S04]  /*3cf50*/  STS.U16 [R0+UR5+0x10680], R27 ;  /* 0x0106801b00007988 */ /* 0x0083e80008000405 */
[----:B0-----:R-:W3:Y:S04]  /*3cf60*/  LDL.LU R26, [R1+0x9a8] ;  /* 0x0009a800011a7983 */ /* 0x001ee80000300800 */
[----:B------:R-:W3:Y:S04]  /*3cf70*/  LDL.LU R13, [R1+0x8c4] ;  /* 0x0008c400010d7983 */ /* 0x000ee80000300800 */
[----:B------:R-:W3:Y:S04]  /*3cf80*/  LDL.LU R16, [R1+0x8c0] ;  /* 0x0008c00001107983 */ /* 0x000ee80000300800 */
[----:B------:R-:W3:Y:S04]  /*3cf90*/  LDL.LU R17, [R1+0x8bc] ;  /* 0x0008bc0001117983 */ /* 0x000ee80000300800 */
[----:B-1----:R-:W3:Y:S04]  /*3cfa0*/  LDL.LU R27, [R1+0x8b8] ;  /* 0x0008b800011b7983 */ /* 0x002ee80000300800 */
[----:B------:R0:W-:Y:S04]  /*3cfb0*/  STS.U16 [R0+UR5+0x10700], R29 ;  /* 0x0107001d00007988 */ /* 0x0001e80008000405 */
[----:B0-----:R-:W3:Y:S04]  /*3cfc0*/  LDL.LU R29, [R1+0x8b4] ;  /* 0x0008b400011d7983 */ /* 0x001ee80000300800 */
[----:B--2---:R0:W-:Y:S04]  /*3cfd0*/  STS.U16 [R0+UR5+0x10780], R3 ;  /* 0x0107800300007988 */ /* 0x0041e80008000405 */
[----:B0-----:R-:W2:Y:S04]  /*3cfe0*/  LDL.LU R3, [R1+0x8b0] ;  /* 0x0008b00001037983 */ /* 0x001ea80000300800 */
[----:B------:R-:W2:Y:S04]  /*3cff0*/  LDL.LU R18, [R1+0x8ac] ;  /* 0x0008ac0001127983 */ /* 0x000ea80000300800 */
[----:B------:R-:W2:Y:S04]  /*3d000*/  LDL.LU R19, [R1+0x8a8] ;  /* 0x0008a80001137983 */ /* 0x000ea80000300800 */
[----:B------:R-:W2:Y:S04]  /*3d010*/  LDL.LU R20, [R1+0x384] ;  /* 0x0003840001147983 */ /* 0x000ea80000300800 */
[----:B------:R-:W2:Y:S04]  /*3d020*/  LDL.LU R21, [R1+0x380] ;  /* 0x0003800001157983 */ /* 0x000ea80000300800 */
[----:B------:R0:W-:Y:S04]  /*3d030*/  STS.U16 [R0+UR5+0x12400], R23 ;  /* 0x0124001700007988 */ /* 0x0001e80008000405 */
[----:B------:R-:W2:Y:S04]  /*3d040*/  LDL.LU R22, [R1+0x37c] ;  /* 0x00037c0001167983 */ /* 0x000ea80000300800 */
[----:B----4-:R1:W-:Y:S04]  /*3d050*/  STS.U16 [R0+UR5+0x12480], R24 ;  /* 0x0124801800007988 */ /* 0x0103e80008000405 */
[----:B------:R4:W-:Y:S04]  /*3d060*/  STS.U16 [R0+UR5+0x12500], R25 ;  /* 0x0125001900007988 */ /* 0x0009e80008000405 */
[----:B0-----:R-:W2:Y:S04]  /*3d070*/  LDL.LU R23, [R1+0x378] ;  /* 0x0003780001177983 */ /* 0x001ea80000300800 */
[----:B-1----:R-:W2:Y:S04]  /*3d080*/  LDL.LU R24, [R1+0x374] ;  /* 0x0003740001187983 */ /* 0x002ea80000300800 */
[----:B----4-:R-:W4:Y:S04]  /*3d090*/  LDL.LU R25, [R1+0x370] ;  /* 0x0003700001197983 */ /* 0x010f280000300800 */
        /* <DEDUP_REMOVED lines=12> */
[----:B---3--:R0:W-:Y:S04]  /*3d160*/  STS.U16 [R0+UR5+0x14780], R26 ;  /* 0x0147801a00007988 */ /* 0x0081e80008000405 */
[----:B------:R-:W-:Y:S04]  /*3d170*/  STS.U16 [R0+UR5+0x16400], R13 ;  /* 0x0164000d00007988 */ /* 0x000fe80008000405 */
[----:B------:R-:W-:Y:S04]  /*3d180*/  STS.U16 [R0+UR5+0x16480], R16 ;  /* 0x0164801000007988 */ /* 0x000fe80008000405 */
[----:B------:R-:W-:Y:S04]  /*3d190*/  STS.U16 [R0+UR5+0x16500], R17 ;  /* 0x0165001100007988 */ /* 0x000fe80008000405 */
[----:B------:R1:W-:Y:S04]  /*3d1a0*/  STS.U16 [R0+UR5+0x16580], R27 ;  /* 0x0165801b00007988 */ /* 0x0003e80008000405 */
[----:B0-----:R-:W3:Y:S04]  /*3d1b0*/  LDL.LU R26, [R1+0x36c] ;  /* 0x00036c00011a7983 */ /* 0x001ee80000300800 */
[----:B-1----:R-:W3:Y:S04]  /*3d1c0*/  LDL.LU R27, [R1+0x368] ;  /* 0x00036800011b7983 */ /* 0x002ee80000300800 */
[----:B------:R0:W-:Y:S04]  /*3d1d0*/  STS.U16 [R0+UR5+0x16600], R29 ;  /* 0x0166001d00007988 */ /* 0x0001e80008000405 */
[----:B0-----:R-:W3:Y:S04]  /*3d1e0*/  LDL.LU R29, [R1+0x274] ;  /* 0x00027400011d7983 */ /* 0x001ee80000300800 */
[----:B--2---:R0:W-:Y:S04]  /*3d1f0*/  STS.U16 [R0+UR5+0x16680], R3 ;  /* 0x0166800300007988 */ /* 0x0041e80008000405 */
[----:B------:R-:W-:Y:S04]  /*3d200*/  STS.U16 [R0+UR5+0x16700], R18 ;  /* 0x0167001200007988 */ /* 0x000fe80008000405 */
        /* <DEDUP_REMOVED lines=14> */
[----:B------:R-:W-:Y:S04]  /*3d2f0*/  STS.U16 [R0+UR5+0x18580], R23 ;  /* 0x0185801700007988 */ /* 0x000fe80008000405 */
[----:B------:R-:W2:Y:S04]  /*3d300*/  LDL.LU R9, [R1+0x158] ;  /* 0x0001580001097983 */ /* 0x000ea80000300800 */
[----:B------:R-:W-:Y:S04]  /*3d310*/  STS.U16 [R0+UR5+0x18600], R24 ;  /* 0x0186001800007988 */ /* 0x000fe80008000405 */
[----:B------:R-:W2:Y:S04]  /*3d320*/  LDL.LU R10, [R1+0x154] ;  /* 0x00015400010a7983 */ /* 0x000ea80000300800 */
[----:B----4-:R0:W-:Y:S04]  /*3d330*/  STS.U16 [R0+UR5+0x18680], R25 ;  /* 0x0186801900007988 */ /* 0x0101e80008000405 */
[----:B------:R-:W4:Y:S04]  /*3d340*/  LDL.LU R11, [R1+0x150] ;  /* 0x00015000010b7983 */ /* 0x000f280000300800 */
[----:B0-----:R-:W4:Y:S04]  /*3d350*/  LDL.LU R25, [R1+0x14c] ;  /* 0x00014c0001197983 */ /* 0x001f280000300800 */
        /* <DEDUP_REMOVED lines=10> */
[----:B---3--:R0:W-:Y:S04]  /*3d400*/  STS.U16 [R0+UR5+0x18700], R26 ;  /* 0x0187001a00007988 */ /* 0x0081e80008000405 */
        /* <DEDUP_REMOVED lines=18> */
[----:B----4-:R-:W-:Y:S04]  /*3d530*/  STS.U16 [R0+UR5+0x1c680], R11 ;  /* 0x01c6800b00007988 */ /* 0x010fe80008000405 */
[----:B------:R0:W-:Y:S02]  /*3d540*/  STS.U16 [R0+UR5+0x1c700], R25 ;  /* 0x01c7001900007988 */ /* 0x0001e40008000405 */
[----:B0-----:R-:W0:Y:S02]  /*3d550*/  S2R R25, SR_TID.X ;  /* 0x0000000000197919 */ /* 0x001e240000002100 */
        /* <DEDUP_REMOVED lines=8> */
[----:B------:R-:W-:Y:S01]  /*3d5e0*/  STS.U16 [R0+UR5+0x1e780], R23 ;  /* 0x01e7801700007988 */ /* 0x000fe20008000405 */
[----:B0-----:R-:W-:-:S05]  /*3d5f0*/  LOP3.LUT R25, R25, 0x3f, RZ, 0xc0, !PT ;  /* 0x0000003f19197812 */ /* 0x001fca00078ec0ff */
[----:B------:R-:W-:-:S05]  /*3d600*/  IMAD.SHL.U32 R2, R25, 0x2, RZ ;  /* 0x0000000219027824 */ /* 0x000fca00078e00ff */
[----:B------:R-:W-:Y:S01]  /*3d610*/  LOP3.LUT R2, R2, 0x20, RZ, 0x3c, !PT ;  /* 0x0000002002027812 */ /* 0x000fe200078e3cff */
[----:B------:R-:W-:Y:S04]  /*3d620*/  STL [R1+0x382c], R25 ;  /* 0x00382c1901007387 */ /* 0x000fe80000100800 */
[----:B------:R-:W-:Y:S04]  /*3d630*/  STS.U16 [R2+UR5+0x800], R24 ;  /* 0x0008001802007988 */ /* 0x000fe80008000405 */
[----:B---3--:R-:W-:Y:S04]  /*3d640*/  STS.U16 [R2+UR5+0x880], R26 ;  /* 0x0008801a02007988 */ /* 0x008fe80008000405 */
[----:B------:R0:W-:Y:S04]  /*3d650*/  STS.U16 [R2+UR5+0x900], R27 ;  /* 0x0009001b02007988 */ /* 0x0001e80008000405 */
[----:B0-----:R-:W3:Y:S04]  /*3d660*/  LDL.LU R27, [R1+0x1390] ;  /* 0x00139000011b7983 */ /* 0x001ee80000300800 */
[----:B---3--:R0:W-:Y:S04]  /*3d670*/  STL [R1+0x3840], R27 ;  /* 0x0038401b01007387 */ /* 0x0081e80000100800 */
[----:B0-----:R-:W3:Y:S04]  /*3d680*/  LDL.LU R27, [R1+0x1394] ;  /* 0x00139400011b7983 */ /* 0x001ee80000300800 */
[----:B------:R-:W4:Y:S04]  /*3d690*/  LDL.LU R25, [R1+0x12a8] ;  /* 0x0012a80001197983 */ /* 0x000f280000300800 */
[----:B------:R-:W-:Y:S04]  /*3d6a0*/  STS.U16 [R2+UR5+0x980], R29 ;  /* 0x0009801d02007988 */ /* 0x000fe80008000405 */
[----:B--2---:R-:W-:Y:S04]  /*3d6b0*/  STS.U16 [R2+UR5+0xa00], R3 ;  /* 0x000a000302007988 */ /* 0x004fe80008000405 */
[----:B----4-:R0:W-:Y:S04]  /*3d6c0*/  STL [R1+0x383c], R25 ;  /* 0x00383c1901007387 */ /* 0x0101e80000100800 */
[----:B0-----:R-:W2:Y:S04]  /*3d6d0*/  LDL.LU R25, [R1+0x138c] ;  /* 0x00138c0001197983 */ /* 0x001ea80000300800 */
[----:B------:R-:W4:Y:S04]  /*3d6e0*/  LDL.LU R12, [R1+0x12a4] ;  /* 0x0012a400010c7983 */ /* 0x000f280000300800 */
        /* <DEDUP_REMOVED lines=25> */
[----:B---3--:R0:W-:Y:S04]  /*3d880*/  STS.U16 [R2+UR5+0xa80], R27 ;  /* 0x000a801b02007988 */ /* 0x0081e80008000405 */
[----:B0-----:R-:W3:Y:S04]  /*3d890*/  LDL.LU R27, [R1+0x3840] ;  /* 0x00384000011b7983 */ /* 0x001ee80000300800 */
[----:B---3--:R0:W-:Y:S04]  /*3d8a0*/  STS.U16 [R2+UR5+0xb00], R27 ;  /* 0x000b001b02007988 */ /* 0x0081e80008000405 */
[----:B--2---:R1:W-:Y:S04]  /*3d8b0*/  STS.U16 [R2+UR5+0xb80], R25 ;  /* 0x000b801902007988 */ /* 0x0043e80008000405 */
[----:B0-----:R-:W2:Y:S04]  /*3d8c0*/  LDL.LU R27, [R1+0xf9c] ;  /* 0x000f9c00011b7983 */ /* 0x001ea80000300800 */
[----:B-1----:R-:W3:Y:S04]  /*3d8d0*/  LDL.LU R25, [R1+0x383c] ;  /* 0x00383c0001197983 */ /* 0x002ee80000300800 */
[----:B---3--:R-:W-:Y:S04]  /*3d8e0*/  STS.U16 [R2+UR5+0x2800], R25 ;  /* 0x0028001902007988 */ /* 0x008fe80008000405 */
[----:B----4-:R-:W-:Y:S04]  /*3d8f0*/  STS.U16 [R2+UR5+0x2880], R12 ;  /* 0x0028800c02007988 */ /* 0x010fe80008000405 */
        /* <DEDUP_REMOVED lines=24> */
[----:B------:R1:W-:Y:S04]  /*3da80*/  STS.U16 [R2+UR5+0x8900], R3 ;  /* 0x0089000302007988 */ /* 0x0003e80008000405 */
[----:B0-----:R-:W3:Y:S04]  /*3da90*/  LDL.LU R29, [R1+0xf98] ;  /* 0x000f9800011d7983 */ /* 0x001ee80000300800 */
[----:B-1----:R-:W4:Y:S04]  /*3daa0*/  LDL.LU R3, [R1+0xf94] ;  /* 0x000f940001037983 */ /* 0x002f280000300800 */
[----:B------:R-:W3:Y:S04]  /*3dab0*/  LDL.LU R25, [R1+0xf8c] ;  /* 0x000f8c0001197983 */ /* 0x000ee80000300800 */
[----:B--2---:R-:W-:Y:S04]  /*3dac0*/  STS.U16 [R2+UR5+0x8980], R27 ;  /* 0x0089801b02007988 */ /* 0x004fe80008000405 */
[----:B---3--:R0:W-:Y:S04]  /*3dad0*/  STL [R1+0x3838], R25 ;  /* 0x0038381901007387 */ /* 0x0081e80000100800 */
[----:B0-----:R-:W2:Y:S04]  /*3dae0*/  LDL.LU R25, [R1+0xf90] ;  /* 0x000f900001197983 */ /* 0x001ea80000300800 */
[----:B------:R-:W3:Y:S04]  /*3daf0*/  LDL.LU R12, [R1+0xea8] ;  /* 0x000ea800010c7983 */ /* 0x000ee80000300800 */
        /* <DEDUP_REMOVED lines=24> */
[----:B------:R0:W-:Y:S04]  /*3dc80*/  STS.U16 [R2+UR5+0x8a00], R29 ;  /* 0x008a001d02007988 */ /* 0x0001e80008000405 */
[----:B----4-:R1:W-:Y:S04]  /*3dc90*/  STS.U16 [R2+UR5+0x8a80], R3 ;  /* 0x008a800302007988 */ /* 0x0103e80008000405 */
[----:B0-----:R-:W4:Y:S04]  /*3dca0*/  LDL.LU R29, [R1+0xba4] ;  /* 0x000ba400011d7983 */ /* 0x001f280000300800 */
[----:B-1----:R-:W3:Y:S04]  /*3dcb0*/  LDL.LU R3, [R1+0xba0] ;  /* 0x000ba00001037983 */ /* 0x002ee80000300800 */
[----:B--2---:R0:W-:Y:S04]  /*3dcc0*/  STS.U16 [R2+UR5+0x8b00], R25 ;  /* 0x008b001902007988 */ /* 0x0041e80008000405 */
[----:B0-----:R-:W2:Y:S04]  /*3dcd0*/  LDL.LU R25, [R1+0x3838] ;  /* 0x0038380001197983 */ /* 0x001ea80000300800 */
[----:B--2---:R-:W-:Y:S04]  /*3dce0*/  STS.U16 [R2+UR5+0x8b80], R25 ;  /* 0x008b801902007988 */ /* 0x004fe80008000405 */
[----:B---3--:R-:W-:Y:S04]  /*3dcf0*/  STS.U16 [R2+UR5+0xa800], R12 ;  /* 0x00a8000c02007988 */ /* 0x008fe80008000405 */
        /* <DEDUP_REMOVED lines=24> */
[----:B0-----:R-:W2:Y:S04]  /*3de80*/  LDL.LU R26, [R1+0xb9c] ;  /* 0x000b9c00011a7983 */ /* 0x001ea80000300800 */
[----:B-1----:R-:W3:Y:S04]  /*3de90*/  LDL.LU R27, [R1+0xb98] ;  /* 0x000b9800011b7983 */ /* 0x002ee80000300800 */
[----:B------:R-:W2:Y:S04]  /*3dea0*/  LDL.LU R25, [R1+0xb90] ;  /* 0x000b900001197983 */ /* 0x000ea80000300800 */
[----:B----4-:R-:W-:Y:S04]  /*3deb0*/  STS.U16 [R2+UR5+0x10880], R29 ;  /* 0x0108801d02007988 */ /* 0x010fe80008000405 */
[----:B------:R-:W-:Y:S04]  /*3dec0*/  STS.U16 [R2+UR5+0x10900], R3 ;  /* 0x0109000302007988 */ /* 0x000fe80008000405 */
[----:B--2---:R0:W-:Y:S04]  /*3ded0*/  STL [R1+0x3834], R25 ;  /* 0x0038341901007387 */ /* 0x0041e80000100800 */
[----:B0-----:R-:W2:Y:S04]  /*3dee0*/  LDL.LU R25, [R1+0xb94] ;  /* 0x000b940001197983 */ /* 0x001ea80000300800 */
        /* <DEDUP_REMOVED lines=26> */
[----:B---3--:R1:W-:Y:S04]  /*3e090*/  STS.U16 [R2+UR5+0x10a00], R27 ;  /* 0x010a001b02007988 */ /* 0x0083e80008000405 */
[----:B0-----:R-:W3:Y:S04]  /*3e0a0*/  LDL.LU R26, [R1+0x364] ;  /* 0x00036400011a7983 */ /* 0x001ee80000300800 */
[----:B-1----:R-:W3:Y:S04]  /*3e0b0*/  LDL.LU R27, [R1+0x360] ;  /* 0x00036000011b7983 */ /* 0x002ee80000300800 */
[----:B--2---:R0:W-:Y:S04]  /*3e0c0*/  STS.U16 [R2+UR5+0x10a80], R25 ;  /* 0x010a801902007988 */ /* 0x0041e80008000405 */
[----:B0-----:R-:W2:Y:S04]  /*3e0d0*/  LDL.LU R25, [R1+0x3834] ;  /* 0x0038340001197983 */ /* 0x001ea80000300800 */
[----:B--2---:R-:W-:Y:S04]  /*3e0e0*/  STS.U16 [R2+UR5+0x10b00], R25 ;  /* 0x010b001902007988 */ /* 0x004fe80008000405 */
        /* <DEDUP_REMOVED lines=25> */
[----:B-1----:R-:W4:Y:S04]  /*3e280*/  LDL.LU R3, [R1+0x358] ;  /* 0x0003580001037983 */ /* 0x002f280000300800 */
[----:B------:R-:W2:Y:S04]  /*3e290*/  LDL.LU R25, [R1+0x350] ;  /* 0x0003500001197983 */ /* 0x000ea80000300800 */
[----:B------:R-:W-:Y:S04]  /*3e2a0*/  STS.U16 [R2+UR5+0x16b80], R24 ;  /* 0x016b801802007988 */ /* 0x000fe80008000405 */
[----:B---3--:R-:W-:Y:S04]  /*3e2b0*/  STS.U16 [R2+UR5+0x18800], R26 ;  /* 0x0188001a02007988 */ /* 0x008fe80008000405 */
[----:B--2---:R0:W-:Y:S04]  /*3e2c0*/  STL [R1+0x3830], R25 ;  /* 0x0038301901007387 */ /* 0x0041e80000100800 */
        /* <DEDUP_REMOVED lines=25> */
[----:B------:R-:W3:Y:S04]  /*3e460*/  LDL.LU R26, [R1+0x30] ;  /* 0x00003000011a7983 */ /* 0x000ee80000300800 */
[----:B------:R1:W-:Y:S04]  /*3e470*/  STS.U16 [R2+UR5+0x18900], R29 ;  /* 0x0189001d02007988 */ /* 0x0003e80008000405 */
[----:B----4-:R4:W-:Y:S04]  /*3e480*/  STS.U16 [R2+UR5+0x18980], R3 ;  /* 0x0189800302007988 */ /* 0x0109e80008000405 */
[----:B0-----:R-:W3:Y:S04]  /*3e490*/  LDL.LU R27, [R1+0x2c] ;  /* 0x00002c00011b7983 */ /* 0x001ee80000300800 */
[----:B-1----:R-:W3:Y:S04]  /*3e4a0*/  LDL.LU R29, [R1+0x28] ;  /* 0x00002800011d7983 */ /* 0x002ee80000300800 */
[----:B----4-:R-:W4:Y:S04]  /*3e4b0*/  LDL.LU R3, [R1+0x1388] ;  /* 0x0013880001037983 */ /* 0x010f280000300800 */
[----:B--2---:R0:W-:Y:S04]  /*3e4c0*/  STS.U16 [R2+UR5+0x18a00], R25 ;  /* 0x018a001902007988 */ /* 0x0041e80008000405 */
[----:B0-----:R-:W2:Y:S04]  /*3e4d0*/  LDL.LU R25, [R1+0x3830] ;  /* 0x0038300001197983 */ /* 0x001ea80000300800 */
[----:B--2---:R0:W-:Y:S04]  /*3e4e0*/  STS.U16 [R2+UR5+0x18a80], R25 ;  /* 0x018a801902007988 */ /* 0x0041e80008000405 */
        /* <DEDUP_REMOVED lines=26> */
[----:B------:R0:W-:Y:S04]  /*3e690*/  STS.U16 [R2+UR5+0x1eb80], R29 ;  /* 0x01eb801d02007988 */ /* 0x0001e80008000405 */
[----:B0-----:R-:W3:Y:S04]  /*3e6a0*/  LDL.LU R2, [R1+0x1378] ;  /* 0x0013780001027983 */ /* 0x001ee80000300800 */
[----:B---3--:R0:W-:Y:S04]  /*3e6b0*/  STL [R1+0x3820], R2 ;  /* 0x0038200201007387 */ /* 0x0081e80000100800 */
[----:B0-----:R-:W3:Y:S04]  /*3e6c0*/  LDL.LU R2, [R1+0x137c] ;  /* 0x00137c0001027983 */ /* 0x001ee80000300800 */
[----:B---3--:R0:W-:Y:S04]  /*3e6d0*/  STL [R1+0x3824], R2 ;  /* 0x0038240201007387 */ /* 0x0081e80000100800 */
[----:B0-----:R-:W3:Y:S01]  /*3e6e0*/  LDL.LU R2, [R1+0x1380] ;  /* 0x0013800001027983 */ /* 0x001ee20000300800 */
[----:B--2---:R-:W-:-:S03]  /*3e6f0*/  IMAD.SHL.U32 R0, R25, 0x2, RZ ;  /* 0x0000000219007824 */ /* 0x004fc600078e00ff */
        /* <DEDUP_REMOVED lines=21> */
[----:B------:R-:W3:Y:S01]  /*3e850*/  LDL.LU R22, [R1+0x1088] ;  /* 0x0010880001167983 */ /* 0x000ee20000300800 */
[----:B------:R-:W-:-:S03]  /*3e860*/  LOP3.LUT R0, R0, 0x30, RZ, 0x3c, !PT ;  /* 0x0000003000007812 */ /* 0x000fc600078e3cff */
[----:B------:R-:W3:Y:S04]  /*3e870*/  LDL.LU R23, [R1+0x1084] ;  /* 0x0010840001177983 */ /* 0x000ee80000300800 */
[----:B------:R-:W3:Y:S04]  /*3e880*/  LDL.LU R24, [R1+0x1080] ;  /* 0x0010800001187983 */ /* 0x000ee80000300800 */
[----:B------:R-:W3:Y:S04]  /*3e890*/  LDL.LU R25, [R1+0x107c] ;  /* 0x00107c0001197983 */ /* 0x000ee80000300800 */
[----:B------:R-:W3:Y:S04]  /*3e8a0*/  LDL.LU R26, [R1+0x1078] ;  /* 0x00107800011a7983 */ /* 0x000ee80000300800 */
[----:B------:R-:W3:Y:S04]  /*3e8b0*/  LDL.LU R27, [R1+0x1074] ;  /* 0x00107400011b7983 */ /* 0x000ee80000300800 */
[----:B----4-:R0:W-:Y:S04]  /*3e8c0*/  STS.U16 [R0+UR5+0xc00], R3 ;  /* 0x000c000300007988 */ /* 0x0101e80008000405 */
[----:B------:R-:W4:Y:S04]  /*3e8d0*/  LDL.LU R29, [R1+0x1070] ;  /* 0x00107000011d7983 */ /* 0x000f280000300800 */
[----:B0-----:R-:W3:Y:S04]  /*3e8e0*/  LDL.LU R3, [R1+0x106c] ;  /* 0x00106c0001037983 */ /* 0x001ee80000300800 */
[----:B--2---:R0:W-:Y:S04]  /*3e8f0*/  STS.U16 [R0+UR5+0xc80], R2 ;  /* 0x000c800200007988 */ /* 0x0041e80008000405 */
[----:B0-----:R-:W2:Y:S04]  /*3e900*/  LDL.LU R2, [R1+0x3828] ;  /* 0x0038280001027983 */ /* 0x001ea80000300800 */
[----:B--2---:R0:W-:Y:S04]  /*3e910*/  STS.U16 [R0+UR5+0xd00], R2 ;  /* 0x000d000200007988 */ /* 0x0041e80008000405 */
[----:B0-----:R-:W2:Y:S04]  /*3e920*/  LDL.LU R2, [R1+0x3824] ;  /* 0x0038240001027983 */ /* 0x001ea80000300800 */
        /* <DEDUP_REMOVED lines=28> */
[----:B----4-:R0:W-:Y:S04]  /*3eaf0*/  STS.U16 [R0+UR5+0x6f00], R29 ;  /* 0x006f001d00007988 */ /* 0x0101e80008000405 */
[----:B0-----:R-:W2:Y:S04]  /*3eb00*/  LDL.LU R29, [R1+0xf88] ;  /* 0x000f8800011d7983 */ /* 0x001ea80000300800 */
[----:B------:R-:W3:Y:S04]  /*3eb10*/  LDL.LU R2, [R1+0xf7c] ;  /* 0x000f7c0001027983 */ /* 0x000ee80000300800 */
[----:B---3--:R0:W-:Y:S04]  /*3eb20*/  STL [R1+0x3818], R2 ;  /* 0x0038180201007387 */ /* 0x0081e80000100800 */
[----:B0-----:R-:W3:Y:S04]  /*3eb30*/  LDL.LU R2, [R1+0xf80] ;  /* 0x000f800001027983 */ /* 0x001ee80000300800 */
[----:B------:R-:W-:Y:S04]  /*3eb40*/  STS.U16 [R0+UR5+0x6f80], R3 ;  /* 0x006f800300007988 */ /* 0x000fe80008000405 */
[----:B---3--:R0:W-:Y:S04]  /*3eb50*/  STL [R1+0x381c], R2 ;  /* 0x00381c0201007387 */ /* 0x0081e80000100800 */
[----:B0-----:R-:W3:Y:S04]  /*3eb60*/  LDL.LU R2, [R1+0xf84] ;  /* 0x000f840001027983 */ /* 0x001ee80000300800 */
        /* <DEDUP_REMOVED lines=25> */
[----:B--2---:R0:W-:Y:S04]  /*3ed00*/  STS.U16 [R0+UR5+0x8c00], R29 ;  /* 0x008c001d00007988 */ /* 0x0041e80008000405 */
[----:B------:R-:W2:Y:S04]  /*3ed10*/  LDL.LU R27, [R1+0xc74] ;  /* 0x000c7400011b7983 */ /* 0x000ea80000300800 */
[----:B0-----:R-:W2:Y:S04]  /*3ed20*/  LDL.LU R29, [R1+0xc70] ;  /* 0x000c7000011d7983 */ /* 0x001ea80000300800 */
[----:B---3--:R0:W-:Y:S04]  /*3ed30*/  STS.U16 [R0+UR5+0x8c80], R2 ;  /* 0x008c800200007988 */ /* 0x0081e80008000405 */
[----:B0-----:R-:W3:Y:S04]  /*3ed40*/  LDL.LU R2, [R1+0x381c] ;  /* 0x00381c0001027983 */ /* 0x001ee80000300800 */
[----:B---3--:R0:W-:Y:S04]  /*3ed50*/  STS.U16 [R0+UR5+0x8d00], R2 ;  /* 0x008d000200007988 */ /* 0x0081e80008000405 */
[----:B0-----:R-:W3:Y:S04]  /*3ed60*/  LDL.LU R2, [R1+0x3818] ;  /* 0x0038180001027983 */ /* 0x001ee80000300800 */
        /* <DEDUP_REMOVED lines=27> */
[----:B------:R-:W4:Y:S04]  /*3ef20*/  LDL.LU R2, [R1+0xb80] ;  /* 0x000b800001027983 */ /* 0x000f280000300800 */
[----:B----4-:R0:W-:Y:S04]  /*3ef30*/  STL [R1+0x3810], R2 ;  /* 0x0038100201007387 */ /* 0x0101e80000100800 */
[----:B0-----:R-:W4:Y:S04]  /*3ef40*/  LDL.LU R2, [R1+0xb84] ;  /* 0x000b840001027983 */ /* 0x001f280000300800 */
[----:B--2---:R-:W-:Y:S04]  /*3ef50*/  STS.U16 [R0+UR5+0xee80], R27 ;  /* 0x00ee801b00007988 */ /* 0x004fe80008000405 */
[----:B------:R-:W-:Y:S04]  /*3ef60*/  STS.U16 [R0+UR5+0xef00], R29 ;  /* 0x00ef001d00007988 */ /* 0x000fe80008000405 */
[----:B----4-:R0:W-:Y:S04]  /*3ef70*/  STL [R1+0x3814], R2 ;  /* 0x0038140201007387 */ /* 0x0101e80000100800 */
        /* <DEDUP_REMOVED lines=27> */
[----:B------:R-:W3:Y:S04]  /*3f130*/  LDL.LU R27, [R1+0x434] ;  /* 0x00043400011b7983 */ /* 0x000ee80000300800 */
[----:B0-----:R-:W3:Y:S04]  /*3f140*/  LDL.LU R3, [R1+0x430] ;  /* 0x0004300001037983 */ /* 0x001ee80000300800 */
[----:B--2---:R0:W-:Y:S04]  /*3f150*/  STS.U16 [R0+UR5+0x10c00], R2 ;  /* 0x010c000200007988 */ /* 0x0041e80008000405 */
[----:B0-----:R-:W2:Y:S04]  /*3f160*/  LDL.LU R2, [R1+0x3814] ;  /* 0x0038140001027983 */ /* 0x001ea80000300800 */
        /* <DEDUP_REMOVED lines=26> */
[----:B0-----:R-:W2:Y:S04]  /*3f310*/  LDL.LU R29, [R1+0x42c] ;  /* 0x00042c00011d7983 */ /* 0x001ea80000300800 */
[----:B------:R-:W4:Y:S04]  /*3f320*/  LDL.LU R2, [R1+0x340] ;  /* 0x0003400001027983 */ /* 0x000f280000300800 */
[----:B----4-:R0:W-:Y:S04]  /*3f330*/  STL [R1+0x3808], R2 ;  /* 0x0038080201007387 */ /* 0x0101e80000100800 */
[----:B0-----:R-:W4:Y:S04]  /*3f340*/  LDL.LU R2, [R1+0x344] ;  /* 0x0003440001027983 */ /* 0x001f280000300800 */
[----:B------:R-:W-:Y:S04]  /*3f350*/  STS.U16 [R0+UR5+0x16d00], R25 ;  /* 0x016d001900007988 */ /* 0x000fe80008000405 */
[----:B------:R-:W-:Y:S04]  /*3f360*/  STS.U16 [R0+UR5+0x16d80], R26 ;  /* 0x016d801a00007988 */ /* 0x000fe80008000405 */
[----:B---3--:R-:W-:Y:S04]  /*3f370*/  STS.U16 [R0+UR5+0x16e00], R27 ;  /* 0x016e001b00007988 */ /* 0x008fe80008000405 */
[----:B------:R-:W-:Y:S04]  /*3f380*/  STS.U16 [R0+UR5+0x16e80], R3 ;  /* 0x016e800300007988 */ /* 0x000fe80008000405 */
[----:B----4-:R0:W-:Y:S04]  /*3f390*/  STL [R1+0x380c], R2 ;  /* 0x00380c0201007387 */ /* 0x0101e80000100800 */
        /* <DEDUP_REMOVED lines=33> */
[----:B---3--:R0:W-:Y:S04]  /*3f5b0*/  STS.U16 [R0+UR5+0x18c80], R2 ;  /* 0x018c800200007988 */ /* 0x0081e80008000405 */
[----:B0-----:R-:W3:Y:S04]  /*3f5c0*/  LDL.LU R2, [R1+0x1368] ;  /* 0x0013680001027983 */ /* 0x001ee80000300800 */
[----:B---3--:R0:W-:Y:S04]  /*3f5d0*/  STL [R1+0x37f8], R2 ;  /* 0x0037f80201007387 */ /* 0x0081e80000100800 */
[----:B0-----:R-:W3:Y:S04]  /*3f5e0*/  LDL.LU R2, [R1+0x8] ;  /* 0x0000080001027983 */ /* 0x001ee80000300800 */
[----:B---3--:R0:W-:Y:S04]  /*3f5f0*/  STL [R1+0x3800], R2 ;  /* 0x0038000201007387 */ /* 0x0081e80000100800 */
[----:B0-----:R-:W3:Y:S04]  /*3f600*/  LDL.LU R2, [R1+0xc] ;  /* 0x00000c0001027983 */ /* 0x001ee80000300800 */
        /* <DEDUP_REMOVED lines=20> */
[----:B---3--:R0:W-:Y:S04]  /*3f750*/  STL [R1+0x3804], R2 ;  /* 0x0038040201007387 */ /* 0x0081e80000100800 */
[----:B0-----:R-:W3:Y:S04]  /*3f760*/  LDL.LU R2, [R1+0x10] ;  /* 0x0000100001027983 */ /* 0x001ee80000300800 */
[----:B------:R-:W4:Y:S04]  /*3f770*/  LDL.LU R12, [R1+0x1364] ;  /* 0x00136400010c7983 */ /* 0x000f280000300800 */
[----:B------:R0:W-:Y:S02]  /*3f780*/  STS.U16 [R0+UR5+0x1cf00], R3 ;  /* 0x01cf000300007988 */ /* 0x0001e40008000405 */
[----:B0-----:R-:W0:Y:S02]  /*3f790*/  S2R R3, SR_TID.X ;  /* 0x0000000000037919 */ /* 0x001e240000002100 */
[----:B------:R-:W-:Y:S04]  /*3f7a0*/  STS.U16 [R0+UR5+0x1cf80], R23 ;  /* 0x01cf801700007988 */ /* 0x000fe80008000405 */
[----:B------:R-:W-:Y:S04]  /*3f7b0*/  STS.U16 [R0+UR5+0x1ec00], R24 ;  /* 0x01ec001800007988 */ /* 0x000fe80008000405 */
[----:B------:R-:W-:Y:S04]  /*3f7c0*/  STS.U16 [R0+UR5+0x1ec80], R25 ;  /* 0x01ec801900007988 */ /* 0x000fe80008000405 */
[----:B------:R-:W-:Y:S04]  /*3f7d0*/  STS.U16 [R0+UR5+0x1ed00], R26 ;  /* 0x01ed001a00007988 */ /* 0x000fe80008000405 */
[----:B--2---:R-:W-:Y:S04]  /*3f7e0*/  STS.U16 [R0+UR5+0x1ed80], R27 ;  /* 0x01ed801b00007988 */ /* 0x004fe80008000405 */
[----:B------:R1:W-:Y:S01]  /*3f7f0*/  STS.U16 [R0+UR5+0x1ee00], R29 ;  /* 0x01ee001d00007988 */ /* 0x0003e20008000405 */
[----:B0-----:R-:W-:-:S05]  /*3f800*/  LOP3.LUT R3, R3, 0x3f, RZ, 0xc0, !PT ;  /* 0x0000003f03037812 */ /* 0x001fca00078ec0ff */
[C---:B-1----:R-:W-:Y:S01]  /*3f810*/  IMAD.SHL.U32 R0, R3.reuse, 0x2, RZ ;  /* 0x0000000203007824 */ /* 0x042fe200078e00ff */
[----:B----4-:R0:W-:Y:S04]  /*3f820*/  STL [R1+0x37fc], R12 ;  /* 0x0037fc0c01007387 */ /* 0x0101e80000100800 */
[----:B------:R-:W2:Y:S04]  /*3f830*/  LDL.LU R15, [R1+0x1360] ;  /* 0x00136000010f7983 */ /* 0x000ea80000300800 */
        /* <DEDUP_REMOVED lines=14> */
[----:B------:R-:W2:Y:S01]  /*3f920*/  LDL.LU R19, [R1+0x1164] ;  /* 0x0011640001137983 */ /* 0x000ea20000300800 */
[----:B0-----:R-:W-:-:S03]  /*3f930*/  IMAD.SHL.U32 R12, R3, 0x2, RZ ;  /* 0x00000002030c7824 */ /* 0x001fc600078e00ff */
[----:B------:R-:W2:Y:S04]  /*3f940*/  LDL.LU R20, [R1+0x1160] ;  /* 0x0011600001147983 */ /* 0x000ea80000300800 */
[----:B------:R-:W2:Y:S04]  /*3f950*/  LDL.LU R21, [R1+0x115c] ;  /* 0x00115c0001157983 */ /* 0x000ea80000300800 */
[----:B------:R-:W2:Y:S04]  /*3f960*/  LDL.LU R22, [R1+0x1158] ;  /* 0x0011580001167983 */ /* 0x000ea80000300800 */
[----:B------:R-:W2:Y:S04]  /*3f970*/  LDL.LU R23, [R1+0x1154] ;  /* 0x0011540001177983 */ /* 0x000ea80000300800 */
[----:B------:R-:W2:Y:S01]  /*3f980*/  LDL.LU R24, [R1+0x1150] ;  /* 0x0011500001187983 */ /* 0x000ea20000300800 */
[----:B------:R-:W-:-:S03]  /*3f990*/  LOP3.LUT R12, R12, 0x30, RZ, 0x3c, !PT ;  /* 0x000000300c0c7812 */ /* 0x000fc600078e3cff */
        /* <DEDUP_REMOVED lines=8> */
[----:B0-----:R-:W3:Y:S01]  /*3fa20*/  LDL.LU R2, [R1+0x3800] ;  /* 0x0038000001027983 */ /* 0x001ee20000300800 */
[----:B------:R-:W-:-:S03]  /*3fa30*/  LOP3.LUT R0, R0, 0x40, RZ, 0x3c, !PT ;  /* 0x0000004000007812 */ /* 0x000fc600078e3cff */
[----:B---3--:R0:W-:Y:S04]  /*3fa40*/  STS.U16 [R12+UR5+0x1ef80], R2 ;  /* 0x01ef80020c007988 */ /* 0x0081e80008000405 */
[----:B0-----:R-:W3:Y:S04]  /*3fa50*/  LDL.LU R12, [R1+0x37fc] ;  /* 0x0037fc00010c7983 */ /* 0x001ee80000300800 */
[----:B------:R-:W2:Y:S04]  /*3fa60*/  LDL.LU R2, [R1+0x37f8] ;  /* 0x0037f80001027983 */ /* 0x000ea80000300800 */
[----:B--2---:R0:W-:Y:S04]  /*3fa70*/  STS.U16 [R0+UR5+0x1000], R2 ;  /* 0x0010000200007988 */ /* 0x0041e80008000405 */
[----:B0-----:R-:W2:Y:S04]  /*3fa80*/  LDL.LU R2, [R1+0x104c] ;  /* 0x00104c0001027983 */ /* 0x001ea80000300800 */
[----:B--2---:R0:W-:Y:S04]  /*3fa90*/  STL [R1+0x37ec], R2 ;  /* 0x0037ec0201007387 */ /* 0x0041e80000100800 */
[----:B0-----:R-:W2:Y:S04]  /*3faa0*/  LDL.LU R2, [R1+0x1050] ;  /* 0x0010500001027983 */ /* 0x001ea80000300800 */
[----:B--2---:R0:W-:Y:S04]  /*3fab0*/  STL [R1+0x37f0], R2 ;  /* 0x0037f00201007387 */ /* 0x0041e80000100800 */
[----:B0-----:R-:W2:Y:S04]  /*3fac0*/  LDL.LU R2, [R1+0x1054] ;  /* 0x0010540001027983 */ /* 0x001ea80000300800 */
[----:B---3--:R-:W-:Y:S04]  /*3fad0*/  STS.U16 [R0+UR5+0x1080], R12 ;  /* 0x0010800c00007988 */ /* 0x008fe80008000405 */
[----:B------:R-:W-:Y:S04]  /*3fae0*/  STS.U16 [R0+UR5+0x1100], R15 ;  /* 0x0011000f00007988 */ /* 0x000fe80008000405 */
        /* <DEDUP_REMOVED lines=11> */
[----:B--2---:R0:W-:Y:S04]  /*3fba0*/  STL [R1+0x37f4], R2 ;  /* 0x0037f40201007387 */ /* 0x0041e80000100800 */
[----:B0-----:R-:W2:Y:S04]  /*3fbb0*/  LDL.LU R2, [R1+0x1058] ;  /* 0x0010580001027983 */ /* 0x001ea80000300800 */
[----:B------:R-:W3:Y:S04]  /*3fbc0*/  LDL.LU R12, [R1+0xf68] ;  /* 0x000f6800010c7983 */ /* 0x000ee80000300800 */
[----:B------:R-:W4:Y:S04]  /*3fbd0*/  LDL.LU R15, [R1+0xf64] ;  /* 0x000f6400010f7983 */ /* 0x000f280000300800 */
        /* <DEDUP_REMOVED lines=40> */
[----:B0-----:R-:W2:Y:S04]  /*3fe60*/  LDL.LU R2, [R1+0x37f4] ;  /* 0x0037f40001027983 */ /* 0x001ea80000300800 */
[----:B--2---:R0:W-:Y:S04]  /*3fe70*/  STS.U16 [R0+UR5+0x7280], R2 ;  /* 0x0072800200007988 */ /* 0x0041e80008000405 */
[----:B0-----:R-:W2:Y:S04]  /*3fe80*/  LDL.LU R2, [R1+0x37f0] ;  /* 0x0037f00001027983 */ /* 0x001ea80000300800 */
[----:B--2---:R0:W-:Y:S04]  /*3fe90*/  STS.U16 [R0+UR5+0x7300], R2 ;  /* 0x0073000200007988 */ /* 0x0041e80008000405 */
[----:B0-----:R-:W2:Y:S04]  /*3fea0*/  LDL.LU R2, [R1+0x37ec] ;  /* 0x0037ec0001027983 */ /* 0x001ea80000300800 */
[----:B--2---:R0:W-:Y:S04]  /*3feb0*/  STS.U16 [R0+UR5+0x7380], R2 ;  /* 0x0073800200007988 */ /* 0x0041e80008000405 */
[----:B0-----:R-:W2:Y:S04]  /*3fec0*/  LDL.LU R2, [R1+0xc50] ;  /* 0x000c500001027983 */ /* 0x001ea80000300800 */
[----:B--2---:R0:W-:Y:S04]  /*3fed0*/  STL [R1+0x37e0], R2 ;  /* 0x0037e00201007387 */ /* 0x0041e80000100800 */
[----:B0-----:R-:W2:Y:S04]  /*3fee0*/  LDL.LU R2, [R1+0xc54] ;  /* 0x000c540001027983 */ /* 0x001ea80000300800 */
[----:B--2---:R0:W-:Y:S04]  /*3fef0*/  STL [R1+0x37e4], R2 ;  /* 0x0037e40201007387 */ /* 0x0041e80000100800 */
[----:B0-----:R-:W2:Y:S04]  /*3ff00*/  LDL.LU R2, [R1+0xc58] ;  /* 0x000c580001027983 */ /* 0x001ea80000300800 */
        /* <DEDUP_REMOVED lines=64> */
[----:B----4-:R-:W-:Y:S04]  /*40310*/  STS.U16 [R0+UR5+0x11000], R15 ;  /* 0x0110000f00007988 */ /* 0x010fe80008000405 */
[----:B------:R0:W-:Y:S04]  /*40320*/  STS.U16 [R0+UR5+0x11080], R28 ;  /* 0x0110801c00007988 */ /* 0x0001e80008000405 */
[----:B0-----:R-:W2:Y:S04]  /*40330*/  LDL.LU R28, [R1+0x410] ;  /* 0x00041000011c7983 */ /* 0x001ea80000300800 */
[----:B--2---:R0:W-:Y:S04]  /*40340*/  STL [R1+0x37d4], R28 ;  /* 0x0037d41c01007387 */ /* 0x0041e80000100800 */
[----:B0-----:R-:W2:Y:S04]  /*40350*/  LDL.LU R28, [R1+0x414] ;  /* 0x00041400011c7983 */ /* 0x001ea80000300800 */
[----:B--2---:R0:W-:Y:S04]  /*40360*/  STL [R1+0x37d8], R28 ;  /* 0x0037d81c01007387 */ /* 0x0041e80000100800 */
[----:B0-----:R-:W2:Y:S04]  /*40370*/  LDL.LU R28, [R1+0x418] ;  /* 0x00041800011c7983 */ /* 0x001ea80000300800 */
        /* <DEDUP_REMOVED lines=28> */
[----:B------:R0:W-:Y:S04]  /*40540*/  STS.U16 [R0+UR5+0x17000], R29 ;  /* 0x0170001d00007988 */ /* 0x0001e80008000405 */
[----:B------:R-:W3:Y:S04]  /*40550*/  LDL.LU R27, [R1+0x30c] ;  /* 0x00030c00011b7983 */ /* 0x000ee80000300800 */
[----:B------:R1:W-:Y:S04]  /*40560*/  STS.U16 [R0+UR5+0x17080], R3 ;  /* 0x0170800300007988 */ /* 0x0003e80008000405 */
[----:B0-----:R-:W3:Y:S04]  /*40570*/  LDL.LU R29, [R1+0x308] ;  /* 0x00030800011d7983 */ /* 0x001ee80000300800 */
[----:B-1----:R-:W3:Y:S04]  /*40580*/  LDL.LU R3, [R1+0x304] ;  /* 0x0003040001037983 */ /* 0x002ee80000300800 */
        /* <DEDUP_REMOVED lines=20> */
[----:B--2---:R0:W-:Y:S04]  /*406d0*/  STS.U16 [R0+UR5+0x17100], R28 ;  /* 0x0171001c00007988 */ /* 0x0041e80008000405 */
[----:B0-----:R-:W2:Y:S04]  /*406e0*/  LDL.LU R28, [R1+0x37dc] ;  /* 0x0037dc00011c7983 */ /* 0x001ea80000300800 */
[----:B--2---:R0:W-:Y:S04]  /*406f0*/  STS.U16 [R0+UR5+0x17180], R28 ;  /* 0x0171801c00007988 */ /* 0x0041e80008000405 */
[----:B0-----:R-:W2:Y:S04]  /*40700*/  LDL.LU R28, [R1+0x37d8] ;  /* 0x0037d800011c7983 */ /* 0x001ea80000300800 */
[----:B--2---:R0:W-:Y:S04]  /*40710*/  STS.U16 [R0+UR5+0x17200], R28 ;  /* 0x0172001c00007988 */ /* 0x0041e80008000405 */
[----:B0-----:R-:W2:Y:S04]  /*40720*/  LDL.LU R28, [R1+0x37d4] ;  /* 0x0037d400011c7983 */ /* 0x001ea80000300800 */
[----:B--2---:R0:W-:Y:S04]  /*40730*/  STS.U16 [R0+UR5+0x17280], R28 ;  /* 0x0172801c00007988 */ /* 0x0041e80008000405 */
[----:B---3--:R1:W-:Y:S04]  /*40740*/  STS.U16 [R0+UR5+0x17300], R23 ;  /* 0x0173001700007988 */ /* 0x0083e80008000405 */
[----:B----4-:R2:W-:Y:S04]  /*40750*/  STS.U16 [R0+UR5+0x17380], R24 ;  /* 0x0173801800007988 */ /* 0x0105e80008000405 */
[----:B------:R3:W-:Y:S04]  /*40760*/  STS.U16 [R0+UR5+0x19000], R25 ;  /* 0x0190001900007988 */ /* 0x0007e80008000405 */
[----:B------:R4:W-:Y:S04]  /*40770*/  STS.U16 [R0+UR5+0x19080], R26 ;  /* 0x0190801a00007988 */ /* 0x0009e80008000405 */
[----:B------:R2:W-:Y:S04]  /*40780*/  STS.U16 [R0+UR5+0x19100], R27 ;  /* 0x0191001b00007988 */ /* 0x0005e80008000405 */
[----:B0-----:R-:W4:Y:S04]  /*40790*/  LDL.LU R28, [R1+0x37d0] ;  /* 0x0037d000011c7983 */ /* 0x001f280000300800 */
[----:B-1----:R-:W4:Y:S04]  /*407a0*/  LDL.LU R23, [R1+0x37cc] ;  /* 0x0037cc0001177983 */ /* 0x002f280000300800 */
[----:B--2---:R-:W2:Y:S04]  /*407b0*/  LDL.LU R24, [R1+0x37c8] ;  /* 0x0037c80001187983 */ /* 0x004ea80000300800 */
[----:B---3--:R-:W3:Y:S04]  /*407c0*/  LDL.LU R25, [R1+0x37c4] ;  /* 0x0037c40001197983 */ /* 0x008ee80000300800 */
[----:B----4-:R-:W4:Y:S04]  /*407d0*/  LDL.LU R26, [R1+0x37c0] ;  /* 0x0037c000011a7983 */ /* 0x010f280000300800 */
[----:B------:R-:W2:Y:S04]  /*407e0*/  LDL.LU R27, [R1+0x37bc] ;  /* 0x0037bc00011b7983 */ /* 0x000ea80000300800 */
[----:B------:R0:W-:Y:S04]  /*407f0*/  STS.U16 [R0+UR5+0x19180], R29 ;  /* 0x0191801d00007988 */ /* 0x0001e80008000405 */
[----:B------:R1:W-:Y:S04]  /*40800*/  STS.U16 [R0+UR5+0x19200], R3 ;  /* 0x0192000300007988 */ /* 0x0003e80008000405 */
[----:B0-----:R-:W2:Y:S04]  /*40810*/  LDL.LU R29, [R1+0x37b8] ;  /* 0x0037b800011d7983 */ /* 0x001ea80000300800 */
[----:B-1----:R-:W3:Y:S04]  /*40820*/  LDL.LU R3, [R1+0x37b4] ;  /* 0x0037b40001037983 */ /* 0x002ee80000300800 */
        /* <DEDUP_REMOVED lines=20> */
[----:B--2---:R-:W-:Y:S04]  /*40970*/  STL [R1+0x36c8], R29 ;  /* 0x0036c81d01007387 */ /* 0x004fe80000100800 */
[----:B---3--:R-:W-:Y:S04]  /*40980*/  STS.U16 [R0+UR5+0x1f080], R3 ;  /* 0x01f0800300007988 */ /* 0x008fe80008000405 */
[----:B------:R-:W-:Y:S04]  /*40990*/  STS.U16 [R0+UR5+0x1f100], R29 ;  /* 0x01f1001d00007988 */ /* 0x000fe80008000405 */
[----:B------:R-:W-:Y:S04]  /*409a0*/  STS.U16 [R0+UR5+0x1f180], R27 ;  /* 0x01f1801b00007988 */ /* 0x000fe80008000405 */
[----:B------:R-:W-:Y:S04]  /*409b0*/  STL [R1+0x36cc], R27 ;  /* 0x0036cc1b01007387 */ /* 0x000fe80000100800 */
[----:B----4-:R-:W-:Y:S04]  /*409c0*/  STS.U16 [R0+UR5+0x1f200], R26 ;  /* 0x01f2001a00007988 */ /* 0x010fe80008000405 */
[----:B------:R-:W-:Y:S04]  /*409d0*/  STL [R1+0x36d0], R26 ;  /* 0x0036d01a01007387 */ /* 0x000fe80000100800 */
[----:B------:R-:W-:Y:S04]  /*409e0*/  STS.U16 [R0+UR5+0x1f280], R25 ;  /* 0x01f2801900007988 */ /* 0x000fe80008000405 */
[----:B------:R0:W-:Y:S04]  /*409f0*/  STL [R1+0x36d4], R25 ;  /* 0x0036d41901007387 */ /* 0x0001e80000100800 */
[----:B0-----:R-:W2:Y:S01]  /*40a00*/  LDL.LU R25, [R1+0x1344] ;  /* 0x0013440001197983 */ /* 0x001ea20000300800 */
[----:B------:R-:W0:Y:S03]  /*40a10*/  S2R R3, SR_TID.X ;  /* 0x0000000000037919 */ /* 0x000e260000002100 */
[----:B------:R1:W-:Y:S01]  /*40a20*/  STS.U16 [R0+UR5+0x1f300], R24 ;  /* 0x01f3001800007988 */ /* 0x0003e20008000405 */
[----:B0-----:R-:W-:-:S05]  /*40a30*/  LOP3.LUT R3, R3, 0x3f, RZ, 0xc0, !PT ;  /* 0x0000003f03037812 */ /* 0x001fca00078ec0ff */
[----:B------:R-:W-:Y:S01]  /*40a40*/  IMAD.SHL.U32 R15, R3, 0x2, RZ ;  /* 0x00000002030f7824 */ /* 0x000fe200078e00ff */
[----:B--2---:R0:W-:Y:S04]  /*40a50*/  STL [R1+0x37b0], R25 ;  /* 0x0037b01901007387 */ /* 0x0041e80000100800 */
[----:B------:R-:W2:Y:S04]  /*40a60*/  LDL.LU R26, [R1+0x1340] ;  /* 0x00134000011a7983 */ /* 0x000ea80000300800 */
[----:B------:R-:W3:Y:S04]  /*40a70*/  LDL.LU R27, [R1+0x133c] ;  /* 0x00133c00011b7983 */ /* 0x000ee80000300800 */
[----:B------:R-:W4:Y:S04]  /*40a80*/  LDL.LU R29, [R1+0x1338] ;  /* 0x00133800011d7983 */ /* 0x000f280000300800 */
[----:B------:R-:W2:Y:S04]  /*40a90*/  LDL.LU R2, [R1+0x1334] ;  /* 0x0013340001027983 */ /* 0x000ea80000300800 */
[----:B------:R-:W2:Y:S04]  /*40aa0*/  LDL.LU R12, [R1+0x1330] ;  /* 0x00133000010c7983 */ /* 0x000ea80000300800 */
[----:B-1----:R-:W2:Y:S04]  /*40ab0*/  LDL.LU R0, [R1+0x132c] ;  /* 0x00132c0001007983 */ /* 0x002ea80000300800 */
[----:B------:R-:W2:Y:S04]  /*40ac0*/  LDL.LU R14, [R1+0x1248] ;  /* 0x00124800010e7983 */ /* 0x000ea80000300800 */
[----:B------:R-:W2:Y:S04]  /*40ad0*/  LDL.LU R4, [R1+0x1244] ;  /* 0x0012440001047983 */ /* 0x000ea80000300800 */
[----:B------:R-:W2:Y:S04]  /*40ae0*/  LDL.LU R5, [R1+0x1240] ;  /* 0x0012400001057983 */ /* 0x000ea80000300800 */
[----:B------:R-:W2:Y:S04]  /*40af0*/  LDL.LU R6, [R1+0x123c] ;  /* 0x00123c0001067983 */ /* 0x000ea80000300800 */
[----:B------:R-:W2:Y:S04]  /*40b00*/  LDL.LU R7, [R1+0x1238] ;  /* 0x0012380001077983 */ /* 0x000ea80000300800 */
[----:B------:R-:W2:Y:S01]  /*40b10*/  LDL.LU R8, [R1+0x1234] ;  /* 0x0012340001087983 */ /* 0x000ea20000300800 */
[----:B0-----:R-:W-:-:S03]  /*40b20*/  LOP3.LUT R25, R28, 0x3f, RZ, 0xc0, !PT ;  /* 0x0000003f1c197812 */ /* 0x001fc600078ec0ff */
[----:B------:R-:W2:Y:S04]  /*40b30*/  LDL.LU R9, [R1+0x1230] ;  /* 0x0012300001097983 */ /* 0x000ea80000300800 */
[----:B------:R-:W2:Y:S04]  /*40b40*/  LDL.LU R10, [R1+0x122c] ;  /* 0x00122c00010a7983 */ /* 0x000ea80000300800 */
[----:B------:R-:W2:Y:S04]  /*40b50*/  LDL.LU R11, [R1+0x1148] ;  /* 0x00114800010b7983 */ /* 0x000ea80000300800 */
[----:B------:R-:W2:Y:S04]  /*40b60*/  LDL.LU R13, [R1+0x1144] ;  /* 0x00114400010d7983 */ /* 0x000ea80000300800 */
[----:B------:R-:W2:Y:S01]  /*40b70*/  LDL.LU R16, [R1+0x1140] ;  /* 0x0011400001107983 */ /* 0x000ea20000300800 */
[----:B------:R-:W-:-:S03]  /*40b80*/  IMAD.SHL.U32 R25, R25, 0x2, RZ ;  /* 0x0000000219197824 */ /* 0x000fc600078e00ff */
        /* <DEDUP_REMOVED lines=9> */
[----:B------:R0:W-:Y:S04]  /*40c20*/  STL [R1+0x36d8], R24 ;  /* 0x0036d81801007387 */ /* 0x0001e80000100800 */
[----:B------:R1:W-:Y:S04]  /*40c30*/  STS.U16 [R25+UR5+0x1f380], R23 ;  /* 0x01f3801719007988 */ /* 0x0003e80008000405 */
[----:B0-----:R-:W2:Y:S04]  /*40c40*/  LDL.LU R24, [R1+0x1348] ;  /* 0x0013480001187983 */ /* 0x001ea80000300800 */
[----:B-1----:R-:W2:Y:S04]  /*40c50*/  LDL.LU R25, [R1+0x37b0] ;  /* 0x0037b00001197983 */ /* 0x002ea80000300800 */
[----:B------:R0:W-:Y:S04]  /*40c60*/  STL [R1+0x36dc], R23 ;  /* 0x0036dc1701007387 */ /* 0x0001e80000100800 */
[----:B0-----:R-:W2:Y:S04]  /*40c70*/  LDL.LU R23, [R1+0x1030] ;  /* 0x0010300001177983 */ /* 0x001ea80000300800 */
[----:B--2---:R0:W-:Y:S04]  /*40c80*/  STL [R1+0x37a4], R23 ;  /* 0x0037a41701007387 */ /* 0x0041e80000100800 */
[----:B0-----:R-:W2:Y:S04]  /*40c90*/  LDL.LU R23, [R1+0x1034] ;  /* 0x0010340001177983 */ /* 0x001ea80000300800 */
[----:B--2---:R0:W-:Y:S04]  /*40ca0*/  STL [R1+0x37a8], R23 ;  /* 0x0037a81701007387 */ /* 0x0041e80000100800 */
[----:B0-----:R-:W2:Y:S01]  /*40cb0*/  LDL.LU R23, [R1+0x1038] ;  /* 0x0010380001177983 */ /* 0x001ea20000300800 */
[----:B------:R-:W-:-:S05]  /*40cc0*/  LOP3.LUT R15, R15, 0x50, RZ, 0x3c, !PT ;  /* 0x000000500f0f7812 */ /* 0x000fca00078e3cff */
[----:B------:R-:W-:Y:S04]  /*40cd0*/  STS.U16 [R15+UR5+0x1400], R24 ;  /* 0x001400180f007988 */ /* 0x000fe80008000405 */
[----:B------:R-:W-:Y:S04]  /*40ce0*/  STS.U16 [R15+UR5+0x1480], R25 ;  /* 0x001480190f007988 */ /* 0x000fe80008000405 */
[----:B------:R-:W-:Y:S04]  /*40cf0*/  STS.U16 [R15+UR5+0x1500], R26 ;  /* 0x0015001a0f007988 */ /* 0x000fe80008000405 */
        /* <DEDUP_REMOVED lines=49> */
[----:B0-----:R-:W3:Y:S04]  /*41010*/  LDL.LU R21, [R1+0xd30] ;  /* 0x000d300001157983 */ /* 0x001ee80000300800 */
[----:B-1----:R-:W3:Y:S04]  /*41020*/  LDL.LU R22, [R1+0xd2c] ;  /* 0x000d2c0001167983 */ /* 0x002ee80000300800 */
        /* <DEDUP_REMOVED lines=79> */
[----:B------:R-:W-:Y:S04]  /*41520*/  STS.U16 [R15+UR5+0x11400], R26 ;  /* 0x0114001a0f007988 */ /* 0x000fe80008000405 */
[----:B------:R-:W-:Y:S04]  /*41530*/  STS.U16 [R15+UR5+0x11480], R27 ;  /* 0x0114801b0f007988 */ /* 0x000fe80008000405 */
[----:B------:R-:W-:Y:S04]  /*41540*/  STS.U16 [R15+UR5+0x11500], R29 ;  /* 0x0115001d0f007988 */ /* 0x000fe80008000405 */
[----:B------:R-:W-:Y:S04]  /*41550*/  STS.U16 [R15+UR5+0x11580], R2 ;  /* 0x011580020f007988 */ /* 0x000fe80008000405 */
[----:B------:R-:W-:Y:S04]  /*41560*/  STS.U16 [R15+UR5+0x11600], R12 ;  /* 0x0116000c0f007988 */ /* 0x000fe80008000405 */
        /* <DEDUP_REMOVED lines=74> */
[----:B------:R1:W-:Y:S04]  /*41a10*/  STS.U16 [R15+UR5+0x19600], R22 ;  /* 0x019600160f007988 */ /* 0x0003e80008000405 */
[----:B0-----:R-:W2:Y:S04]  /*41a20*/  LDL.LU R20, [R1+0x3770] ;  /* 0x0037700001147983 */ /* 0x001ea80000300800 */
[----:B-1----:R-:W2:Y:S04]  /*41a30*/  LDL.LU R21, [R1+0x376c] ;  /* 0x00376c0001157983 */ /* 0x002ea80000300800 */
[----:B------:R-:W2:Y:S04]  /*41a40*/  LDL.LU R22, [R1+0x3768] ;  /* 0x0037680001167983 */ /* 0x000ea80000300800 */
        /* <DEDUP_REMOVED lines=38> */
[----:B--2---:R-:W-:Y:S04]  /*41cb0*/  STS.U16 [R15+UR5+0x1f400], R22 ;  /* 0x01f400160f007988 */ /* 0x004fe80008000405 */
[----:B------:R0:W-:Y:S04]  /*41cc0*/  STL [R1+0x36e0], R22 ;  /* 0x0036e01601007387 */ /* 0x0001e80000100800 */
[----:B------:R-:W-:Y:S04]  /*41cd0*/  STS.U16 [R15+UR5+0x1f480], R21 ;  /* 0x01f480150f007988 */ /* 0x000fe80008000405 */
[----:B------:R-:W-:Y:S04]  /*41ce0*/  STS.U16 [R15+UR5+0x1f500], R20 ;  /* 0x01f500140f007988 */ /* 0x000fe80008000405 */
[----:B------:R-:W-:Y:S04]  /*41cf0*/  STS.U16 [R15+UR5+0x1f580], R19 ;  /* 0x01f580130f007988 */ /* 0x000fe80008000405 */
[----:B0-----:R-:W2:Y:S04]  /*41d00*/  LDL.LU R22, [R1+0x1314] ;  /* 0x0013140001167983 */ /* 0x001ea80000300800 */
[----:B------:R0:W-:Y:S04]  /*41d10*/  STL [R1+0x36e4], R21 ;  /* 0x0036e41501007387 */ /* 0x0001e80000100800 */
[----:B----4-:R-:W-:Y:S04]  /*41d20*/  STS.U16 [R15+UR5+0x1f600], R18 ;  /* 0x01f600120f007988 */ /* 0x010fe80008000405 */
[----:B---3--:R-:W-:Y:S04]  /*41d30*/  STS.U16 [R15+UR5+0x1f680], R17 ;  /* 0x01f680110f007988 */ /* 0x008fe80008000405 */
[----:B0-----:R-:W3:Y:S04]  /*41d40*/  LDL.LU R21, [R1+0x1318] ;  /* 0x0013180001157983 */ /* 0x001ee80000300800 */
[----:B------:R0:W-:Y:S04]  /*41d50*/  STL [R1+0x36e8], R20 ;  /* 0x0036e81401007387 */ /* 0x0001e80000100800 */
[----:B------:R1:W-:Y:S04]  /*41d60*/  STS.U16 [R15+UR5+0x1f700], R16 ;  /* 0x01f700100f007988 */ /* 0x0003e80008000405 */
[----:B0-----:R-:W4:Y:S04]  /*41d70*/  LDL.LU R20, [R1+0x131c] ;  /* 0x00131c0001147983 */ /* 0x001f280000300800 */
[----:B------:R0:W-:Y:S01]  /*41d80*/  STL [R1+0x36ec], R19 ;  /* 0x0036ec1301007387 */ /* 0x0001e20000100800 */
[----:B-1----:R-:W-:-:S03]  /*41d90*/  IMAD.SHL.U32 R15, R0, 0x2, RZ ;  /* 0x00000002000f7824 */ /* 0x002fc600078e00ff */
[----:B0-----:R-:W2:Y:S04]  /*41da0*/  LDL.LU R19, [R1+0x1320] ;  /* 0x0013200001137983 */ /* 0x001ea80000300800 */
[----:B------:R0:W-:Y:S04]  /*41db0*/  STL [R1+0x36f0], R18 ;  /* 0x0036f01201007387 */ /* 0x0001e80000100800 */
[----:B0-----:R-:W2:Y:S04]  /*41dc0*/  LDL.LU R18, [R1+0x1324] ;  /* 0x0013240001127983 */ /* 0x001ea80000300800 */
[----:B------:R0:W-:Y:S04]  /*41dd0*/  STL [R1+0x36f4], R17 ;  /* 0x0036f41101007387 */ /* 0x0001e80000100800 */
[----:B0-----:R-:W2:Y:S04]  /*41de0*/  LDL.LU R17, [R1+0x1328] ;  /* 0x0013280001117983 */ /* 0x001ea80000300800 */
[----:B------:R0:W-:Y:S02]  /*41df0*/  STL [R1+0x3740], R0 ;  /* 0x0037400001007387 */ /* 0x0001e40000100800 */
[----:B0-----:R-:W0:Y:S02]  /*41e00*/  S2R R0, SR_TID.X ;  /* 0x0000000000007919 */ /* 0x001e240000002100 */
[----:B------:R-:W-:Y:S04]  /*41e10*/  STL [R1+0x36f8], R16 ;  /* 0x0036f81001007387 */ /* 0x000fe80000100800 */
[----:B------:R-:W-:Y:S01]  /*41e20*/  STL [R1+0x36fc], R13 ;  /* 0x0036fc0d01007387 */ /* 0x000fe20000100800 */
[----:B0-----:R-:W-:-:S05]  /*41e30*/  LOP3.LUT R0, R0, 0x3f, RZ, 0xc0, !PT ;  /* 0x0000003f00007812 */ /* 0x001fca00078ec0ff */
[----:B------:R-:W-:-:S05]  /*41e40*/  IMAD.SHL.U32 R0, R0, 0x2, RZ ;  /* 0x0000000200007824 */ /* 0x000fca00078e00ff */
[----:B------:R-:W-:-:S05]  /*41e50*/  LOP3.LUT R0, R0, 0x50, RZ, 0x3c, !PT ;  /* 0x0000005000007812 */ /* 0x000fca00078e3cff */
[----:B------:R0:W-:Y:S04]  /*41e60*/  STS.U16 [R0+UR5+0x1f780], R13 ;  /* 0x01f7800d00007988 */ /* 0x0001e80008000405 */
        /* <DEDUP_REMOVED lines=9> */
[----:B----4-:R-:W-:Y:S04]  /*41f00*/  STS.U16 [R15+UR5+0x1980], R20 ;  /* 0x001980140f007988 */ /* 0x010fe80008000405 */
[----:B---3--:R-:W-:Y:S04]  /*41f10*/  STS.U16 [R15+UR5+0x1a00], R21 ;  /* 0x001a00150f007988 */ /* 0x008fe80008000405 */
        /* <DEDUP_REMOVED lines=46> */
[----:B0-----:R-:W3:Y:S04]  /*42200*/  LDL.LU R11, [R1+0xd14] ;  /* 0x000d1400010b7983 */ /* 0x001ee80000300800 */
[----:B-1----:R-:W3:Y:S04]  /*42210*/  LDL.LU R3, [R1+0xd10] ;  /* 0x000d100001037983 */ /* 0x002ee80000300800 */
        /* <DEDUP_REMOVED lines=77> */
[----:B----4-:R0:W-:Y:S04]  /*426f0*/  STS.U16 [R15+UR5+0xfa80], R0 ;  /* 0x00fa80000f007988 */ /* 0x0101e80008000405 */
        /* <DEDUP_REMOVED lines=80> */
[----:B------:R1:W-:Y:S04]  /*42c00*/  STS.U16 [R15+UR5+0x19980], R3 ;  /* 0x019980030f007988 */ /* 0x0003e80008000405 */
[----:B------:R1:W-:Y:S04]  /*42c10*/  STS.U16 [R15+UR5+0x19a00], R28 ;  /* 0x019a001c0f007988 */ /* 0x0003e80008000405 */
[----:B0-----:R-:W2:Y:S04]  /*42c20*/  LDL.LU R9, [R1+0x3728] ;  /* 0x0037280001097983 */ /* 0x001ea80000300800 */
[----:B-1----:R-:W2:Y:S04]  /*42c30*/  LDL.LU R10, [R1+0x3724] ;  /* 0x00372400010a7983 */ /* 0x002ea80000300800 */
[----:B------:R-:W2:Y:S04]  /*42c40*/  LDL.LU R11, [R1+0x3720] ;  /* 0x00372000010b7983 */ /* 0x000ea80000300800 */
[----:B------:R-:W2:Y:S04]  /*42c50*/  LDL.LU R3, [R1+0x371c] ;  /* 0x00371c0001037983 */ /* 0x000ea80000300800 */
[----:B------:R-:W2:Y:S04]  /*42c60*/  LDL.LU R28, [R1+0x3718] ;  /* 0x00371800011c7983 */ /* 0x000ea80000300800 */
        /* <DEDUP_REMOVED lines=28> */
[----:B--2---:R-:W-:Y:S04]  /*42e30*/  STS.U16 [R15+UR5+0x1db00], R28 ;  /* 0x01db001c0f007988 */ /* 0x004fe80008000405 */
[----:B------:R0:W-:Y:S04]  /*42e40*/  STS.U16 [R15+UR5+0x1db80], R3 ;  /* 0x01db80030f007988 */ /* 0x0001e80008000405 */
[----:B0-----:R-:W2:Y:S04]  /*42e50*/  LDL.LU R3, [R1+0x11fc] ;  /* 0x0011fc0001037983 */ /* 0x001ea80000300800 */
[----:B------:R-:W2:Y:S04]  /*42e60*/  LDL.LU R28, [R1+0x11f8] ;  /* 0x0011f800011c7983 */ /* 0x000ea80000300800 */
[----:B------:R-:W-:Y:S04]  /*42e70*/  STS.U16 [R15+UR5+0x1f800], R11 ;  /* 0x01f8000b0f007988 */ /* 0x000fe80008000405 */
[----:B------:R-:W-:Y:S01]  /*42e80*/  STS.U16 [R15+UR5+0x1f880], R10 ;  /* 0x01f8800a0f007988 */ /* 0x000fe20008000405 */
[----:B------:R-:W-:-:S03]  /*42e90*/  IMAD.SHL.U32 R0, R0, 0x2, RZ ;  /* 0x0000000200007824 */ /* 0x000fc600078e00ff */
[----:B------:R-:W-:Y:S04]  /*42ea0*/  STL [R1+0x3700], R11 ;  /* 0x0037000b01007387 */ /* 0x000fe80000100800 */
[----:B------:R-:W-:Y:S04]  /*42eb0*/  STS.U16 [R15+UR5+0x1f900], R9 ;  /* 0x01f900090f007988 */ /* 0x000fe80008000405 */
[----:B------:R-:W-:Y:S04]  /*42ec0*/  STL [R1+0x3704], R10 ;  /* 0x0037040a01007387 */ /* 0x000fe80000100800 */
[----:B------:R-:W-:Y:S04]  /*42ed0*/  STS.U16 [R15+UR5+0x1f980], R8 ;  /* 0x01f980080f007988 */ /* 0x000fe80008000405 */
[----:B------:R-:W-:Y:S04]  /*42ee0*/  STL [R1+0x3708], R9 ;  /* 0x0037080901007387 */ /* 0x000fe80000100800 */
[----:B----4-:R-:W-:Y:S04]  /*42ef0*/  STS.U16 [R15+UR5+0x1fa00], R7 ;  /* 0x01fa00070f007988 */ /* 0x010fe80008000405 */
[----:B------:R-:W-:Y:S04]  /*42f00*/  STL [R1+0x370c], R8 ;  /* 0x00370c0801007387 */ /* 0x000fe80000100800 */
[----:B---3--:R-:W-:Y:S04]  /*42f10*/  STS.U16 [R15+UR5+0x1fa80], R6 ;  /* 0x01fa80060f007988 */ /* 0x008fe80008000405 */
[----:B------:R-:W-:Y:S01]  /*42f20*/  STL [R1+0x3710], R7 ;  /* 0x0037100701007387 */ /* 0x000fe20000100800 */
[----:B------:R-:W-:-:S03]  /*42f30*/  LOP3.LUT R0, R0, 0x70, RZ, 0x3c, !PT ;  /* 0x0000007000007812 */ /* 0x000fc600078e3cff */
[----:B------:R-:W-:Y:S04]  /*42f40*/  STS.U16 [R15+UR5+0x1fb00], R5 ;  /* 0x01fb00050f007988 */ /* 0x000fe80008000405 */
[----:B------:R-:W-:Y:S04]  /*42f50*/  STL [R1+0x3714], R6 ;  /* 0x0037140601007387 */ /* 0x000fe80000100800 */
[----:B------:R0:W-:Y:S04]  /*42f60*/  STS.U16 [R15+UR5+0x1fb80], R4 ;  /* 0x01fb80040f007988 */ /* 0x0001e80008000405 */
[----:B------:R1:W-:Y:S04]  /*42f70*/  STS.U16 [R0+UR5+0x1c00], R14 ;  /* 0x001c000e00007988 */ /* 0x0003e80008000405 */
[----:B------:R-:W-:Y:S04]  /*42f80*/  STS.U16 [R0+UR5+0x1c80], R21 ;  /* 0x001c801500007988 */ /* 0x000fe80008000405 */
[----:B------:R-:W-:Y:S04]  /*42f90*/  STS.U16 [R0+UR5+0x1d00], R22 ;  /* 0x001d001600007988 */ /* 0x000fe80008000405 */
[----:B------:R-:W-:Y:S04]  /*42fa0*/  STS.U16 [R0+UR5+0x1d80], R23 ;  /* 0x001d801700007988 */ /* 0x000fe80008000405 */
[----:B0-----:R-:W3:Y:S04]  /*42fb0*/  LDL.LU R15, [R1+0x11f4] ;  /* 0x0011f400010f7983 */ /* 0x001ee80000300800 */
[----:B------:R-:W-:Y:S04]  /*42fc0*/  STS.U16 [R0+UR5+0x1e00], R24 ;  /* 0x001e001800007988 */ /* 0x000fe80008000405 */
[----:B------:R-:W-:Y:S04]  /*42fd0*/  STS.U16 [R0+UR5+0x1e80], R25 ;  /* 0x001e801900007988 */ /* 0x000fe80008000405 */
[----:B------:R-:W-:Y:S04]  /*42fe0*/  STS.U16 [R0+UR5+0x1f00], R26 ;  /* 0x001f001a00007988 */ /* 0x000fe80008000405 */
[----:B------:R-:W-:Y:S04]  /*42ff0*/  STS.U16 [R0+UR5+0x1f80], R27 ;  /* 0x001f801b00007988 */ /* 0x000fe80008000405 */
[----:B------:R-:W-:Y:S04]  /*43000*/  STS.U16 [R0+UR5+0x3c00], R29 ;  /* 0x003c001d00007988 */ /* 0x000fe80008000405 */
[----:B------:R-:W-:Y:S04]  /*43010*/  STS.U16 [R0+UR5+0x3c80], R2 ;  /* 0x003c800200007988 */ /* 0x000fe80008000405 */
[----:B-1----:R-:W4:Y:S04]  /*43020*/  LDL.LU R14, [R1+0x11f0] ;  /* 0x0011f000010e7983 */ /* 0x002f280000300800 */
[----:B------:R-:W-:Y:S04]  /*43030*/  STS.U16 [R0+UR5+0x3d00], R12 ;  /* 0x003d000c00007988 */ /* 0x000fe80008000405 */
[----:B------:R-:W4:Y:S04]  /*43040*/  LDL.LU R4, [R1+0x11ec] ;  /* 0x0011ec0001047983 */ /* 0x000f280000300800 */
[----:B--2---:R0:W-:Y:S04]  /*43050*/  STS.U16 [R0+UR5+0x3d80], R3 ;  /* 0x003d800300007988 */ /* 0x0041e80008000405 */
        /* <DEDUP_REMOVED lines=14> */
[----:B------:R0:W-:Y:S04]  /*43140*/  STS.U16 [R0+UR5+0x3e00], R28 ;  /* 0x003e001c00007988 */ /* 0x0001e80008000405 */
[----:B------:R-:W2:Y:S04]  /*43150*/  LDL.LU R12, [R1+0xff0] ;  /* 0x000ff000010c7983 */ /* 0x000ea80000300800 */
        /* <DEDUP_REMOVED lines=10> */
[----:B------:R-:W3:Y:S04]  /*43200*/  LDL.LU R2, [R1+0xe08] ;  /* 0x000e080001027983 */ /* 0x000ee80000300800 */
[----:B0-----:R-:W3:Y:S04]  /*43210*/  LDL.LU R15, [R1+0xe04] ;  /* 0x000e0400010f7983 */ /* 0x001ee80000300800 */
[----:B----4-:R0:W-:Y:S04]  /*43220*/  STS.U16 [R0+UR5+0x3f00], R14 ;  /* 0x003f000e00007988 */ /* 0x0101e80008000405 */
[----:B------:R-:W-:Y:S04]  /*43230*/  STS.U16 [R0+UR5+0x3f80], R4 ;  /* 0x003f800400007988 */ /* 0x000fe80008000405 */
[----:B0-----:R-:W4:Y:S04]  /*43240*/  LDL.LU R14, [R1+0xe00] ;  /* 0x000e0000010e7983 */ /* 0x001f280000300800 */
[----:B--2---:R0:W-:Y:S04]  /*43250*/  STS.U16 [R0+UR5+0x5c00], R3 ;  /* 0x005c000300007988 */ /* 0x0041e80008000405 */
        /* <DEDUP_REMOVED lines=16> */
[----:B------:R-:W-:Y:S04]  /*43360*/  STS.U16 [R0+UR5+0x9c00], R21 ;  /* 0x009c001500007988 */ /* 0x000fe80008000405 */
[----:B------:R-:W-:Y:S04]  /*43370*/  STS.U16 [R0+UR5+0x9c80], R22 ;  /* 0x009c801600007988 */ /* 0x000fe80008000405 */
[----:B------:R-:W-:Y:S04]  /*43380*/  STS.U16 [R0+UR5+0x9d00], R23 ;  /* 0x009d001700007988 */ /* 0x000fe80008000405 */
[----:B------:R-:W-:Y:S04]  /*43390*/  STS.U16 [R0+UR5+0x9d80], R24 ;  /* 0x009d801800007988 */ /* 0x000fe80008000405 */
[----:B0-----:R-:W2:Y:S04]  /*433a0*/  LDL.LU R12, [R1+0xdf8] ;  /* 0x000df800010c7983 */ /* 0x001ea80000300800 */
[----:B-1----:R-:W2:Y:S04]  /*433b0*/  LDL.LU R28, [R1+0xdf4] ;  /* 0x000df400011c7983 */ /* 0x002ea80000300800 */
[----:B------:R-:W-:Y:S04]  /*433c0*/  STS.U16 [R0+UR5+0x9e00], R25 ;  /* 0x009e001900007988 */ /* 0x000fe80008000405 */
[----:B------:R-:W-:Y:S04]  /*433d0*/  STS.U16 [R0+UR5+0x9e80], R26 ;  /* 0x009e801a00007988 */ /* 0x000fe80008000405 */
[----:B------:R-:W-:Y:S04]  /*433e0*/  STS.U16 [R0+UR5+0x9f00], R27 ;  /* 0x009f001b00007988 */ /* 0x000fe80008000405 */
[----:B------:R-:W-:Y:S04]  /*433f0*/  STS.U16 [R0+UR5+0x9f80], R29 ;  /* 0x009f801d00007988 */ /* 0x000fe80008000405 */
[----:B---3--:R-:W-:Y:S04]  /*43400*/  STS.U16 [R0+UR5+0xbc00], R2 ;  /* 0x00bc000200007988 */ /* 0x008fe80008000405 */
[----:B------:R0:W-:Y:S04]  /*43410*/  STS.U16 [R0+UR5+0xbc80], R15 ;  /* 0x00bc800f00007988 */ /* 0x0001e80008000405 */
[----:B------:R-:W3:Y:S04]  /*43420*/  LDL.LU R4, [R1+0xdf0] ;  /* 0x000df00001047983 */ /* 0x000ee80000300800 */
        /* <DEDUP_REMOVED lines=13> */
[----:B----4-:R0:W-:Y:S04]  /*43500*/  STS.U16 [R0+UR5+0xbd00], R14 ;  /* 0x00bd000e00007988 */ /* 0x0101e80008000405 */
[----:B------:R-:W4:Y:S04]  /*43510*/  LDL.LU R20, [R1+0xbf8] ;  /* 0x000bf80001147983 */ /* 0x000f280000300800 */
[----:B0-----:R-:W4:Y:S04]  /*43520*/  LDL.LU R14, [R1+0xbf4] ;  /* 0x000bf400010e7983 */ /* 0x001f280000300800 */
        /* <DEDUP_REMOVED lines=12> */
[----:B------:R1:W-:Y:S04]  /*435f0*/  STS.U16 [R0+UR5+0xbe80], R28 ;  /* 0x00be801c00007988 */ /* 0x0003e80008000405 */
[----:B0-----:R-:W2:Y:S04]  /*43600*/  LDL.LU R12, [R1+0xa04] ;  /* 0x000a0400010c7983 */ /* 0x001ea80000300800 */
[----:B-1----:R-:W2:Y:S04]  /*43610*/  LDL.LU R28, [R1+0xa00] ;  /* 0x000a0000011c7983 */ /* 0x002ea80000300800 */
[----:B---3--:R-:W-:Y:S04]  /*43620*/  STS.U16 [R0+UR5+0xbf00], R4 ;  /* 0x00bf000400007988 */ /* 0x008fe80008000405 */
        /* <DEDUP_REMOVED lines=13> */
[----:B----4-:R-:W-:Y:S04]  /*43700*/  STS.U16 [R0+UR5+0xfe00], R20 ;  /* 0x00fe001400007988 */ /* 0x010fe80008000405 */
[----:B0-----:R-:W3:Y:S04]  /*43710*/  LDL.LU R15, [R1+0x9fc] ;  /* 0x0009fc00010f7983 */ /* 0x001ee80000300800 */
[----:B------:R0:W-:Y:S04]  /*43720*/  STS.U16 [R0+UR5+0xfe80], R14 ;  /* 0x00fe800e00007988 */ /* 0x0001e80008000405 */
        /* <DEDUP_REMOVED lines=12> */
[----:B------:R-:W2:Y:S04]  /*437f0*/  LDL.LU R6, [R1+0x9f0] ;  /* 0x0009f00001067983 */ /* 0x000ea80000300800 */
[----:B------:R-:W-:Y:S04]  /*43800*/  STS.U16 [R0+UR5+0x13c00], R12 ;  /* 0x013c000c00007988 */ /* 0x000fe80008000405 */
[----:B------:R0:W-:Y:S04]  /*43810*/  STS.U16 [R0+UR5+0x13c80], R28 ;  /* 0x013c801c00007988 */ /* 0x0001e80008000405 */
        /* <DEDUP_REMOVED lines=25> */
[----:B----4-:R1:W-:Y:S04]  /*439b0*/  STS.U16 [R0+UR5+0x13d80], R14 ;  /* 0x013d800e00007988 */ /* 0x0103e80008000405 */
[----:B0-----:R-:W4:Y:S04]  /*439c0*/  LDL.LU R15, [R1+0x29c] ;  /* 0x00029c00010f7983 */ /* 0x001f280000300800 */
[----:B-1----:R-:W3:Y:S04]  /*439d0*/  LDL.LU R14, [R1+0x298] ;  /* 0x00029800010e7983 */ /* 0x002ee80000300800 */
[----:B--2---:R0:W-:Y:S04]  /*439e0*/  STS.U16 [R0+UR5+0x13e00], R3 ;  /* 0x013e000300007988 */ /* 0x0041e80008000405 */
[----:B0-----:R-:W2:Y:S04]  /*439f0*/  LDL.LU R3, [R1+0x194] ;  /* 0x0001940001037983 */ /* 0x001ea80000300800 */
[----:B------:R0:W-:Y:S04]  /*43a00*/  STS.U16 [R0+UR5+0x13e80], R6 ;  /* 0x013e800600007988 */ /* 0x0001e80008000405 */
[----:B0-----:R-:W2:Y:S04]  /*43a10*/  LDL.LU R6, [R1+0x3714] ;  /* 0x0037140001067983 */ /* 0x001ea80000300800 */
[----:B------:R0:W-:Y:S04]  /*43a20*/  STS.U16 [R0+UR5+0x13f00], R28 ;  /* 0x013f001c00007988 */ /* 0x0001e80008000405 */
[----:B------:R1:W-:Y:S04]  /*43a30*/  STS.U16 [R0+UR5+0x13f80], R7 ;  /* 0x013f800700007988 */ /* 0x0003e80008000405 */
        /* <DEDUP_REMOVED lines=10> */
[----:B------:R-:W2:Y:S04]  /*43ae0*/  LDL.LU R11, [R1+0x3700] ;  /* 0x00370000010b7983 */ /* 0x000ea80000300800 */
[----:B------:R0:W-:Y:S04]  /*43af0*/  STS.U16 [R0+UR5+0x15e80], R16 ;  /* 0x015e801000007988 */ /* 0x0001e80008000405 */
        /* <DEDUP_REMOVED lines=9> */
[----:B------:R0:W-:Y:S04]  /*43b90*/  STS.U16 [R0+UR5+0x17d80], R22 ;  /* 0x017d801600007988 */ /* 0x0001e80008000405 */
[----:B------:R-:W2:Y:S04]  /*43ba0*/  LDL.LU R19, [R1+0x36ec] ;  /* 0x0036ec0001137983 */ /* 0x000ea80000300800 */
[----:B------:R-:W2:Y:S04]  /*43bb0*/  LDL.LU R20, [R1+0x36e8] ;  /* 0x0036e80001147983 */ /* 0x000ea80000300800 */
[----:B----4-:R-:W4:Y:S04]  /*43bc0*/  LDL.LU R21, [R1+0x36e4] ;  /* 0x0036e40001157983 */ /* 0x010f280000300800 */
[----:B------:R1:W-:Y:S04]  /*43bd0*/  STS.U16 [R0+UR5+0x17e00], R4 ;  /* 0x017e000400007988 */ /* 0x0003e80008000405 */
[----:B------:R0:W-:Y:S04]  /*43be0*/  STS.U16 [R0+UR5+0x17e80], R5 ;  /* 0x017e800500007988 */ /* 0x0001e80008000405 */
[----:B------:R1:W-:Y:S04]  /*43bf0*/  STS.U16 [R0+UR5+0x17f00], R23 ;  /* 0x017f001700007988 */ /* 0x0003e80008000405 */
[----:B------:R1:W-:Y:S04]  /*43c00*/  STS.U16 [R0+UR5+0x17f80], R24 ;  /* 0x017f801800007988 */ /* 0x0003e80008000405 */
[----:B0-----:R-:W4:Y:S04]  /*43c10*/  LDL.LU R22, [R1+0x36e0] ;  /* 0x0036e00001167983 */ /* 0x001f280000300800 */
[----:B------:R0:W-:Y:S04]  /*43c20*/  STS.U16 [R0+UR5+0x19c00], R25 ;  /* 0x019c001900007988 */ /* 0x0001e80008000405 */
[----:B-1----:R-:W4:Y:S04]  /*43c30*/  LDL R4, [R1+0x33e0] ;  /* 0x0033e00001047983 */ /* 0x002f280000100800 */
[----:B------:R-:W4:Y:S04]  /*43c40*/  LDL R5, [R1+0x33d4] ;  /* 0x0033d40001057983 */ /* 0x000f280000100800 */
[----:B------:R-:W4:Y:S04]  /*43c50*/  LDL.LU R23, [R1+0x36dc] ;  /* 0x0036dc0001177983 */ /* 0x000f280000300800 */
[----:B------:R1:W-:Y:S04]  /*43c60*/  STS.U16 [R0+UR5+0x19c80], R26 ;  /* 0x019c801a00007988 */ /* 0x0003e80008000405 */
[----:B------:R-:W4:Y:S04]  /*43c70*/  LDL.LU R24, [R1+0x36d8] ;  /* 0x0036d80001187983 */ /* 0x000f280000300800 */
[----:B------:R1:W-:Y:S04]  /*43c80*/  STS.U16 [R0+UR5+0x19d00], R27 ;  /* 0x019d001b00007988 */ /* 0x0003e80008000405 */
[----:B------:R1:W-:Y:S04]  /*43c90*/  STS.U16 [R0+UR5+0x19d80], R29 ;  /* 0x019d801d00007988 */ /* 0x0003e80008000405 */
[----:B0-----:R-:W4:Y:S04]  /*43ca0*/  LDL.LU R25, [R1+0x36d4] ;  /* 0x0036d40001197983 */ /* 0x001f280000300800 */
[----:B------:R0:W-:Y:S04]  /*43cb0*/  STS.U16 [R0+UR5+0x19e00], R2 ;  /* 0x019e000200007988 */ /* 0x0001e80008000405 */
[----:B-1----:R-:W4:Y:S04]  /*43cc0*/  LDL.LU R26, [R1+0x36d0] ;  /* 0x0036d000011a7983 */ /* 0x002f280000300800 */
[----:B------:R-:W4:Y:S04]  /*43cd0*/  LDL.LU R27, [R1+0x36cc] ;  /* 0x0036cc00011b7983 */ /* 0x000f280000300800 */
[----:B---3--:R1:W-:Y:S04]  /*43ce0*/  STS.U16 [R0+UR5+0x19e80], R12 ;  /* 0x019e800c00007988 */ /* 0x0083e80008000405 */
[----:B------:R-:W3:Y:S04]  /*43cf0*/  LDL.LU R29, [R1+0x36c8] ;  /* 0x0036c800011d7983 */ /* 0x000ee80000300800 */
[----:B0-----:R-:W3:Y:S04]  /*43d00*/  LDL.LU R2, [R1+0x36c4] ;  /* 0x0036c40001027983 */ /* 0x001ee80000300800 */
[----:B------:R0:W-:Y:S04]  /*43d10*/  STS.U16 [R0+UR5+0x19f00], R15 ;  /* 0x019f000f00007988 */ /* 0x0001e80008000405 */
[----:B------:R0:W-:Y:S04]  /*43d20*/  STS.U16 [R0+UR5+0x19f80], R14 ;  /* 0x019f800e00007988 */ /* 0x0001e80008000405 */
[----:B-1----:R-:W3:Y:S04]  /*43d30*/  LDL.LU R12, [R1+0x36c0] ;  /* 0x0036c000010c7983 */ /* 0x002ee80000300800 */
[----:B0-----:R-:W3:Y:S04]  /*43d40*/  LDL.LU R15, [R1+0x36bc] ;  /* 0x0036bc00010f7983 */ /* 0x001ee80000300800 */
[----:B------:R-:W3:Y:S04]  /*43d50*/  LDL.LU R14, [R1+0x36b8] ;  /* 0x0036b800010e7983 */ /* 0x000ee80000300800 */
[----:B--2---:R0:W-:Y:S04]  /*43d60*/  STS.U16 [R0+UR5+0x1bc00], R3 ;  /* 0x01bc000300007988 */ /* 0x0041e80008000405 */
[----:B0-----:R-:W2:Y:S04]  /*43d70*/  LDL.LU R3, [R1+0x36b4] ;  /* 0x0036b40001037983 */ /* 0x001ea80000300800 */
[----:B--2---:R0:W-:Y:S04]  /*43d80*/  STS.U16 [R0+UR5+0x1bc80], R3 ;  /* 0x01bc800300007988 */ /* 0x0041e80008000405 */
[----:B0-----:R-:W2:Y:S04]  /*43d90*/  LDL.LU R3, [R1+0x36b0] ;  /* 0x0036b00001037983 */ /* 0x001ea80000300800 */
[----:B------:R0:W-:Y:S04]  /*43da0*/  STS.U16 [R0+UR5+0x1bd00], R28 ;  /* 0x01bd001c00007988 */ /* 0x0001e80008000405 */
[----:B0-----:R-:W3:Y:S01]  /*43db0*/  LDL.LU R28, [R1+0x36ac] ;  /* 0x0036ac00011c7983 */ /* 0x001ee20000300800 */
[----:B--2---:R-:W-:-:S06]  /*43dc0*/  PRMT R3, RZ, 0x7610, R3 ;  /* 0x00007610ff037816 */ /* 0x004fcc0000000003 */
[----:B----4-:R-:W2:Y:S04]  /*43dd0*/  @!P1 LDG.E.U16 R3, desc[UR38][R4.64] ;  /* 0x0000002604039981 */ /* 0x010ea8000c1e1500 */
[----:B---3--:R0:W-:Y:S04]  /*43de0*/  STS.U16 [R0+UR5+0x1bd80], R28 ;  /* 0x01bd801c00007988 */ /* 0x0081e80008000405 */
[----:B0-----:R-:W3:Y:S04]  /*43df0*/  LDL.LU R0, [R1+0x36a8] ;  /* 0x0036a80001007983 */ /* 0x001ee80000300800 */
[----:B------:R-:W4:Y:S04]  /*43e00*/  LDL.LU R28, [R1+0x36a4] ;  /* 0x0036a400011c7983 */ /* 0x000f280000300800 */
[----:B--2---:R0:W-:Y:S04]  /*43e10*/  STL [R1+0xa0], R3 ;  /* 0x0000a00301007387 */ /* 0x0041e80000100800 */
[----:B0-----:R-:W2:Y:S04]  /*43e20*/  LDL.LU R3, [R1+0x36a0] ;  /* 0x0036a00001037983 */ /* 0x001ea80000300800 */
[----:B------:R-:W2:Y:S04]  /*43e30*/  LDL R4, [R1+0x33e4] ;  /* 0x0033e40001047983 */ /* 0x000ea80000100800 */
[----:B------:R-:W2:Y:S01]  /*43e40*/  LDL R5, [R1+0x33f0] ;  /* 0x0033f00001057983 */ /* 0x000ea20000100800 */
[----:B----4-:R-:W-:-:S02]  /*43e50*/  PRMT R28, RZ, 0x7610, R28 ;  /* 0x00007610ff1c7816 */ /* 0x010fc4000000001c */
[----:B--2---:R-:W-:-:S04]  /*43e60*/  @!P1 LOP3.LUT R5, R5, R4, RZ, 0x3c, !PT ;  /* 0x0000000405059212 */ /* 0x004fc800078e3cff */
[----:B------:R-:W-:-:S04]  /*43e70*/  @!P1 LOP3.LUT R4, R5, R4, RZ, 0x3c, !PT ;  /* 0x0000000405049212 */ /* 0x000fc800078e3cff */
[----:B------:R-:W-:-:S05]  /*43e80*/  @!P1 LOP3.LUT R5, R5, R4, RZ, 0x3c, !PT ;  /* 0x0000000405059212 */ /* 0x000fca00078e3cff */
[----:B------:R-:W2:Y:S04]  /*43e90*/  @!P1 LDG.E.U16 R28, desc[UR38][R4.64] ;  /* 0x00000026041c9981 */ /* 0x000ea8000c1e1500 */
[----:B--2---:R0:W-:Y:S04]  /*43ea0*/  STL [R1+0x9c], R28 ;  /* 0x00009c1c01007387 */ /* 0x0041e80000100800 */
[----:B0-----:R-:W2:Y:S04]  /*43eb0*/  LDL.LU R28, [R1+0x369c] ;  /* 0x00369c00011c7983 */ /* 0x001ea80000300800 */
[----:B------:R-:W4:Y:S04]  /*43ec0*/  LDL R4, [R1+0x33f4] ;  /* 0x0033f40001047983 */ /* 0x000f280000100800 */
[----:B------:R-:W4:Y:S01]  /*43ed0*/  LDL R5, [R1+0x3400] ;  /* 0x0034000001057983 */ /* 0x000f220000100800 */
[----:B------:R-:W-:-:S02]  /*43ee0*/  PRMT R3, RZ, 0x7610, R3 ;  /* 0x00007610ff037816 */ /* 0x000fc40000000003 */
[----:B----4-:R-:W-:-:S04]  /*43ef0*/  @!P1 LOP3.LUT R5, R5, R4, RZ, 0x3c, !PT ;  /* 0x0000000405059212 */ /* 0x010fc800078e3cff */
[----:B------:R-:W-:-:S04]  /*43f00*/  @!P1 LOP3.LUT R4, R5, R4, RZ, 0x3c, !PT ;  /* 0x0000000405049212 */ /* 0x000fc800078e3cff */
[----:B------:R-:W-:-:S05]  /*43f10*/  @!P1 LOP3.LUT R5, R5, R4, RZ, 0x3c, !PT ;  /* 0x0000000405059212 */ /* 0x000fca00078e3cff */
[----:B------:R-:W4:Y:S04]  /*43f20*/  @!P1 LDG.E.U16 R3, desc[UR38][R4.64] ;  /* 0x0000002604039981 */ /* 0x000f28000c1e1500 */
[----:B----4-:R0:W-:Y:S04]  /*43f30*/  STL [R1+0x98], R3 ;  /* 0x0000980301007387 */ /* 0x0101e80000100800 */
[----:B0-----:R-:W4:Y:S04]  /*43f40*/  LDL.LU R3, [R1+0x3698] ;  /* 0x0036980001037983 */ /* 0x001f280000300800 */
[----:B------:R-:W2:Y:S04]  /*43f50*/  LDL R4, [R1+0x3404] ;  /* 0x0034040001047983 */ /* 0x000ea80000100800 */
[----:B------:R-:W2:Y:S01]  /*43f60*/  LDL R5, [R1+0x3410] ;  /* 0x0034100001057983 */ /* 0x000ea20000100800 */
[----:B------:R-:W-:-:S02]  /*43f70*/  PRMT R9, RZ, 0x7610, R9 ;  /* 0x00007610ff097816 */ /* 0x000fc40000000009 */
[----:B--2---:R-:W-:-:S04]  /*43f80*/  @!P1 LOP3.LUT R5, R5, R4, RZ, 0x3c, !PT ;  /* 0x0000000405059212 */ /* 0x004fc800078e3cff */
[----:B------:R-:W-:-:S04]  /*43f90*/  @!P1 LOP3.LUT R4, R5, R4, RZ, 0x3c, !PT ;  /* 0x0000000405049212 */ /* 0x000fc800078e3cff */
[----:B------:R-:W-:-:S05]  /*43fa0*/  @!P1 LOP3.LUT R5, R5, R4, RZ, 0x3c, !PT ;  /* 0x0000000405059212 */ /* 0x000fca00078e3cff */
[----:B------:R0:W2:Y:S04]  /*43fb0*/  @!P1 LDG.E.U16 R9, desc[UR38][R4.64] ;  /* 0x0000002604099981 */ /* 0x0000a8000c1e1500 */
[----:B------:R-:W0:Y:S04]  /*43fc0*/  LDL R4, [R1+0x3414] ;  /* 0x0034140001047983 */ /* 0x000e280000100800 */
[----:B------:R-:W0:Y:S01]  /*43fd0*/  LDL R5, [R1+0x3420] ;  /* 0x0034200001057983 */ /* 0x000e220000100800 */
[----:B----4-:R-:W-:Y:S02]  /*43fe0*/  PRMT R3, RZ, 0x7610, R3 ;  /* 0x00007610ff037816 */ /* 0x010fe40000000003 */
[----:B0-----:R-:W-:-:S04]  /*43ff0*/  @!P1 LOP3.LUT R5, R5, R4, RZ, 0x3c, !PT ;  /* 0x0000000405059212 */ /* 0x001fc800078e3cff */
[----:B------:R-:W-:-:S04]  /*44000*/  @!P1 LOP3.LUT R4, R5, R4, RZ, 0x3c, !PT ;  /* 0x0000000405049212 */ /* 0x000fc800078e3cff */
[----:B------:R-:W-:-:S05]  /*44010*/  @!P1 LOP3.LUT R5, R5, R4, RZ, 0x3c, !PT ;  /* 0x0000000405059212 */ /* 0x000fca00078e3cff */
[----:B------:R-:W4:Y:S04]  /*44020*/  @!P1 LDG.E.U16 R3, desc[UR38][R4.64] ;  /* 0x0000002604039981 */ /* 0x000f28000c1e1500 */
[----:B--2---:R0:W-:Y:S04]  /*44030*/  STL [R1+0x94], R9 ;  /* 0x0000940901007387 */ /* 0x0041e80000100800 */
[----:B0-----:R-:W2:Y:S04]  /*44040*/  LDL R9, [R1+0x3470] ;  /* 0x0034700001097983 */ /* 0x001ea80000100800 */
        /* <DEDUP_REMOVED lines=8> */
[----:B------:R-:W2:Y:S04]  /*440d0*/  @!P1 LDG.E.U16 R28, desc[UR38][R4.64] ;  /* 0x00000026041c9981 */ /* 0x000ea8000c1e1500 */
        /* <DEDUP_REMOVED lines=17> */
[----:B------:R0:W4:Y:S04]  /*441f0*/  @!P1 LDG.E.U16 R28, desc[UR38][R4.64] ;  /* 0x00000026041c9981 */ /* 0x000128000c1e1500 */
[----:B------:R-:W0:Y:S04]  /*44200*/  LDL R4, [R1+0x3454] ;  /* 0x0034540001047983 */ /* 0x000e280000100800 */
[----:B------:R-:W0:Y:S01]  /*44210*/  LDL R5, [R1+0x3460] ;  /* 0x0034600001057983 */ /* 0x000e220000100800 */
[----:B---3--:R-:W-:Y:S02]  /*44220*/  PRMT R0, RZ, 0x7610, R0 ;  /* 0x00007610ff007816 */ /* 0x008fe40000000000 */
[----:B0-----:R-:W-:-:S04]  /*44230*/  @!P1 LOP3.LUT R5, R5, R4, RZ, 0x3c, !PT ;  /* 0x0000000405059212 */ /* 0x001fc800078e3cff */
[----:B------:R-:W-:-:S04]  /*44240*/  @!P1 LOP3.LUT R4, R5, R4, RZ, 0x3c, !PT ;  /* 0x0000000405049212 */ /* 0x000fc800078e3cff */
[----:B------:R-:W-:-:S05]  /*44250*/  @!P1 LOP3.LUT R5, R5, R4, RZ, 0x3c, !PT ;  /* 0x0000000405059212 */ /* 0x000fca00078e3cff */
[----:B------:R-:W3:Y:S04]  /*44260*/  @!P1 LDG.E.U16 R0, desc[UR38][R4.64] ;  /* 0x0000002604009981 */ /* 0x000ee8000c1e1500 */
[----:B----4-:R-:W-:Y:S01]  /*44270*/  STL [R1+0x3604], R28 ;  /* 0x0036041c01007387 */ /* 0x010fe20000100800 */
[----:B--2---:R-:W-:-:S03]  /*44280*/  PRMT R3, RZ, 0x7610, R3 ;  /* 0x00007610ff037816 */ /* 0x004fc60000000003 */
[----:B---3--:R0:W-:Y:S04]  /*44290*/  STL [R1+0x80], R0 ;  /* 0x0000800001007387 */ /* 0x0081e80000100800 */
[----:B0-----:R-:W2:Y:S04]  /*442a0*/  LDL.LU R0, [R1+0x3688] ;  /* 0x0036880001007983 */ /* 0x001ea80000300800 */
[----:B------:R-:W3:Y:S01]  /*442b0*/  LDL R5, [R1+0x3464] ;  /* 0x0034640001057983 */ /* 0x000ee20000100800 */
[----:B------:R-:W-:-:S03]  /*442c0*/  @!P1 IMAD.MOV.U32 R4, RZ, RZ, R9 ;  /* 0x000000ffff049224 */ /* 0x000fc600078e0009 */
[----:B------:R-:W4:Y:S04]  /*442d0*/  LDL R9, [R1+0x34c0] ;  /* 0x0034c00001097983 */ /* 0x000f280000100800 */
[----:B---3--:R-:W3:Y:S04]  /*442e0*/  @!P1 LDG.E.U16 R3, desc[UR38][R4.64] ;  /* 0x0000002604039981 */ /* 0x008ee8000c1e1500 */
[----:B---3--:R0:W-:Y:S04]  /*442f0*/  STL [R1+0x7c], R3 ;  /* 0x00007c0301007387 */ /* 0x0081e80000100800 */
[----:B0-----:R-:W3:Y:S04]  /*44300*/  LDL.LU R3, [R1+0x3684] ;  /* 0x0036840001037983 */ /* 0x001ee80000300800 */
        /* <DEDUP_REMOVED lines=9> */
[----:B------:R-:W-:Y:S02]  /*443a0*/  PRMT R7, RZ, 0x7610, R7 ;  /* 0x00007610ff077816 */ /* 0x000fe40000000007 */
[----:B0-----:R-:W-:-:S04]  /*443b0*/  @!P1 LOP3.LUT R5, R5, R4, RZ, 0x3c, !PT ;  /* 0x0000000405059212 */ /* 0x001fc800078e3cff */
[----:B------:R-:W-:-:S04]  /*443c0*/  @!P1 LOP3.LUT R4, R5, R4, RZ, 0x3c, !PT ;  /* 0x0000000405049212 */ /* 0x000fc800078e3cff */
[----:B------:R-:W-:Y:S01]  /*443d0*/  @!P1 LOP3.LUT R5, R5, R4, RZ, 0x3c, !PT ;  /* 0x0000000405059212 */ /* 0x000fe200078e3cff */
[----:B--2---:R0:W-:Y:S04]  /*443e0*/  STL [R1+0x78], R11 ;  /* 0x0000780b01007387 */ /* 0x0041e80000100800 */
[----:B------:R1:W2:Y:S01]  /*443f0*/  @!P1 LDG.E.U16 R7, desc[UR38][R4.64] ;  /* 0x0000002604079981 */ /* 0x0002a2000c1e1500 */
[----:B------:R-:W-:-:S03]  /*44400*/  PRMT R0, RZ, 0x7610, R0 ;  /* 0x00007610ff007816 */ /* 0x000fc60000000000 */
[----:B0-----:R-:W2:Y:S04]  /*44410*/  LDL R11, [R1+0x34d0] ;  /* 0x0034d000010b7983 */ /* 0x001ea80000100800 */
[----:B------:R-:W1:Y:S04]  /*44420*/  LDL R4, [R1+0x3494] ;  /* 0x0034940001047983 */ /* 0x000e680000100800 */
[----:B------:R-:W1:Y:S02]  /*44430*/  LDL R5, [R1+0x34a0] ;  /* 0x0034a00001057983 */ /* 0x000e640000100800 */
[----:B-1----:R-:W-:-:S04]  /*44440*/  @!P1 LOP3.LUT R5, R5, R4, RZ, 0x3c, !PT ;  /* 0x0000000405059212 */ /* 0x002fc800078e3cff */
[----:B------:R-:W-:-:S04]  /*44450*/  @!P1 LOP3.LUT R4, R5, R4, RZ, 0x3c, !PT ;  /* 0x0000000405049212 */ /* 0x000fc800078e3cff */
[----:B------:R-:W-:-:S05]  /*44460*/  @!P1 LOP3.LUT R5, R5, R4, RZ, 0x3c, !PT ;  /* 0x0000000405059212 */ /* 0x000fca00078e3cff */
[----:B------:R-:W3:Y:S04]  /*44470*/  @!P1 LDG.E.U16 R0, desc[UR38][R4.64] ;  /* 0x0000002604009981 */ /* 0x000ee8000c1e1500 */
[----:B--2---:R0:W-:Y:S04]  /*44480*/  STL [R1+0x74], R7 ;  /* 0x0000740701007387 */ /* 0x0041e80000100800 */
[----:B0-----:R-:W2:Y:S04]  /*44490*/  LDL R7, [R1+0x34e0] ;  /* 0x0034e00001077983 */ /* 0x001ea80000100800 */
        /* <DEDUP_REMOVED lines=8> */
[----:B------:R-:W2:Y:S01]  /*44520*/  @!P1 LDG.E.U16 R3, desc[UR38][R4.64] ;  /* 0x0000002604039981 */ /* 0x000ea2000c1e1500 */
[----:B------:R-:W-:-:S03]  /*44530*/  PRMT R8, RZ, 0x7610, R8 ;  /* 0x00007610ff087816 */ /* 0x000fc60000000008 */
[----:B--2---:R0:W-:Y:S04]  /*44540*/  STL [R1+0x6c], R3 ;  /* 0x00006c0301007387 */ /* 0x0041e80000100800 */
[----:B0-----:R-:W2:Y:S04]  /*44550*/  LDL.LU R3, [R1+0x367c] ;  /* 0x00367c0001037983 */ /* 0x001ea80000300800 */
[----:B------:R-:W2:Y:S01]  /*44560*/  LDL R5, [R1+0x34b4] ;  /* 0x0034b40001057983 */ /* 0x000ea20000100800 */
[----:B----4-:R-:W-:Y:S01]  /*44570*/  @!P1 IMAD.MOV.U32 R4, RZ, RZ, R9 ;  /* 0x000000ffff049224 */ /* 0x010fe200078e0009 */
[----:B---3--:R-:W-:-:S02]  /*44580*/  PRMT R0, RZ, 0x7610, R0 ;  /* 0x00007610ff007816 */ /* 0x008fc40000000000 */
[----:B------:R-:W3:Y:S04]  /*44590*/  LDL R9, [R1+0x3504] ;  /* 0x0035040001097983 */ /* 0x000ee80000100800 */
[----:B--2---:R0:W2:Y:S04]  /*445a0*/  @!P1 LDG.E.U16 R8, desc[UR38][R4.64] ;  /* 0x0000002604089981 */ /* 0x0040a8000c1e1500 */
[----:B------:R-:W4:Y:S01]  /*445b0*/  LDL R5, [R1+0x34c4] ;  /* 0x0034c40001057983 */ /* 0x000f220000100800 */
[----:B0-----:R-:W-:-:S03]  /*445c0*/  @!P1 IMAD.MOV.U32 R4, RZ, RZ, R11 ;  /* 0x000000ffff049224 */ /* 0x001fc600078e000b */
[----:B--2---:R0:W-:Y:S01]  /*445d0*/  STL [R1+0x68], R8 ;  /* 0x0000680801007387 */ /* 0x0041e20000100800 */
[----:B------:R-:W-:-:S03]  /*445e0*/  PRMT R6, RZ, 0x7610, R6 ;  /* 0x00007610ff067816 */ /* 0x000fc60000000006 */
[----:B------:R-:W2:Y:S04]  /*445f0*/  LDL R11, [R1+0x3520] ;  /* 0x00352000010b7983 */ /* 0x000ea80000100800 */
[----:B----4-:R1:W4:Y:S04]  /*44600*/  @!P1 LDG.E.U16 R0, desc[UR38][R4.64] ;  /* 0x0000002604009981 */ /* 0x010328000c1e1500 */
[----:B0-----:R-:W2:Y:S04]  /*44610*/  LDL R8, [R1+0x3510] ;  /* 0x0035100001087983 */ /* 0x001ea80000100800 */
[----:B------:R-:W2:Y:S01]  /*44620*/  LDL R5, [R1+0x34d4] ;  /* 0x0034d40001057983 */ /* 0x000ea20000100800 */
[----:B-1----:R-:W-:-:S03]  /*44630*/  @!P1 IMAD.MOV.U32 R4, RZ, RZ, R7 ;  /* 0x000000ffff049224 */ /* 0x002fc600078e0007 */
[----:B----4-:R-:W-:Y:S01]  /*44640*/  STL [R1+0x3600], R0 ;  /* 0x0036000001007387 */ /* 0x010fe20000100800 */
[----:B------:R-:W-:-:S03]  /*44650*/  PRMT R3, RZ, 0x7610, R3 ;  /* 0x00007610ff037816 */ /* 0x000fc60000000003 */
[----:B------:R-:W4:Y:S04]  /*44660*/  LDL R7, [R1+0x3524] ;  /* 0x0035240001077983 */ /* 0x000f280000100800 */
[----:B--2---:R0:W2:Y:S04]  /*44670*/  @!P1 LDG.E.U16 R6, desc[UR38][R4.64] ;  /* 0x0000002604069981 */ /* 0x0040a8000c1e1500 */
[----:B------:R-:W0:Y:S04]  /*44680*/  LDL R4, [R1+0x34e4] ;  /* 0x0034e40001047983 */ /* 0x000e280000100800 */
[----:B------:R-:W0:Y:S02]  /*44690*/  LDL R5, [R1+0x34f0] ;  /* 0x0034f00001057983 */ /* 0x000e240000100800 */
[----:B0-----:R-:W-:-:S04]  /*446a0*/  @!P1 LOP3.LUT R5, R5, R4, RZ, 0x3c, !PT ;  /* 0x0000000405059212 */ /* 0x001fc800078e3cff */
        /* <DEDUP_REMOVED lines=12> */
[----:B------:R-:W-:Y:S02]  /*44770*/  @!P1 LOP3.LUT R5, R5, R4, RZ, 0x3c, !PT ;  /* 0x0000000405059212 */ /* 0x000fe400078e3cff */
[----:B---3--:R-:W-:-:S03]  /*44780*/  PRMT R3, RZ, 0x7610, R3 ;  /* 0x00007610ff037816 */ /* 0x008fc60000000003 */
[----:B------:R0:W2:Y:S02]  /*44790*/  @!P1 LDG.E.U16 R14, desc[UR38][R4.64] ;  /* 0x00000026040e9981 */ /* 0x0000a4000c1e1500 */
[----:B0-----:R-:W-:Y:S02]  /*447a0*/  @!P1 IMAD.MOV.U32 R4, RZ, RZ, R8 ;  /* 0x000000ffff049224 */ /* 0x001fe400078e0008 */
[----:B------:R-:W-:-:S05]  /*447b0*/  @!P1 IMAD.MOV.U32 R5, RZ, RZ, R9 ;  /* 0x000000ffff059224 */ /* 0x000fca00078e0009 */
[----:B------:R-:W3:Y:S04]  /*447c0*/  @!P1 LDG.E.U16 R3, desc[UR38][R4.64] ;  /* 0x0000002604039981 */ /* 0x000ee8000c1e1500 */
[----:B--2---:R0:W-:Y:S04]  /*447d0*/  STL [R1+0x58], R14 ;  /* 0x0000580e01007387 */ /* 0x0041e80000100800 */
[----:B0-----:R-:W2:Y:S04]  /*447e0*/  LDL.LU R14, [R1+0x3674] ;  /* 0x00367400010e7983 */ /* 0x001ea80000300800 */
[----:B------:R-:W2:Y:S04]  /*447f0*/  LDL R9, [R1+0x3544] ;  /* 0x0035440001097983 */ /* 0x000ea80000100800 */
[----:B------:R-:W2:Y:S04]  /*44800*/  LDL R8, [R1+0x3550] ;  /* 0x0035500001087983 */ /* 0x000ea80000100800 */
[----:B---3--:R0:W-:Y:S04]  /*44810*/  STL [R1+0x54], R3 ;  /* 0x0000540301007387 */ /* 0x0081e80000100800 */
[----:B0-----:R-:W3:Y:S04]  /*44820*/  LDL.LU R3, [R1+0x3670] ;  /* 0x0036700001037983 */ /* 0x001ee80000300800 */
[----:B------:R-:W2:Y:S01]  /*44830*/  LDL R5, [R1+0x3514] ;  /* 0x0035140001057983 */ /* 0x000ea20000100800 */
[----:B------:R-:W-:Y:S01]  /*44840*/  PRMT R10, RZ, 0x7610, R10 ;  /* 0x00007610ff0a7816 */ /* 0x000fe2000000000a */
[----:B------:R-:W-:Y:S01]  /*44850*/  @!P1 IMAD.MOV.U32 R4, RZ, RZ, R11 ;  /* 0x000000ffff049224 */ /* 0x000fe200078e000b */
[----:B------:R-:W-:Y:S01]  /*44860*/  PRMT R28, RZ, 0x7610, R28 ;  /* 0x00007610ff1c7816 */ /* 0x000fe2000000001c */
[----:B------:R-:W3:Y:S04]  /*44870*/  LDL R11, [R1+0x3554] ;  /* 0x00355400010b7983 */ /* 0x000ee80000100800 */
[----:B--2---:R0:W2:Y:S02]  /*44880*/  @!P1 LDG.E.U16 R10, desc[UR38][R4.64] ;  /* 0x00000026040a9981 */ /* 0x0040a4000c1e1500 */
[----:B0-----:R-:W-:-:S02]  /*44890*/  @!P1 IMAD.MOV.U32 R4, RZ, RZ, R6 ;  /* 0x000000ffff049224 */ /* 0x001fc400078e0006 */
[----:B----4-:R-:W-:-:S05]  /*448a0*/  @!P1 IMAD.MOV.U32 R5, RZ, RZ, R7 ;  /* 0x000000ffff059224 */ /* 0x010fca00078e0007 */
[----:B------:R0:W4:Y:S04]  /*448b0*/  @!P1 LDG.E.U16 R28, desc[UR38][R4.64] ;  /* 0x00000026041c9981 */ /* 0x000128000c1e1500 */
[----:B--2---:R1:W-:Y:S04]  /*448c0*/  STL [R1+0x50], R10 ;  /* 0x0000500a01007387 */ /* 0x0043e80000100800 */
[----:B------:R-:W0:Y:S04]  /*448d0*/  LDL R4, [R1+0x3534] ;  /* 0x0035340001047983 */ /* 0x000e280000100800 */
[----:B------:R-:W0:Y:S01]  /*448e0*/  LDL R5, [R1+0x3540] ;  /* 0x0035400001057983 */ /* 0x000e220000100800 */
[----:B------:R-:W-:-:S02]  /*448f0*/  PRMT R14, RZ, 0x7610, R14 ;  /* 0x00007610ff0e7816 */ /* 0x000fc4000000000e */
[----:B---3--:R-:W-:Y:S02]  /*44900*/  PRMT R3, RZ, 0x7610, R3 ;  /* 0x00007610ff037816 */ /* 0x008fe40000000003 */
[----:B------:R-:W-:Y:S01]  /*44910*/  PRMT R26, RZ, 0x7610, R26 ;  /* 0x00007610ff1a7816 */ /* 0x000fe2000000001a */
[----:B------:R-:W2:Y:S04]  /*44920*/  LDL R7, [R1+0x3564] ;  /* 0x0035640001077983 */ /* 0x000ea80000100800 */
[----:B------:R-:W2:Y:S04]  /*44930*/  LDL R6, [R1+0x3570] ;  /* 0x0035700001067983 */ /* 0x000ea80000100800 */
[----:B-1----:R-:W3:Y:S01]  /*44940*/  LDL R10, [R1+0x3560] ;  /* 0x00356000010a7983 */ /* 0x002ee20000100800 */
[----:B0-----:R-:W-:-:S04]  /*44950*/  @!P1 LOP3.LUT R5, R5, R4, RZ, 0x3c, !PT ;  /* 0x0000000405059212 */ /* 0x001fc800078e3cff */
[----:B------:R-:W-:-:S04]  /*44960*/  @!P1 LOP3.LUT R4, R5, R4, RZ, 0x3c, !PT ;  /* 0x0000000405049212 */ /* 0x000fc800078e3cff */
[----:B------:R-:W-:-:S05]  /*44970*/  @!P1 LOP3.LUT R5, R5, R4, RZ, 0x3c, !PT ;  /* 0x0000000405059212 */ /* 0x000fca00078e3cff */
[----:B------:R0:W2:Y:S02]  /*44980*/  @!P1 LDG.E.U16 R14, desc[UR38][R4.64] ;  /* 0x00000026040e9981 */ /* 0x0000a4000c1e1500 */
[----:B0-----:R-:W-:Y:S02]  /*44990*/  @!P1 IMAD.MOV.U32 R4, RZ, RZ, R8 ;  /* 0x000000ffff049224 */ /* 0x001fe400078e0008 */
[----:B------:R-:W-:-:S05]  /*449a0*/  @!P1 IMAD.MOV.U32 R5, RZ, RZ, R9 ;  /* 0x000000ffff059224 */ /* 0x000fca00078e0009 */
[----:B------:R3:W2:Y:S02]  /*449b0*/  @!P1 LDG.E.U16 R3, desc[UR38][R4.64] ;  /* 0x0000002604039981 */ /* 0x0006a4000c1e1500 */
[----:B---3--:R-:W-:Y:S02]  /*449c0*/  @!P1 IMAD.MOV.U32 R4, RZ, RZ, R10 ;  /* 0x000000ffff049224 */ /* 0x008fe400078e000a */
[----:B------:R-:W-:-:S05]  /*449d0*/  @!P1 IMAD.MOV.U32 R5, RZ, RZ, R11 ;  /* 0x000000ffff059224 */ /* 0x000fca00078e000b */
[----:B------:R-:W3:Y:S04]  /*449e0*/  @!P1 LDG.E.U16 R26, desc[UR38][R4.64] ;  /* 0x00000026041a9981 */ /* 0x000ee8000c1e1500 */
[----:B----4-:R-:W-:Y:S01]  /*449f0*/  STL [R1+0x360c], R28 ;  /* 0x00360c1c01007387 */ /* 0x010fe20000100800 */
[----:B------:R-:W-:-:S06]  /*44a00*/  PRMT R13, RZ, 0x7610, R13 ;  /* 0x00007610ff0d7816 */ /* 0x000fcc000000000d */
[----:B--2---:R0:W2:Y:S04]  /*44a10*/  @!P1 LDG.E.U16 R13, desc[UR38][R6.64] ;  /* 0x00000026060d9981 */ /* 0x0040a8000c1e1500 */
[----:B------:R1:W-:Y:S04]  /*44a20*/  STL [R1+0x14], R14 ;  /* 0x0000140e01007387 */ /* 0x0003e80000100800 */
[----:B-1----:R-:W4:Y:S04]  /*44a30*/  LDL.LU R14, [R1+0x366c] ;  /* 0x00366c00010e7983 */ /* 0x002f280000300800 */
[----:B------:R-:W2:Y:S04]  /*44a40*/  LDL R9, [R1+0x3584] ;  /* 0x0035840001097983 */ /* 0x000ea80000100800 */
[----:B------:R-:W2:Y:S04]  /*44a50*/  LDL R8, [R1+0x3590] ;  /* 0x0035900001087983 */ /* 0x000ea80000100800 */
[----:B------:R-:W-:Y:S04]  /*44a60*/  STL [R1+0x3608], R3 ;  /* 0x0036080301007387 */ /* 0x000fe80000100800 */
[----:B------:R-:W2:Y:S04]  /*44a70*/  LDL R11, [R1+0x35a4] ;  /* 0x0035a400010b7983 */ /* 0x000ea80000100800 */
[----:B------:R-:W2:Y:S04]  /*44a80*/  LDL R10, [R1+0x35b0] ;  /* 0x0035b000010a7983 */ /* 0x000ea80000100800 */
[----:B---3--:R1:W-:Y:S04]  /*44a90*/  STL [R1+0x364c], R26 ;  /* 0x00364c1a01007387 */ /* 0x0083e80000100800 */
[----:B------:R-:W0:Y:S04]  /*44aa0*/  LDL R6, [R1+0x3574] ;  /* 0x0035740001067983 */ /* 0x000e280000100800 */
[----:B------:R-:W0:Y:S01]  /*44ab0*/  LDL R7, [R1+0x3580] ;  /* 0x0035800001077983 */ /* 0x000e220000100800 */
[----:B------:R-:W-:-:S02]  /*44ac0*/  PRMT R4, RZ, 0x7610, R4 ;  /* 0x00007610ff047816 */ /* 0x000fc40000000004 */
[----:B------:R-:W-:Y:S01]  /*44ad0*/  PRMT R5, RZ, 0x7610, R5 ;  /* 0x00007610ff057816 */ /* 0x000fe20000000005 */
[----:B-1----:R-:W3:Y:S01]  /*44ae0*/  LDL R26, [R1+0x35a0] ;  /* 0x0035a000011a7983 */ /* 0x002ee20000100800 */
[----:B0-----:R-:W-:-:S04]  /*44af0*/  @!P1 LOP3.LUT R7, R7, R6, RZ, 0x3c, !PT ;  /* 0x0000000607079212 */ /* 0x001fc800078e3cff */
[----:B--2---:R3:W2:Y:S01]  /*44b00*/  @!P1 LDG.E.U16 R5, desc[UR38][R8.64] ;  /* 0x0000002608059981 */ /* 0x0046a2000c1e1500 */
[----:B------:R-:W-:-:S04]  /*44b10*/  @!P1 LOP3.LUT R6, R7, R6, RZ, 0x3c, !PT ;  /* 0x0000000607069212 */ /* 0x000fc800078e3cff */
[----:B------:R-:W-:-:S05]  /*44b20*/  @!P1 LOP3.LUT R7, R7, R6, RZ, 0x3c, !PT ;  /* 0x0000000607079212 */ /* 0x000fca00078e3cff */
[----:B------:R-:W2:Y:S04]  /*44b30*/  @!P1 LDG.E.U16 R4, desc[UR38][R6.64] ;  /* 0x0000002606049981 */ /* 0x000ea8000c1e1500 */
[----:B------:R-:W-:Y:S01]  /*44b40*/  STL [R1+0x362c], R13 ;  /* 0x00362c0d01007387 */ /* 0x000fe20000100800 */
[----:B---3--:R-:W-:-:S03]  /*44b50*/  @!P1 IMAD.MOV.U32 R8, RZ, RZ, R26 ;  /* 0x000000ffff089224 */ /* 0x008fc600078e001a */
[----:B--2---:R-:W-:Y:S04]  /*44b60*/  STL [R1+0x3620], R4 ;  /* 0x0036200401007387 */ /* 0x004fe80000100800 */
[----:B------:R-:W2:Y:S01]  /*44b70*/  LDL R9, [R1+0x3594] ;  /* 0x0035940001097983 */ /* 0x000ea20000100800 */
[----:B------:R-:W-:Y:S02]  /*44b80*/  PRMT R6, RZ, 0x7610, R6 ;  /* 0x00007610ff067816 */ /* 0x000fe40000000006 */
[----:B------:R-:W-:Y:S01]  /*44b90*/  PRMT R7, RZ, 0x7610, R7 ;  /* 0x00007610ff077816 */ /* 0x000fe20000000007 */
[----:B------:R-:W-:Y:S05]  /*44ba0*/  STL [R1+0x3618], R5 ;  /* 0x0036180501007387 */ /* 0x000fea0000100800 */
[----:B------:R-:W3:Y:S04]  /*44bb0*/  @!P1 LDG.E.U16 R7, desc[UR38][R10.64] ;  /* 0x000000260a079981 */ /* 0x000ee8000c1e1500 */
[----:B--2---:R-:W2:Y:S04]  /*44bc0*/  @!P1 LDG.E.U16 R6, desc[UR38][R8.64] ;  /* 0x0000002608069981 */ /* 0x004ea8000c1e1500 */
[----:B--2---:R-:W-:Y:S04]  /*44bd0*/  STL [R1+0x3610], R6 ;  /* 0x0036100601007387 */ /* 0x004fe80000100800 */
[----:B------:R-:W2:Y:S04]  /*44be0*/  LDL R10, [R1+0x35b4] ;  /* 0x0035b400010a7983 */ /* 0x000ea80000100800 */
[----:B------:R-:W2:Y:S01]  /*44bf0*/  LDL R11, [R1+0x35c0] ;  /* 0x0035c000010b7983 */ /* 0x000ea20000100800 */
[----:B------:R-:W-:-:S03]  /*44c00*/  PRMT R8, RZ, 0x7610, R8 ;  /* 0x00007610ff087816 */ /* 0x000fc60000000008 */
[----:B------:R-:W4:Y:S04]  /*44c10*/  LDL R26, [R1+0x3408] ;  /* 0x00340800011a7983 */ /* 0x000f280000100800 */
[----:B---3--:R0:W-:Y:S01]  /*44c20*/  STL [R1+0x3614], R7 ;  /* 0x0036140701007387 */ /* 0x0081e20000100800 */
[----:B--2---:R-:W-:-:S04]  /*44c30*/  @!P1 LOP3.LUT R11, R11, R10, RZ, 0x3c, !PT ;  /* 0x0000000a0b0b9212 */ /* 0x004fc800078e3cff */
[----:B------:R-:W-:-:S04]  /*44c40*/  @!P1 LOP3.LUT R10, R11, R10, RZ, 0x3c, !PT ;  /* 0x0000000a0b0a9212 */ /* 0x000fc800078e3cff */
[----:B------:R-:W-:-:S05]  /*44c50*/  @!P1 LOP3.LUT R11, R11, R10, RZ, 0x3c, !PT ;  /* 0x0000000a0b0b9212 */ /* 0x000fca00078e3cff */
[----:B------:R1:W2:Y:S04]  /*44c60*/  @!P1 LDG.E.U16 R8, desc[UR38][R10.64] ;  /* 0x000000260a089981 */ /* 0x0002a8000c1e1500 */
[----:B------:R-:W1:Y:S04]  /*44c70*/  LDL R10, [R1+0x33bc] ;  /* 0x0033bc00010a7983 */ /* 0x000e680000100800 */
[----:B------:R-:W1:Y:S01]  /*44c80*/  LDL R11, [R1+0x33d8] ;  /* 0x0033d800010b7983 */ /* 0x000e620000100800 */
[----:B----4-:R-:W-:Y:S02]  /*44c90*/  PRMT R14, RZ, 0x7610, R14 ;  /* 0x00007610ff0e7816 */ /* 0x010fe4000000000e */
[----:B-1----:R-:W-:-:S04]  /*44ca0*/  @!P0 LOP3.LUT R11, R11, R10, RZ, 0x3c, !PT ;  /* 0x0000000a0b0b8212 */ /* 0x002fc800078e3cff */
[----:B------:R-:W-:-:S04]  /*44cb0*/  @!P0 LOP3.LUT R10, R11, R10, RZ, 0x3c, !PT ;  /* 0x0000000a0b0a8212 */ /* 0x000fc800078e3cff */
[----:B------:R-:W-:Y:S01]  /*44cc0*/  @!P0 LOP3.LUT R11, R11, R10, RZ, 0x3c, !PT ;  /* 0x0000000a0b0b8212 */ /* 0x000fe200078e3cff */
[----:B--2---:R-:W-:Y:S04]  /*44cd0*/  STL [R1+0x361c], R8 ;  /* 0x00361c0801007387 */ /* 0x004fe80000100800 */
[----:B------:R1:W2:Y:S04]  /*44ce0*/  @!P0 LDG.E.U16 R14, desc[UR38][R10.64] ;  /* 0x000000260a0e8981 */ /* 0x0002a8000c1e1500 */
[----:B------:R-:W1:Y:S04]  /*44cf0*/  LDL R10, [R1+0x33dc] ;  /* 0x0033dc00010a7983 */ /* 0x000e680000100800 */
[----:B------:R-:W1:Y:S01]  /*44d00*/  LDL R11, [R1+0x33e8] ;  /* 0x0033e800010b7983 */ /* 0x000e620000100800 */
[----:B0-----:R-:W-:-:S02]  /*44d10*/  PRMT R7, RZ, 0x7610, R7 ;  /* 0x00007610ff077816 */ /* 0x001fc40000000007 */
[----:B-1----:R-:W-:-:S04]  /*44d20*/  @!P0 LOP3.LUT R11, R11, R10, RZ, 0x3c, !PT ;  /* 0x0000000a0b0b8212 */ /* 0x002fc800078e3cff */
[----:B------:R-:W-:-:S04]  /*44d30*/  @!P0 LOP3.LUT R10, R11, R10, RZ, 0x3c, !PT ;  /* 0x0000000a0b0a8212 */ /* 0x000fc800078e3cff */
[----:B------:R-:W-:Y:S01]  /*44d40*/  @!P0 LOP3.LUT R11, R11, R10, RZ, 0x3c, !PT ;  /* 0x0000000a0b0b8212 */ /* 0x000fe200078e3cff */
[----:B--2---:R0:W-:Y:S04]  /*44d50*/  STL [R1+0x48], R14 ;  /* 0x0000480e01007387 */ /* 0x0041e80000100800 */
[----:B------:R1:W2:Y:S01]  /*44d60*/  @!P0 LDG.E.U16 R7, desc[UR38][R10.64] ;  /* 0x000000260a078981 */ /* 0x0002a2000c1e1500 */
[----:B------:R-:W-:-:S03]  /*44d70*/  PRMT R15, RZ, 0x7610, R15 ;  /* 0x00007610ff0f7816 */ /* 0x000fc6000000000f */
[----:B0-----:R-:W3:Y:S04]  /*44d80*/  LDL R14, [R1+0x3428] ;  /* 0x00342800010e7983 */ /* 0x001ee80000100800 */
[----:B------:R-:W1:Y:S04]  /*44d90*/  LDL R10, [R1+0x33ec] ;  /* 0x0033ec00010a7983 */ /* 0x000e680000100800 */
[----:B------:R-:W1:Y:S02]  /*44da0*/  LDL R11, [R1+0x33f8] ;  /* 0x0033f800010b7983 */ /* 0x000e640000100800 */
[----:B-1----:R-:W-:-:S04]  /*44db0*/  @!P0 LOP3.LUT R11, R11, R10, RZ, 0x3c, !PT ;  /* 0x0000000a0b0b8212 */ /* 0x002fc800078e3cff */
[----:B------:R-:W-:-:S04]  /*44dc0*/  @!P0 LOP3.LUT R10, R11, R10, RZ, 0x3c, !PT ;  /* 0x0000000a0b0a8212 */ /* 0x000fc800078e3cff */
[----:B------:R-:W-:-:S05]  /*44dd0*/  @!P0 LOP3.LUT R11, R11, R10, RZ, 0x3c, !PT ;  /* 0x0000000a0b0b8212 */ /* 0x000fca00078e3cff */
[----:B------:R-:W4:Y:S04]  /*44de0*/  @!P0 LDG.E.U16 R15, desc[UR38][R10.64] ;  /* 0x000000260a0f8981 */ /* 0x000f28000c1e1500 */
[----:B--2---:R0:W-:Y:S04]  /*44df0*/  STL [R1+0x44], R7 ;  /* 0x0000440701007387 */ /* 0x0041e80000100800 */
[----:B0-----:R-:W2:Y:S04]  /*44e00*/  LDL R7, [R1+0x3438] ;  /* 0x0034380001077983 */ /* 0x001ea80000100800 */
[----:B----4-:R0:W-:Y:S04]  /*44e10*/  STL [R1+0x40], R15 ;  /* 0x0000400f01007387 */ /* 0x0101e80000100800 */
[----:B0-----:R-:W4:Y:S04]  /*44e20*/  LDL.LU R15, [R1+0x3668] ;  /* 0x00366800010f7983 */ /* 0x001f280000300800 */
[----:B------:R-:W2:Y:S01]  /*44e30*/  LDL R11, [R1+0x33fc] ;  /* 0x0033fc00010b7983 */ /* 0x000ea20000100800 */
[----:B------:R-:W-:Y:S01]  /*44e40*/  PRMT R2, RZ, 0x7610, R2 ;  /* 0x00007610ff027816 */ /* 0x000fe20000000002 */
[----:B------:R-:W-:-:S02]  /*44e50*/  @!P0 IMAD.MOV.U32 R10, RZ, RZ, R26 ;  /* 0x000000ffff0a8224 */ /* 0x000fc400078e001a */
[----:B------:R-:W3:Y:S04]  /*44e60*/  LDL R26, [R1+0x3448] ;  /* 0x00344800011a7983 */ /* 0x000ee80000100800 */
[----:B--2---:R-:W2:Y:S04]  /*44e70*/  @!P0 LDG.E.U16 R2, desc[UR38][R10.64] ;  /* 0x000000260a028981 */ /* 0x004ea8000c1e1500 */
[----:B--2---:R-:W-:Y:S04]  /*44e80*/  STL [R1+0x3c], R2 ;  /* 0x00003c0201007387 */ /* 0x004fe80000100800 */
[----:B------:R-:W2:Y:S04]  /*44e90*/  LDL R10, [R1+0x340c] ;  /* 0x00340c00010a7983 */ /* 0x000ea80000100800 */
[----:B------:R-:W2:Y:S01]  /*44ea0*/  LDL R11, [R1+0x3418] ;  /* 0x00341800010b7983 */ /* 0x000ea20000100800 */
[----:B------:R-:W-:-:S02]  /*44eb0*/  PRMT R6, RZ, 0x7610, R6 ;  /* 0x00007610ff067816 */ /* 0x000fc40000000006 */
[----:B--2---:R-:W-:-:S04]  /*44ec0*/  @!P0 LOP3.LUT R11, R11, R10, RZ, 0x3c, !PT ;  /* 0x0000000a0b0b8212 */ /* 0x004fc800078e3cff */
[----:B------:R-:W-:-:S04]  /*44ed0*/  @!P0 LOP3.LUT R10, R11, R10, RZ, 0x3c, !PT ;  /* 0x0000000a0b0a8212 */ /* 0x000fc800078e3cff */
[----:B------:R-:W-:-:S05]  /*44ee0*/  @!P0 LOP3.LUT R11, R11, R10, RZ, 0x3c, !PT ;  /* 0x0000000a0b0b8212 */ /* 0x000fca00078e3cff */
[----:B------:R3:W2:Y:S04]  /*44ef0*/  @!P0 LDG.E.U16 R6, desc[UR38][R10.64] ;  /* 0x000000260a068981 */ /* 0x0006a8000c1e1500 */
[----:B------:R-:W4:Y:S01]  /*44f00*/  LDL R11, [R1+0x341c] ;  /* 0x00341c00010b7983 */ /* 0x000f220000100800 */
[----:B------:R-:W-:Y:S01]  /*44f10*/  PRMT R3, RZ, 0x7610, R3 ;  /* 0x00007610ff037816 */ /* 0x000fe20000000003 */
[----:B---3--:R-:W-:Y:S02]  /*44f20*/  @!P0 IMAD.MOV.U32 R10, RZ, RZ, R14 ;  /* 0x000000ffff0a8224 */ /* 0x008fe400078e000e */
[----:B--2---:R-:W-:Y:S01]  /*44f30*/  STL [R1+0x3624], R6 ;  /* 0x0036240601007387 */ /* 0x004fe20000100800 */
[----:B------:R-:W-:-:S03]  /*44f40*/  PRMT R0, RZ, 0x7610, R0 ;  /* 0x00007610ff007816 */ /* 0x000fc60000000000 */
[----:B------:R-:W2:Y:S04]  /*44f50*/  LDL R14, [R1+0x3468] ;  /* 0x00346800010e7983 */ /* 0x000ea80000100800 */
[----:B----4-:R0:W3:Y:S04]  /*44f60*/  @!P0 LDG.E.U16 R3, desc[UR38][R10.64] ;  /* 0x000000260a038981 */ /* 0x0100e8000c1e1500 */
[----:B------:R-:W4:Y:S01]  /*44f70*/  LDL R11, [R1+0x342c] ;  /* 0x00342c00010b7983 */ /* 0x000f220000100800 */
[----:B0-----:R-:W-:-:S03]  /*44f80*/  @!P0 IMAD.MOV.U32 R10, RZ, RZ, R7 ;  /* 0x000000ffff0a8224 */ /* 0x001fc600078e0007 */
[----:B---3--:R-:W-:Y:S01]  /*44f90*/  STL [R1+0x3628], R3 ;  /* 0x0036280301007387 */ /* 0x008fe20000100800 */
[----:B------:R-:W-:-:S03]  /*44fa0*/  PRMT R13, RZ, 0x7610, R13 ;  /* 0x00007610ff0d7816 */ /* 0x000fc6000000000d */
[----:B------:R-:W3:Y:S04]  /*44fb0*/  LDL R7, [R1+0x3478] ;  /* 0x0034780001077983 */ /* 0x000ee80000100800 */
[----:B----4-:R0:W4:Y:S04]  /*44fc0*/  @!P0 LDG.E.U16 R0, desc[UR38][R10.64] ;  /* 0x000000260a008981 */ /* 0x010128000c1e1500 */
[----:B------:R-:W2:Y:S01]  /*44fd0*/  LDL R11, [R1+0x343c] ;  /* 0x00343c00010b7983 */ /* 0x000ea20000100800 */
[----:B0-----:R-:W-:-:S03]  /*44fe0*/  @!P0 IMAD.MOV.U32 R10, RZ, RZ, R26 ;  /* 0x000000ffff0a8224 */ /* 0x001fc600078e001a */
        /* <DEDUP_REMOVED lines=11> */
[----:B------:R-:W2:Y:S04]  /*450a0*/  LDL R11, [R1+0x345c] ;  /* 0x00345c00010b7983 */ /* 0x000ea80000100800 */
[----:B0-----:R-:W2:Y:S04]  /*450b0*/  LDL R13, [R1+0x3488] ;  /* 0x00348800010d7983 */ /* 0x001ea80000100800 */
[----:B---3--:R0:W-:Y:S04]  /*450c0*/  STL [R1+0x3648], R5 ;  /* 0x0036480501007387 */ /* 0x0081e80000100800 */
[----:B0-----:R-:W3:Y:S01]  /*450d0*/  LDL R5, [R1+0x346c] ;  /* 0x00346c0001057983 */ /* 0x001ee20000100800 */
[----:B------:R-:W-:Y:S01]  /*450e0*/  PRMT R0, RZ, 0x7610, R0 ;  /* 0x00007610ff007816 */ /* 0x000fe20000000000 */
[----:B------:R-:W-:Y:S01]  /*450f0*/  @!P0 IMAD.MOV.U32 R10, RZ, RZ, R14 ;  /* 0x000000ffff0a8224 */ /* 0x000fe200078e000e */
[----:B------:R-:W-:-:S02]  /*45100*/  PRMT R6, RZ, 0x7610, R6 ;  /* 0x00007610ff067816 */ /* 0x000fc40000000006 */
[----:B------:R-:W-:Y:S01]  /*45110*/  PRMT R8, RZ, 0x7610, R8 ;  /* 0x00007610ff087816 */ /* 0x000fe20000000008 */
[----:B------:R-:W4:Y:S04]  /*45120*/  LDL R14, [R1+0x354c] ;  /* 0x00354c00010e7983 */ /* 0x000f280000100800 */
[----:B--2---:R0:W2:Y:S02]  /*45130*/  @!P0 LDG.E.U16 R0, desc[UR38][R10.64] ;  /* 0x000000260a008981 */ /* 0x0040a4000c1e1500 */
[----:B0-----:R-:W-:Y:S02]  /*45140*/  @!P0 IMAD.MOV.U32 R10, RZ, RZ, R7 ;  /* 0x000000ffff0a8224 */ /* 0x001fe400078e0007 */
[----:B---3--:R-:W-:-:S05]  /*45150*/  @!P0 IMAD.MOV.U32 R11, RZ, RZ, R5 ;  /* 0x000000ffff0b8224 */ /* 0x008fca00078e0005 */
[----:B------:R0:W3:Y:S04]  /*45160*/  @!P0 LDG.E.U16 R6, desc[UR38][R10.64] ;  /* 0x000000260a068981 */ /* 0x0000e8000c1e1500 */
[----:B--2---:R1:W-:Y:S04]  /*45170*/  STL [R1+0x24], R0 ;  /* 0x0000240001007387 */ /* 0x0043e80000100800 */
[----:B------:R-:W2:Y:S04]  /*45180*/  LDL R7, [R1+0x34dc] ;  /* 0x0034dc0001077983 */ /* 0x000ea80000100800 */
[----:B------:R-:W2:Y:S01]  /*45190*/  LDL R5, [R1+0x34e8] ;  /* 0x0034e80001057983 */ /* 0x000ea20000100800 */
[----:B0-----:R-:W-:-:S02]  /*451a0*/  @!P0 IMAD.MOV.U32 R10, RZ, RZ, R13 ;  /* 0x000000ffff0a8224 */ /* 0x001fc400078e000d */
[----:B----4-:R-:W-:Y:S01]  /*451b0*/  @!P0 IMAD.MOV.U32 R11, RZ, RZ, R26 ;  /* 0x000000ffff0b8224 */ /* 0x010fe200078e001a */
[----:B-1----:R-:W4:Y:S04]  /*451c0*/  LDL R0, [R1+0x3558] ;  /* 0x0035580001007983 */ /* 0x002f280000100800 */
[----:B------:R0:W2:Y:S04]  /*451d0*/  @!P0 LDG.E.U16 R8, desc[UR38][R10.64] ;  /* 0x000000260a088981 */ /* 0x0000a8000c1e1500 */
[----:B---3--:R1:W-:Y:S04]  /*451e0*/  STL [R1+0x3634], R6 ;  /* 0x0036340601007387 */ /* 0x0083e80000100800 */
[----:B------:R-:W0:Y:S04]  /*451f0*/  LDL R10, [R1+0x34cc] ;  /* 0x0034cc00010a7983 */ /* 0x000e280000100800 */
[----:B------:R-:W0:Y:S01]  /*45200*/  LDL R11, [R1+0x34d8] ;  /* 0x0034d800010b7983 */ /* 0x000e220000100800 */
[----:B------:R-:W-:-:S03]  /*45210*/  PRMT R15, RZ, 0x7610, R15 ;  /* 0x00007610ff0f7816 */ /* 0x000fc6000000000f */
[----:B------:R-:W3:Y:S04]  /*45220*/  LDL R26, [R1+0x355c] ;  /* 0x00355c00011a7983 */ /* 0x000ee80000100800 */
[----:B------:R-:W2:Y:S01]  /*45230*/  LDL R13, [R1+0x3568] ;  /* 0x00356800010d7983 */ /* 0x000ea20000100800 */
[----:B0-----:R-:W-:-:S04]  /*45240*/  @!P0 LOP3.LUT R11, R11, R10, RZ, 0x3c, !PT ;  /* 0x0000000a0b0b8212 */ /* 0x001fc800078e3cff */
[----:B------:R-:W-:-:S04]  /*45250*/  @!P0 LOP3.LUT R10, R11, R10, RZ, 0x3c, !PT ;  /* 0x0000000a0b0a8212 */ /* 0x000fc800078e3cff */
[----:B------:R-:W-:-:S05]  /*45260*/  @!P0 LOP3.LUT R11, R11, R10, RZ, 0x3c, !PT ;  /* 0x0000000a0b0b8212 */ /* 0x000fca00078e3cff */
[----:B------:R4:W3:Y:S04]  /*45270*/  @!P0 LDG.E.U16 R15, desc[UR38][R10.64] ;  /* 0x000000260a0f8981 */ /* 0x0008e8000c1e1500 */
[----:B--2---:R-:W-:Y:S01]  /*45280*/  STL [R1+0x3638], R8 ;  /* 0x0036380801007387 */ /* 0x004fe20000100800 */
[----:B----4-:R-:W-:Y:S01]  /*45290*/  @!P0 IMAD.MOV.U32 R10, RZ, RZ, R0 ;  /* 0x000000ffff0a8224 */ /* 0x010fe200078e0000 */
[----:B-1----:R-:W-:Y:S01]  /*452a0*/  PRMT R6, RZ, 0x7610, R6 ;  /* 0x00007610ff067816 */ /* 0x002fe20000000006 */
[----:B------:R-:W-:Y:S01]  /*452b0*/  @!P0 IMAD.MOV.U32 R11, RZ, RZ, R14 ;  /* 0x000000ffff0b8224 */ /* 0x000fe200078e000e */
[----:B------:R-:W-:-:S04]  /*452c0*/  PRMT R28, RZ, 0x7610, R28 ;  /* 0x00007610ff1c7816 */ /* 0x000fc8000000001c */
[----:B------:R0:W2:Y:S02]  /*452d0*/  @!P0 LDG.E.U16 R6, desc[UR38][R10.64] ;  /* 0x000000260a068981 */ /* 0x0000a4000c1e1500 */
[----:B0-----:R-:W-:Y:S02]  /*452e0*/  @!P0 IMAD.MOV.U32 R10, RZ, RZ, R5 ;  /* 0x000000ffff0a8224 */ /* 0x001fe400078e0005 */
[----:B------:R-:W-:-:S05]  /*452f0*/  @!P0 IMAD.MOV.U32 R11, RZ, RZ, R7 ;  /* 0x000000ffff0b8224 */ /* 0x000fca00078e0007 */
[----:B------:R0:W4:Y:S04]  /*45300*/  @!P0 LDG.E.U16 R28, desc[UR38][R10.64] ;  /* 0x000000260a1c8981 */ /* 0x000128000c1e1500 */
[----:B---3--:R1:W-:Y:S04]  /*45310*/  STL [R1+0x18], R15 ;  /* 0x0000180f01007387 */ /* 0x0083e80000100800 */
[----:B------:R-:W3:Y:S01]  /*45320*/  LDL R0, [R1+0x3498] ;  /* 0x0034980001007983 */ /* 0x000ee20000100800 */
[----:B------:R-:W-:Y:S01]  /*45330*/  PRMT R21, RZ, 0x7610, R21 ;  /* 0x00007610ff157816 */ /* 0x000fe20000000015 */
[----:B0-----:R-:W-:-:S02]  /*45340*/  @!P0 IMAD.MOV.U32 R10, RZ, RZ, R13 ;  /* 0x000000ffff0a8224 */ /* 0x001fc400078e000d */
[----:B------:R-:W-:Y:S01]  /*45350*/  @!P0 IMAD.MOV.U32 R11, RZ, RZ, R26 ;  /* 0x000000ffff0b8224 */ /* 0x000fe200078e001a */
[----:B------:R-:W3:Y:S04]  /*45360*/  LDL R14, [R1+0x34ec] ;  /* 0x0034ec00010e7983 */ /* 0x000ee80000100800 */
[----:B------:R-:W3:Y:S01]  /*45370*/  LDL R7, [R1+0x34f8] ;  /* 0x0034f80001077983 */ /* 0x000ee20000100800 */
[----:B------:R-:W-:-:S03]  /*45380*/  PRMT R4, RZ, 0x7610, R4 ;  /* 0x00007610ff047816 */ /* 0x000fc60000000004 */
[----:B------:R3:W3:Y:S04]  /*45390*/  @!P0 LDG.E.U16 R21, desc[UR38][R10.64] ;  /* 0x000000260a158981 */ /* 0x0006e8000c1e1500 */
[----:B-1----:R-:W3:Y:S04]  /*453a0*/  LDL R15, [R1+0x348c] ;  /* 0x00348c00010f7983 */ /* 0x002ee80000100800 */
[----:B--2---:R0:W-:Y:S04]  /*453b0*/  STL [R1], R6 ;  /* 0x0000000601007387 */ /* 0x0041e80000100800 */
[----:B------:R-:W2:Y:S04]  /*453c0*/  LDL R5, [R1+0x3578] ;  /* 0x0035780001057983 */ /* 0x000ea80000100800 */
[----:B0-----:R-:W2:Y:S04]  /*453d0*/  LDL R6, [R1+0x356c] ;  /* 0x00356c0001067983 */ /* 0x001ea80000100800 */
[----:B----4-:R-:W-:Y:S04]  /*453e0*/  STL [R1+0x363c], R28 ;  /* 0x00363c1c01007387 */ /* 0x010fe80000100800 */
[----:B------:R-:W4:Y:S04]  /*453f0*/  LDL R13, [R1+0x349c] ;  /* 0x00349c00010d7983 */ /* 0x000f280000100800 */
[----:B------:R-:W2:Y:S01]  /*45400*/  LDL R8, [R1+0x34a8] ;  /* 0x0034a80001087983 */ /* 0x000ea20000100800 */
[----:B---3--:R-:W-:-:S02]  /*45410*/  @!P0 IMAD.MOV.U32 R10, RZ, RZ, R0 ;  /* 0x000000ffff0a8224 */ /* 0x008fc400078e0000 */
[----:B------:R-:W-:-:S05]  /*45420*/  @!P0 IMAD.MOV.U32 R11, RZ, RZ, R15 ;  /* 0x000000ffff0b8224 */ /* 0x000fca00078e000f */
[----:B------:R0:W3:Y:S01]  /*45430*/  @!P0 LDG.E.U16 R4, desc[UR38][R10.64] ;  /* 0x000000260a048981 */ /* 0x0000e2000c1e1500 */
[----:B------:R-:W-:-:S03]  /*45440*/  PRMT R3, RZ, 0x7610, R3 ;  /* 0x00007610ff037816 */ /* 0x000fc60000000003 */
[----:B------:R-:W-:Y:S04]  /*45450*/  STL [R1+0x3640], R21 ;  /* 0x0036401501007387 */ /* 0x000fe80000100800 */
[----:B------:R-:W3:Y:S01]  /*45460*/  LDL R0, [R1+0x3508] ;  /* 0x0035080001007983 */ /* 0x000ee20000100800 */
[----:B0-----:R-:W-:Y:S02]  /*45470*/  @!P0 IMAD.MOV.U32 R10, RZ, RZ, R7 ;  /* 0x000000ffff0a8224 */ /* 0x001fe400078e0007 */
[----:B------:R-:W-:-:S05]  /*45480*/  @!P0 IMAD.MOV.U32 R11, RZ, RZ, R14 ;  /* 0x000000ffff0b8224 */ /* 0x000fca00078e000e */
[----:B------:R2:W3:Y:S01]  /*45490*/  @!P0 LDG.E.U16 R3, desc[UR38][R10.64] ;  /* 0x000000260a038981 */ /* 0x0004e2000c1e1500 */
[----:B------:R-:W-:Y:S02]  /*454a0*/  PRMT R9, RZ, 0x7610, R9 ;  /* 0x00007610ff097816 */ /* 0x000fe40000000009 */
[----:B------:R-:W-:Y:S01]  /*454b0*/  PRMT R29, RZ, 0x7610, R29 ;  /* 0x00007610ff1d7816 */ /* 0x000fe2000000001d */
[----:B--2---:R-:W-:Y:S02]  /*454c0*/  @!P0 IMAD.MOV.U32 R10, RZ, RZ, R5 ;  /* 0x000000ffff0a8224 */ /* 0x004fe400078e0005 */
[----:B------:R-:W-:-:S05]  /*454d0*/  @!P0 IMAD.MOV.U32 R11, RZ, RZ, R6 ;  /* 0x000000ffff0b8224 */ /* 0x000fca00078e0006 */
[----:B------:R0:W2:Y:S02]  /*454e0*/  @!P0 LDG.E.U16 R9, desc[UR38][R10.64] ;  /* 0x000000260a098981 */ /* 0x0000a4000c1e1500 */
[----:B0-----:R-:W-:Y:S02]  /*454f0*/  @!P0 IMAD.MOV.U32 R10, RZ, RZ, R8 ;  /* 0x000000ffff0a8224 */ /* 0x001fe400078e0008 */
[----:B----4-:R-:W-:-:S05]  /*45500*/  @!P0 IMAD.MOV.U32 R11, RZ, RZ, R13 ;  /* 0x000000ffff0b8224 */ /* 0x010fca00078e000d */
[----:B------:R-:W4:Y:S04]  /*45510*/  @!P0 LDG.E.U16 R29, desc[UR38][R10.64] ;  /* 0x000000260a1d8981 */ /* 0x000f28000c1e1500 */
[----:B---3--:R0:W-:Y:S04]  /*45520*/  STL [R1+0x8], R4 ;  /* 0x0000080401007387 */ /* 0x0081e80000100800 */
[----:B------:R-:W3:Y:S04]  /*45530*/  LDL R7, [R1+0x357c] ;  /* 0x00357c0001077983 */ /* 0x000ee80000100800 */
[----:B0-----:R-:W3:Y:S01]  /*45540*/  LDL R4, [R1+0x34fc] ;  /* 0x0034fc0001047983 */ /* 0x001ee20000100800 */
[----:B------:R-:W-:Y:S01]  /*45550*/  PRMT R27, RZ, 0x7610, R27 ;  /* 0x00007610ff1b7816 */ /* 0x000fe2000000001b */
[----:B------:R-:W-:-:S02]  /*45560*/  @!P0 IMAD.MOV.U32 R14, RZ, RZ, R0 ;  /* 0x000000ffff0e8224 */ /* 0x000fc400078e0000 */
[----:B------:R0:W-:Y:S04]  /*45570*/  STL [R1+0x4], R3 ;  /* 0x0000040301007387 */ /* 0x0001e80000100800 */
[----:B------:R-:W3:Y:S04]  /*45580*/  LDL R6, [R1+0x350c] ;  /* 0x00350c0001067983 */ /* 0x000ee80000100800 */
[----:B------:R-:W3:Y:S04]  /*45590*/  LDL R5, [R1+0x3518] ;  /* 0x0035180001057983 */ /* 0x000ee80000100800 */
[----:B0-----:R-:W3:Y:S04]  /*455a0*/  LDL R3, [R1+0x3588] ;  /* 0x0035880001037983 */ /* 0x001ee80000100800 */
[----:B--2---:R0:W-:Y:S04]  /*455b0*/  STL [R1+0x3644], R9 ;  /* 0x0036440901007387 */ /* 0x0041e80000100800 */
[----:B----4-:R1:W-:Y:S04]  /*455c0*/  STL [R1+0x3650], R29 ;  /* 0x0036501d01007387 */ /* 0x0103e80000100800 */
[----:B------:R-:W2:Y:S01]  /*455d0*/  LDL R0, [R1+0x3598] ;  /* 0x0035980001007983 */ /* 0x000ea20000100800 */
[----:B---3--:R-:W-:-:S03]  /*455e0*/  @!P0 IMAD.MOV.U32 R15, RZ, RZ, R4 ;  /* 0x000000ffff0f8224 */ /* 0x008fc600078e0004 */
[----:B------:R-:W3:Y:S04]  /*455f0*/  LDL R4, [R1+0x358c] ;  /* 0x00358c0001047983 */ /* 0x000ee80000100800 */
[----:B------:R4:W3:Y:S01]  /*45600*/  @!P0 LDG.E.U16 R27, desc[UR38][R14.64] ;  /* 0x000000260e1b8981 */ /* 0x0008e2000c1e1500 */
[----:B------:R-:W-:Y:S01]  /*45610*/  PRMT R10, RZ, 0x7610, R10 ;  /* 0x00007610ff0a7816 */ /* 0x000fe2000000000a */
[----:B----4-:R-:W-:Y:S02]  /*45620*/  @!P0 IMAD.MOV.U32 R15, RZ, RZ, R7 ;  /* 0x000000ffff0f8224 */ /* 0x010fe400078e0007 */
[----:B------:R-:W-:-:S05]  /*45630*/  @!P0 IMAD.MOV.U32 R14, RZ, RZ, R3 ;  /* 0x000000ffff0e8224 */ /* 0x000fca00078e0003 */
[----:B------:R4:W3:Y:S01]  /*45640*/  @!P0 LDG.E.U16 R10, desc[UR38][R14.64] ;  /* 0x000000260e0a8981 */ /* 0x0008e2000c1e1500 */
[----:B------:R-:W-:Y:S01]  /*45650*/  PRMT R25, RZ, 0x7610, R25 ;  /* 0x00007610ff197816 */ /* 0x000fe20000000019 */
[----:B----4-:R-:W-:Y:S02]  /*45660*/  @!P0 IMAD.MOV.U32 R14, RZ, RZ, R5 ;  /* 0x000000ffff0e8224 */ /* 0x010fe400078e0005 */
[----:B------:R-:W-:-:S05]  /*45670*/  @!P0 IMAD.MOV.U32 R15, RZ, RZ, R6 ;  /* 0x000000ffff0f8224 */ /* 0x000fca00078e0006 */
[----:B------:R2:W4:Y:S01]  /*45680*/  @!P0 LDG.E.U16 R25, desc[UR38][R14.64] ;  /* 0x000000260e198981 */ /* 0x000522000c1e1500 */
[----:B------:R-:W-:Y:S01]  /*45690*/  PRMT R11, RZ, 0x7610, R11 ;  /* 0x00007610ff0b7816 */ /* 0x000fe2000000000b */
[----:B--2---:R-:W-:Y:S02]  /*456a0*/  @!P0 IMAD.MOV.U32 R14, RZ, RZ, R0 ;  /* 0x000000ffff0e8224 */ /* 0x004fe400078e0000 */
[----:B---3--:R-:W-:Y:S04]  /*456b0*/  STL [R1+0x3654], R27 ;  /* 0x0036541b01007387 */ /* 0x008fe80000100800 */
[----:B------:R-:W2:Y:S04]  /*456c0*/  LDL R7, [R1+0x34ac] ;  /* 0x0034ac0001077983 */ /* 0x000ea80000100800 */
[----:B------:R-:W3:Y:S01]  /*456d0*/  LDL R3, [R1+0x34b8] ;  /* 0x0034b80001037983 */ /* 0x000ee20000100800 */
[----:B------:R-:W-:-:S05]  /*456e0*/  @!P0 IMAD.MOV.U32 R15, RZ, RZ, R4 ;  /* 0x000000ffff0f8224 */ /* 0x000fca00078e0004 */
[----:B------:R2:W3:Y:S01]  /*456f0*/  @!P0 LDG.E.U16 R11, desc[UR38][R14.64] ;  /* 0x000000260e0b8981 */ /* 0x0004e2000c1e1500 */
[----:B------:R-:W-:-:S03]  /*45700*/  PRMT R19, RZ, 0x7610, R19 ;  /* 0x00007610ff137816 */ /* 0x000fc60000000013 */
[----:B------:R-:W-:Y:S04]  /*45710*/  STL [R1+0x3658], R10 ;  /* 0x0036580a01007387 */ /* 0x000fe80000100800 */
[----:B0-----:R-:W3:Y:S04]  /*45720*/  LDL R9, [R1+0x351c] ;  /* 0x00351c0001097983 */ /* 0x001ee80000100800 */
[----:B------:R-:W3:Y:S04]  /*45730*/  LDL R8, [R1+0x3528] ;  /* 0x0035280001087983 */ /* 0x000ee80000100800 */
[----:B------:R-:W3:Y:S04]  /*45740*/  LDL R6, [R1+0x359c] ;  /* 0x00359c0001067983 */ /* 0x000ee80000100800 */
[----:B------:R-:W3:Y:S04]  /*45750*/  LDL R5, [R1+0x35a8] ;  /* 0x0035a80001057983 */ /* 0x000ee80000100800 */
[----:B----4-:R-:W-:Y:S04]  /*45760*/  STL [R1+0x365c], R25 ;  /* 0x00365c1901007387 */ /* 0x010fe80000100800 */
[----:B------:R-:W4:Y:S04]  /*45770*/  LDL R0, [R1+0x34c8] ;  /* 0x0034c80001007983 */ /* 0x000f280000100800 */
[----:B------:R-:W4:Y:S01]  /*45780*/  LDL R4, [R1+0x34bc] ;  /* 0x0034bc0001047983 */ /* 0x000f220000100800 */
[----:B--2---:R-:W-:-:S02]  /*45790*/  @!P0 IMAD.MOV.U32 R15, RZ, RZ, R7 ;  /* 0x000000ffff0f8224 */ /* 0x004fc400078e0007 */
[----:B---3--:R-:W-:-:S05]  /*457a0*/  @!P0 IMAD.MOV.U32 R14, RZ, RZ, R3 ;  /* 0x000000ffff0e8224 */ /* 0x008fca00078e0003 */
[----:B------:R0:W2:Y:S04]  /*457b0*/  @!P0 LDG.E.U16 R19, desc[UR38][R14.64] ;  /* 0x000000260e138981 */ /* 0x0000a8000c1e1500 */
[----:B------:R3:W-:Y:S04]  /*457c0*/  STL [R1+0x3660], R11 ;  /* 0x0036600b01007387 */ /* 0x0007e80000100800 */
[----:B------:R-:W3:Y:S04]  /*457d0*/  LDL R7, [R1+0x352c] ;  /* 0x00352c0001077983 */ /* 0x000ee80000100800 */
[----:B------:R-:W3:Y:S01]  /*457e0*/  LDL R3, [R1+0x3538] ;  /* 0x0035380001037983 */ /* 0x000ee20000100800 */
[----:B------:R-:W-:-:S02]  /*457f0*/  PRMT R17, RZ, 0x7610, R17 ;  /* 0x00007610ff117816 */ /* 0x000fc40000000011 */
[----:B------:R-:W-:Y:S01]  /*45800*/  PRMT R12, RZ, 0x7610, R12 ;  /* 0x00007610ff0c7816 */ /* 0x000fe2000000000c */
[----:B0-----:R-:W-:Y:S02]  /*45810*/  @!P0 IMAD.MOV.U32 R15, RZ, RZ, R9 ;  /* 0x000000ffff0f8224 */ /* 0x001fe400078e0009 */
[----:B------:R-:W-:-:S05]  /*45820*/  @!P0 IMAD.MOV.U32 R14, RZ, RZ, R8 ;  /* 0x000000ffff0e8224 */ /* 0x000fca00078e0008 */
[----:B------:R0:W3:Y:S02]  /*45830*/  @!P0 LDG.E.U16 R17, desc[UR38][R14.64] ;  /* 0x000000260e118981 */ /* 0x0000e4000c1e1500 */
[----:B0-----:R-:W-:Y:S02]  /*45840*/  @!P0 IMAD.MOV.U32 R14, RZ, RZ, R5 ;  /* 0x000000ffff0e8224 */ /* 0x001fe400078e0005 */
[----:B------:R-:W-:-:S05]  /*45850*/  @!P0 IMAD.MOV.U32 R15, RZ, RZ, R6 ;  /* 0x000000ffff0f8224 */ /* 0x000fca00078e0006 */
[----:B------:R4:W3:Y:S01]  /*45860*/  @!P0 LDG.E.U16 R12, desc[UR38][R14.64] ;  /* 0x000000260e0c8981 */ /* 0x0008e2000c1e1500 */
[----:B------:R-:W-:Y:S01]  /*45870*/  PRMT R16, RZ, 0x7610, R16 ;  /* 0x00007610ff107816 */ /* 0x000fe20000000010 */
[----:B----4-:R-:W-:Y:S02]  /*45880*/  @!P0 IMAD.MOV.U32 R14, RZ, RZ, R0 ;  /* 0x000000ffff0e8224 */ /* 0x010fe400078e0000 */
[----:B------:R-:W-:-:S05]  /*45890*/  @!P0 IMAD.MOV.U32 R15, RZ, RZ, R4 ;  /* 0x000000ffff0f8224 */ /* 0x000fca00078e0004 */
[----:B------:R0:W4:Y:S04]  /*458a0*/  @!P0 LDG.E.U16 R16, desc[UR38][R14.64] ;  /* 0x000000260e108981 */ /* 0x000128000c1e1500 */
[----:B--2---:R2:W-:Y:S04]  /*458b0*/  STL [R1+0x3664], R19 ;  /* 0x0036641301007387 */ /* 0x0045e80000100800 */
[----:B------:R-:W2:Y:S04]  /*458c0*/  LDL R8, [R1+0x35ac] ;  /* 0x0035ac0001087983 */ /* 0x000ea80000100800 */
[----:B------:R-:W4:Y:S04]  /*458d0*/  LDL R5, [R1+0x35b8] ;  /* 0x0035b80001057983 */ /* 0x000f280000100800 */
[----:B------:R-:W4:Y:S04]  /*458e0*/  LDL R6, [R1+0x353c] ;  /* 0x00353c0001067983 */ /* 0x000f280000100800 */
[----:B------:R-:W4:Y:S04]  /*458f0*/  LDL R0, [R1+0x3548] ;  /* 0x0035480001007983 */ /* 0x000f280000100800 */
[----:B------:R-:W4:Y:S04]  /*45900*/  LDL.LU R4, [R1+0x32c] ;  /* 0x00032c0001047983 */ /* 0x000f280000300800 */
[----:B-1----:R-:W4:Y:S04]  /*45910*/  LDL.LU R29, [R1+0x324] ;  /* 0x00032400011d7983 */ /* 0x002f280000300800 */
[----:B------:R-:W4:Y:S04]  /*45920*/  LDL.LU R26, [R1+0x31c] ;  /* 0x00031c00011a7983 */ /* 0x000f280000300800 */
[----:B---3--:R-:W3:Y:S04]  /*45930*/  LDL R11, [R1+0x35c4] ;  /* 0x0035c400010b7983 */ /* 0x008ee80000100800 */
[----:B------:R-:W3:Y:S01]  /*45940*/  LDL R10, [R1+0x35cc] ;  /* 0x0035cc00010a7983 */ /* 0x000ee20000100800 */
[----:B0-----:R-:W-:-:S02]  /*45950*/  @!P0 IMAD.MOV.U32 R14, RZ, RZ, R3 ;  /* 0x000000ffff0e8224 */ /* 0x001fc400078e0003 */
[----:B------:R-:W-:Y:S01]  /*45960*/  @!P0 IMAD.MOV.U32 R15, RZ, RZ, R7 ;  /* 0x000000ffff0f8224 */ /* 0x000fe200078e0007 */
[----:B------:R-:W3:Y:S04]  /*45970*/  LDL R3, [R1+0x35c8] ;  /* 0x0035c80001037983 */ /* 0x000ee80000100800 */
[----:B------:R-:W3:Y:S01]  /*45980*/  LDL R7, [R1+0x35bc] ;  /* 0x0035bc0001077983 */ /* 0x000ee20000100800 */
[----:B------:R-:W0:Y:S01]  /*45990*/  S2R R2, SR_TID.X ;  /* 0x0000000000027919 */ /* 0x000e220000002100 */
[----:B------:R-:W-:Y:S02]  /*459a0*/  PRMT R18, RZ, 0x7610, R18 ;  /* 0x00007610ff127816 */ /* 0x000fe40000000012 */
[----:B------:R-:W-:Y:S02]  /*459b0*/  PRMT R20, RZ, 0x7610, R20 ;  /* 0x00007610ff147816 */ /* 0x000fe40000000014 */
[----:B------:R-:W-:-:S02]  /*459c0*/  PRMT R22, RZ, 0x7610, R22 ;  /* 0x00007610ff167816 */ /* 0x000fc40000000016 */
[----:B------:R-:W-:Y:S01]  /*459d0*/  PRMT R23, RZ, 0x7610, R23 ;  /* 0x00007610ff177816 */ /* 0x000fe20000000017 */
[----:B------:R-:W3:Y:S04]  /*459e0*/  LDL.LU R9, [R1+0x314] ;  /* 0x0003140001097983 */ /* 0x000ee80000300800 */
[----:B------:R2:W3:Y:S01]  /*459f0*/  @!P0 LDG.E.U16 R18, desc[UR38][R14.64] ;  /* 0x000000260e128981 */ /* 0x0004e2000c1e1500 */
[----:B------:R-:W-:-:S03]  /*45a00*/  PRMT R24, RZ, 0x7610, R24 ;  /* 0x00007610ff187816 */ /* 0x000fc60000000018 */
[----:B------:R-:W3:Y:S01]  /*45a10*/  LDL.LU R21, [R1+0x230] ;  /* 0x0002300001157983 */ /* 0x000ee20000300800 */
[----:B0-----:R-:W-:-:S05]  /*45a20*/  LOP3.LUT R2, R2, 0x3f, RZ, 0xc0, !PT ;  /* 0x0000003f02027812 */ /* 0x001fca00078ec0ff */
[----:B------:R-:W-:Y:S02]  /*45a30*/  IMAD.SHL.U32 R2, R2, 0x2, RZ ;  /* 0x0000000202027824 */ /* 0x000fe400078e00ff */
[----:B--2---:R-:W-:Y:S02]  /*45a40*/  @!P0 IMAD.MOV.U32 R15, RZ, RZ, R8 ;  /* 0x000000ffff0f8224 */ /* 0x004fe400078e0008 */
[----:B----4-:R-:W-:Y:S02]  /*45a50*/  @!P0 IMAD.MOV.U32 R14, RZ, RZ, R5 ;  /* 0x000000ffff0e8224 */ /* 0x010fe400078e0005 */
[----:B------:R-:W2:Y:S04]  /*45a60*/  LDL.LU R5, [R1+0x228] ;  /* 0x0002280001057983 */ /* 0x000ea80000300800 */
[----:B------:R0:W4:Y:S04]  /*45a70*/  @!P0 LDG.E.U16 R20, desc[UR38][R14.64] ;  /* 0x000000260e148981 */ /* 0x000128000c1e1500 */
[----:B------:R-:W4:Y:S04]  /*45a80*/  LDL.LU R28, [R1+0x220] ;  /* 0x00022000011c7983 */ /* 0x000f280000300800 */
[----:B------:R-:W4:Y:S01]  /*45a90*/  LDL.LU R8, [R1+0x218] ;  /* 0x0002180001087983 */ /* 0x000f220000300800 */
[----:B0-----:R-:W-:-:S02]  /*45aa0*/  @!P0 IMAD.MOV.U32 R14, RZ, RZ, R0 ;  /* 0x000000ffff0e8224 */ /* 0x001fc400078e0000 */
[----:B------:R-:W-:Y:S02]  /*45ab0*/  @!P0 IMAD.MOV.U32 R15, RZ, RZ, R6 ;  /* 0x000000ffff0f8224 */ /* 0x000fe400078e0006 */
[----:B------:R-:W4:Y:S04]  /*45ac0*/  LDL.LU R6, [R1+0x210] ;  /* 0x0002100001067983 */ /* 0x000f280000300800 */
[----:B------:R3:W4:Y:S04]  /*45ad0*/  @!P0 LDG.E.U16 R22, desc[UR38][R14.64] ;  /* 0x000000260e168981 */ /* 0x000728000c1e1500 */
[----:B------:R-:W4:Y:S04]  /*45ae0*/  LDL.LU R0, [R1+0x208] ;  /* 0x0002080001007983 */ /* 0x000f280000300800 */
[----:B------:R-:W4:Y:S04]  /*45af0*/  LDL.LU R19, [R1+0x200] ;  /* 0x0002000001137983 */ /* 0x000f280000300800 */
[----:B------:R-:W4:Y:S01]  /*45b00*/  LDL.LU R13, [R1+0x1f8] ;  /* 0x0001f800010d7983 */ /* 0x000f220000300800 */
[----:B---3--:R-:W-:-:S02]  /*45b10*/  @!P1 IMAD.MOV.U32 R14, RZ, RZ, R10 ;  /* 0x000000ffff0e9224 */ /* 0x008fc400078e000a */
[----:B------:R-:W-:Y:S02]  /*45b20*/  @!P1 IMAD.MOV.U32 R15, RZ, RZ, R11 ;  /* 0x000000ffff0f9224 */ /* 0x000fe400078e000b */
[----:B------:R-:W3:Y:S04]  /*45b30*/  LDL.LU R11, [R1+0x140] ;  /* 0x00014000010b7983 */ /* 0x000ee80000300800 */
[----:B------:R0:W3:Y:S04]  /*45b40*/  @!P1 LDG.E.U16 R23, desc[UR38][R14.64] ;  /* 0x000000260e179981 */ /* 0x0000e8000c1e1500 */
[----:B------:R-:W3:Y:S01]  /*45b50*/  LDL.LU R25, [R1+0x134] ;  /* 0x0001340001197983 */ /* 0x000ee20000300800 */
[----:B0-----:R-:W-:-:S02]  /*45b60*/  @!P0 IMAD.MOV.U32 R14, RZ, RZ, R3 ;  /* 0x000000ffff0e8224 */ /* 0x001fc400078e0003 */
[----:B------:R-:W-:Y:S01]  /*45b70*/  @!P0 IMAD.MOV.U32 R15, RZ, RZ, R7 ;  /* 0x000000ffff0f8224 */ /* 0x000fe200078e0007 */
[----:B------:R-:W3:Y:S04]  /*45b80*/  LDL.LU R3, [R1+0x128] ;  /* 0x0001280001037983 */ /* 0x000ee80000300800 */
[----:B------:R-:W3:Y:S04]  /*45b90*/  LDL.LU R7, [R1+0x11c] ;  /* 0x00011c0001077983 */ /* 0x000ee80000300800 */
[----:B------:R0:W3:Y:S02]  /*45ba0*/  @!P0 LDG.E.U16 R24, desc[UR38][R14.64] ;  /* 0x000000260e188981 */ /* 0x0000e4000c1e1500 */
[----:B0-----:R-:W-:-:S05]  /*45bb0*/  LOP3.LUT R15, R2, 0x70, RZ, 0x3c, !PT ;  /* 0x00000070020f7812 */ /* 0x001fca00078e3cff */
[----:B------:R0:W-:Y:S04]  /*45bc0*/  STS.U16 [R15+UR5+0x1be00], R4 ;  /* 0x01be00040f007988 */ /* 0x0001e80008000405 */
[----:B0-----:R-:W3:Y:S04]  /*45bd0*/  LDL.LU R4, [R1+0x110] ;  /* 0x0001100001047983 */ /* 0x001ee80000300800 */
[----:B------:R-:W3:Y:S04]  /*45be0*/  LDL.LU R10, [R1+0x104] ;  /* 0x00010400010a7983 */ /* 0x000ee80000300800 */
[----:B------:R-:W3:Y:S04]  /*45bf0*/  LDL.LU R27, [R1+0xf8] ;  /* 0x0000f800011b7983 */ /* 0x000ee80000300800 */
[----:B------:R-:W3:Y:S04]  /*45c00*/  LDL.LU R2, [R1+0xec] ;  /* 0x0000ec0001027983 */ /* 0x000ee80000300800 */
[----:B------:R0:W-:Y:S04]  /*45c10*/  STS.U16 [R15+UR5+0x1be80], R29 ;  /* 0x01be801d0f007988 */ /* 0x0001e80008000405 */
[----:B------:R1:W-:Y:S04]  /*45c20*/  STS.U16 [R15+UR5+0x1bf00], R26 ;  /* 0x01bf001a0f007988 */ /* 0x0003e80008000405 */
[----:B0-----:R-:W3:Y:S04]  /*45c30*/  LDL.LU R29, [R1+0xa0] ;  /* 0x0000a000011d7983 */ /* 0x001ee80000300800 */
[----:B-1----:R-:W3:Y:S04]  /*45c40*/  LDL.LU R26, [R1+0x80] ;  /* 0x00008000011a7983 */ /* 0x002ee80000300800 */
[----:B------:R-:W-:Y:S04]  /*45c50*/  STS.U16 [R15+UR5+0x1bf80], R9 ;  /* 0x01bf80090f007988 */ /* 0x000fe80008000405 */
[----:B------:R-:W-:Y:S04]  /*45c60*/  STS.U16 [R15+UR5+0x1dc00], R21 ;  /* 0x01dc00150f007988 */ /* 0x000fe80008000405 */
[----:B------:R-:W3:Y:S04]  /*45c70*/  LDL.LU R14, [R1+0x60] ;  /* 0x00006000010e7983 */ /* 0x000ee80000300800 */
[----:B--2---:R0:W-:Y:S04]  /*45c80*/  STS.U16 [R15+UR5+0x1dc80], R5 ;  /* 0x01dc80050f007988 */ /* 0x0041e80008000405 */
[----:B----4-:R1:W-:Y:S04]  /*45c90*/  STS.U16 [R15+UR5+0x1dd00], R28 ;  /* 0x01dd001c0f007988 */ /* 0x0103e80008000405 */
[----:B------:R2:W-:Y:S04]  /*45ca0*/  STS.U16 [R15+UR5+0x1dd80], R8 ;  /* 0x01dd80080f007988 */ /* 0x0005e80008000405 */
[----:B0-----:R-:W4:Y:S04]  /*45cb0*/  LDL.LU R5, [R1+0x48] ;  /* 0x0000480001057983 */ /* 0x001f280000300800 */
[----:B------:R-:W4:Y:S04]  /*45cc0*/  LDL.LU R9, [R1+0x18] ;  /* 0x0000180001097983 */ /* 0x000f280000300800 */
[----:B------:R-:W4:Y:S04]  /*45cd0*/  LDL.LU R21, [R1] ;  /* 0x0000000001157983 */ /* 0x000f280000300800 */
[----:B-1----:R-:W4:Y:S04]  /*45ce0*/  LDL.LU R28, [R1+0x44] ;  /* 0x00004400011c7983 */ /* 0x002f280000300800 */
[----:B------:R0:W-:Y:S04]  /*45cf0*/  STS.U16 [R15+UR5+0x1de00], R6 ;  /* 0x01de00060f007988 */ /* 0x0001e80008000405 */
[----:B------:R1:W-:Y:S04]  /*45d00*/  STS.U16 [R15+UR5+0x1de80], R0 ;  /* 0x01de80000f007988 */ /* 0x0003e80008000405 */
[----:B------:R0:W-:Y:S04]  /*45d10*/  STS.U16 [R15+UR5+0x1df00], R19 ;  /* 0x01df00130f007988 */ /* 0x0001e80008000405 */
[----:B--2---:R-:W2:Y:S04]  /*45d20*/  LDL.LU R8, [R1+0x9c] ;  /* 0x00009c0001087983 */ /* 0x004ea80000300800 */
[----:B------:R3:W-:Y:S04]  /*45d30*/  STS.U16 [R15+UR5+0x1df80], R13 ;  /* 0x01df800d0f007988 */ /* 0x0007e80008000405 */
[----:B0-----:R-:W2:Y:S04]  /*45d40*/  LDL.LU R6, [R1+0x24] ;  /* 0x0000240001067983 */ /* 0x001ea80000300800 */
[----:B-1----:R-:W2:Y:S04]  /*45d50*/  LDL.LU R0, [R1+0x7c] ;  /* 0x00007c0001007983 */ /* 0x002ea80000300800 */
[----:B------:R-:W2:Y:S04]  /*45d60*/  LDL.LU R19, [R1+0x3664] ;  /* 0x0036640001137983 */ /* 0x000ea80000300800 */
[----:B---3--:R0:W-:Y:S04]  /*45d70*/  STS.U16 [R15+UR5+0x1fc00], R11 ;  /* 0x01fc000b0f007988 */ /* 0x0081e80008000405 */
[----:B------:R1:W-:Y:S04]  /*45d80*/  STS.U16 [R15+UR5+0x1fc80], R25 ;  /* 0x01fc80190f007988 */ /* 0x0003e80008000405 */
[----:B------:R-:W3:Y:S04]  /*45d90*/  LDL.LU R13, [R1+0x5c] ;  /* 0x00005c00010d7983 */ /* 0x000ee80000300800 */
[----:B0-----:R-:W2:Y:S04]  /*45da0*/  LDL.LU R11, [R1+0x3660] ;  /* 0x00366000010b7983 */ /* 0x001ea80000300800 */
[----:B------:R0:W-:Y:S04]  /*45db0*/  STS.U16 [R15+UR5+0x1fd00], R3 ;  /* 0x01fd00030f007988 */ /* 0x0001e80008000405 */
[----:B------:R-:W-:Y:S04]  /*45dc0*/  STS.U16 [R15+UR5+0x1fd80], R7 ;  /* 0x01fd80070f007988 */ /* 0x000fe80008000405 */
[----:B-1----:R-:W2:Y:S04]  /*45dd0*/  LDL.LU R25, [R1+0x365c] ;  /* 0x00365c0001197983 */ /* 0x002ea80000300800 */
[----:B0-----:R-:W2:Y:S04]  /*45de0*/  LDL.LU R3, [R1+0x40] ;  /* 0x0000400001037983 */ /* 0x001ea80000300800 */
[----:B------:R0:W-:Y:S04]  /*45df0*/  STS.U16 [R15+UR5+0x1fe00], R4 ;  /* 0x01fe00040f007988 */ /* 0x0001e80008000405 */
[----:B------:R-:W-:Y:S04]  /*45e00*/  STS.U16 [R15+UR5+0x1fe80], R10 ;  /* 0x01fe800a0f007988 */ /* 0x000fe80008000405 */
[----:B------:R-:W-:Y:S04]  /*45e10*/  STS.U16 [R15+UR5+0x1ff00], R27 ;  /* 0x01ff001b0f007988 */ /* 0x000fe80008000405 */
[----:B------:R1:W-:Y:S04]  /*45e20*/  STS.U16 [R15+UR5+0x1ff80], R2 ;  /* 0x01ff80020f007988 */ /* 0x0003e80008000405 */
[----:B0-----:R-:W2:Y:S01]  /*45e30*/  LDL.LU R4, [R1+0x78] ;  /* 0x0000780001047983 */ /* 0x001ea20000300800 */
[----:B-1----:R-:W0:Y:S03]  /*45e40*/  S2R R2, SR_TID.X ;  /* 0x0000000000027919 */ /* 0x002e260000002100 */
[----:B------:R-:W2:Y:S04]  /*45e50*/  LDL.LU R7, [R1+0x58] ;  /* 0x0000580001077983 */ /* 0x000ea80000300800 */
[----:B------:R-:W2:Y:S04]  /*45e60*/  LDL.LU R10, [R1+0x3658] ;  /* 0x00365800010a7983 */ /* 0x000ea80000300800 */
[----:B------:R-:W2:Y:S01]  /*45e70*/  LDL.LU R27, [R1+0x3654] ;  /* 0x00365400011b7983 */ /* 0x000ea20000300800 */
[----:B0-----:R-:W-:-:S05]  /*45e80*/  LOP3.LUT R2, R2, 0x3f, RZ, 0xc0, !PT ;  /* 0x0000003f02027812 */ /* 0x001fca00078ec0ff */
[----:B------:R-:W-:-:S05]  /*45e90*/  IMAD.SHL.U32 R2, R2, 0x2, RZ ;  /* 0x0000000202027824 */ /* 0x000fca00078e00ff */
[----:B------:R0:W-:Y:S04]  /*45ea0*/  STS.U16 [R2+UR5+0x20080], R29 ;  /* 0x0200801d02007988 */ /* 0x0001e80008000405 */
[----:B------:R1:W-:Y:S04]  /*45eb0*/  STS.U16 [R2+UR5+0x20880], R26 ;  /* 0x0208801a02007988 */ /* 0x0003e80008000405 */
[----:B0-----:R-:W2:Y:S04]  /*45ec0*/  LDL.LU R29, [R1+0x3650] ;  /* 0x00365000011d7983 */ /* 0x001ea80000300800 */
[----:B-1----:R-:W2:Y:S04]  /*45ed0*/  LDL.LU R26, [R1+0x364c] ;  /* 0x00364c00011a7983 */ /* 0x002ea80000300800 */
[----:B------:R0:W-:Y:S04]  /*45ee0*/  STS.U16 [R2+UR5+0x21080], R14 ;  /* 0x0210800e02007988 */ /* 0x0001e80008000405 */
[----:B0-----:R-:W3:Y:S04]  /*45ef0*/  LDL.LU R14, [R1+0x94] ;  /* 0x00009400010e7983 */ /* 0x001ee80000300800 */
[----:B----4-:R-:W-:Y:S04]  /*45f00*/  STS.U16 [R2+UR5+0x20000], R5 ;  /* 0x0200000502007988 */ /* 0x010fe80008000405 */
[----:B--2---:R0:W-:Y:S04]  /*45f10*/  STS.U16 [R2+UR5+0x21880], R26 ;  /* 0x0218801a02007988 */ /* 0x0041e80008000405 */
[----:B0-----:R-:W2:Y:S04]  /*45f20*/  LDL.LU R26, [R1+0x98] ;  /* 0x00009800011a7983 */ /* 0x001ea80000300800 */
[----:B------:R-:W4:Y:S04]  /*45f30*/  LDL.LU R5, [R1+0x3648] ;  /* 0x0036480001057983 */ /* 0x000f280000300800 */
[----:B------:R-:W-:Y:S04]  /*45f40*/  STS.U16 [R2+UR5+0x21000], R9 ;  /* 0x0210000902007988 */ /* 0x000fe80008000405 */
[----:B------:R-:W-:Y:S04]  /*45f50*/  STS.U16 [R2+UR5+0x21800], R21 ;  /* 0x0218001502007988 */ /* 0x000fe80008000405 */
[----:B----4-:R0:W-:Y:S02]  /*45f60*/  STS.U16 [R2+UR5+0x20800], R5 ;  /* 0x0208000502007988 */ /* 0x0101e40008000405 */
[----:B0-----:R-:W0:Y:S02]  /*45f70*/  S2R R2, SR_TID.X ;  /* 0x0000000000027919 */ /* 0x001e240000002100 */
[----:B------:R-:W4:Y:S04]  /*45f80*/  LDL.LU R5, [R1+0x74] ;  /* 0x0000740001057983 */ /* 0x000f280000300800 */
[----:B------:R-:W2:Y:S04]  /*45f90*/  LDL.LU R9, [R1+0x3644] ;  /* 0x0036440001097983 */ /* 0x000ea80000300800 */
[----:B------:R-:W2:Y:S01]  /*45fa0*/  LDL.LU R21, [R1+0x3640] ;  /* 0x0036400001157983 */ /* 0x000ea20000300800 */
[----:B0-----:R-:W-:-:S05]  /*45fb0*/  LOP3.LUT R2, R2, 0x3f, RZ, 0xc0, !PT ;  /* 0x0000003f02027812 */ /* 0x001fca00078ec0ff */
[----:B------:R-:W-:-:S05]  /*45fc0*/  IMAD.SHL.U32 R2, R2, 0x2, RZ ;  /* 0x0000000202027824 */ /* 0x000fca00078e00ff */
[----:B------:R-:W-:-:S05]  /*45fd0*/  LOP3.LUT R2, R2, 0x10, RZ, 0x3c, !PT ;  /* 0x0000001002027812 */ /* 0x000fca00078e3cff */
[----:B------:R0:W-:Y:S04]  /*45fe0*/  STS.U16 [R2+UR5+0x20100], R28 ;  /* 0x0201001c02007988 */ /* 0x0001e80008000405 */
[----:B0-----:R-:W2:Y:S04]  /*45ff0*/  LDL.LU R28, [R1+0x363c] ;  /* 0x00363c00011c7983 */ /* 0x001ea80000300800 */
[----:B------:R0:W-:Y:S04]  /*46000*/  STS.U16 [R2+UR5+0x20180], R8 ;  /* 0x0201800802007988 */ /* 0x0001e80008000405 */
[----:B------:R1:W-:Y:S04]  /*46010*/  STS.U16 [R2+UR5+0x20900], R6 ;  /* 0x0209000602007988 */ /* 0x0003e80008000405 */
[----:B------:R3:W-:Y:S04]  /*46020*/  STS.U16 [R2+UR5+0x20980], R0 ;  /* 0x0209800002007988 */ /* 0x0007e80008000405 */
[----:B0-----:R-:W4:Y:S04]  /*46030*/  LDL.LU R8, [R1+0x3638] ;  /* 0x0036380001087983 */ /* 0x001f280000300800 */
[----:B-1----:R-:W4:Y:S04]  /*46040*/  LDL.LU R6, [R1+0x3634] ;  /* 0x0036340001067983 */ /* 0x002f280000300800 */
[----:B---3--:R-:W3:Y:S04]  /*46050*/  LDL.LU R0, [R1+0x3630] ;  /* 0x0036300001007983 */ /* 0x008ee80000300800 */
[----:B--2---:R0:W-:Y:S04]  /*46060*/  STS.U16 [R2+UR5+0x21100], R28 ;  /* 0x0211001c02007988 */ /* 0x0041e80008000405 */
[----:B------:R1:W-:Y:S04]  /*46070*/  STS.U16 [R2+UR5+0x21180], R13 ;  /* 0x0211800d02007988 */ /* 0x0003e80008000405 */
[----:B0-----:R-:W2:Y:S04]  /*46080*/  LDL.LU R28, [R1+0x90] ;  /* 0x00009000011c7983 */ /* 0x001ea80000300800 */
[----:B-1----:R-:W2:Y:S04]  /*46090*/  LDL.LU R13, [R1+0x362c] ;  /* 0x00362c00010d7983 */ /* 0x002ea80000300800 */
[----:B--2---:R0:W-:Y:S04]  /*460a0*/  STS.U16 [R2+UR5+0x21980], R13 ;  /* 0x0219800d02007988 */ /* 0x0041e80008000405 */
[----:B------:R1:W-:Y:S04]  /*460b0*/  STS.U16 [R2+UR5+0x21900], R21 ;  /* 0x0219001502007988 */ /* 0x0003e80008000405 */
[----:B0-----:R-:W2:Y:S01]  /*460c0*/  LDL.LU R13, [R1+0x3c] ;  /* 0x00003c00010d7983 */ /* 0x001ea20000300800 */
[----:B-1----:R-:W0:Y:S02]  /*460d0*/  S2R R2, SR_TID.X ;  /* 0x0000000000027919 */ /* 0x002e240000002100 */
[----:B0-----:R-:W-:-:S05]  /*460e0*/  LOP3.LUT R2, R2, 0x3f, RZ, 0xc0, !PT ;  /* 0x0000003f02027812 */ /* 0x001fca00078ec0ff */
[----:B------:R-:W-:-:S05]  /*460f0*/  IMAD.SHL.U32 R2, R2, 0x2, RZ ;  /* 0x0000000202027824 */ /* 0x000fca00078e00ff */
[----:B------:R-:W-:Y:S02]  /*46100*/  LOP3.LUT R21, R2, 0x20, RZ, 0x3c, !PT ;  /* 0x0000002002157812 */ /* 0x000fe400078e3cff */
[----:B------:R-:W2:Y:S04]  /*46110*/  LDL.LU R2, [R1+0x4] ;  /* 0x0000040001027983 */ /* 0x000ea80000300800 */
[----:B------:R0:W-:Y:S04]  /*46120*/  STS.U16 [R21+UR5+0x20200], R3 ;  /* 0x0202000315007988 */ /* 0x0001e80008000405 */
[----:B------:R1:W-:Y:S04]  /*46130*/  STS.U16 [R21+UR5+0x20280], R26 ;  /* 0x0202801a15007988 */ /* 0x0003e80008000405 */
[----:B----4-:R4:W-:Y:S04]  /*46140*/  STS.U16 [R21+UR5+0x20a00], R6 ;  /* 0x020a000615007988 */ /* 0x0109e80008000405 */
[----:B------:R3:W-:Y:S04]  /*46150*/  STS.U16 [R21+UR5+0x20a80], R4 ;  /* 0x020a800415007988 */ /* 0x0007e80008000405 */
[----:B0-----:R-:W2:Y:S04]  /*46160*/  LDL.LU R3, [R1+0x3628] ;  /* 0x0036280001037983 */ /* 0x001ea80000300800 */
[----:B-1----:R-:W2:Y:S04]  /*46170*/  LDL.LU R26, [R1+0x6c] ;  /* 0x00006c00011a7983 */ /* 0x002ea80000300800 */
[----:B----4-:R-:W4:Y:S04]  /*46180*/  LDL.LU R6, [R1+0x3624] ;  /* 0x0036240001067983 */ /* 0x010f280000300800 */
[----:B---3--:R-:W3:Y:S04]  /*46190*/  LDL.LU R4, [R1+0x3620] ;  /* 0x0036200001047983 */ /* 0x008ee80000300800 */
[----:B--2---:R0:W-:Y:S02]  /*461a0*/  STS.U16 [R21+UR5+0x21200], R2 ;  /* 0x0212000215007988 */ /* 0x0041e40008000405 */
[----:B0-----:R-:W0:Y:S02]  /*461b0*/  S2R R2, SR_TID.X ;  /* 0x0000000000027919 */ /* 0x001e240000002100 */
[----:B------:R-:W-:Y:S04]  /*461c0*/  STS.U16 [R21+UR5+0x21280], R7 ;  /* 0x0212800715007988 */ /* 0x000fe80008000405 */
[----:B---3--:R1:W-:Y:S04]  /*461d0*/  STS.U16 [R21+UR5+0x21a80], R4 ;  /* 0x021a800415007988 */ /* 0x0083e80008000405 */
[----:B-1----:R-:W2:Y:S01]  /*461e0*/  LDL.LU R4, [R1+0x88] ;  /* 0x0000880001047983 */ /* 0x002ea20000300800 */
[----:B0-----:R-:W-:-:S05]  /*461f0*/  LOP3.LUT R2, R2, 0x3f, RZ, 0xc0, !PT ;  /* 0x0000003f02027812 */ /* 0x001fca00078ec0ff */
[----:B------:R-:W-:-:S05]  /*46200*/  IMAD.SHL.U32 R2, R2, 0x2, RZ ;  /* 0x0000000202027824 */ /* 0x000fca00078e00ff */
[----:B------:R-:W-:Y:S02]  /*46210*/  LOP3.LUT R7, R2, 0x30, RZ, 0x3c, !PT ;  /* 0x0000003002077812 */ /* 0x000fe400078e3cff */
[----:B------:R-:W3:Y:S04]  /*46220*/  LDL.LU R2, [R1+0x54] ;  /* 0x0000540001027983 */ /* 0x000ee80000300800 */
[----:B------:R0:W-:Y:S04]  /*46230*/  STS.U16 [R21+UR5+0x21a00], R9 ;  /* 0x021a000915007988 */ /* 0x0001e80008000405 */
[----:B------:R1:W-:Y:S04]  /*46240*/  STS.U16 [R7+UR5+0x20300], R13 ;  /* 0x0203000d07007988 */ /* 0x0003e80008000405 */
[----:B------:R0:W-:Y:S04]  /*46250*/  STS.U16 [R7+UR5+0x20380], R14 ;  /* 0x0203800e07007988 */ /* 0x0001e80008000405 */
[----:B------:R1:W-:Y:S04]  /*46260*/  STS.U16 [R7+UR5+0x20b00], R8 ;  /* 0x020b000807007988 */ /* 0x0003e80008000405 */
[----:B------:R1:W-:Y:S04]  /*46270*/  STS.U16 [R7+UR5+0x20b80], R5 ;  /* 0x020b800507007988 */ /* 0x0003e80008000405 */
[----:B0-----:R-:W2:Y:S04]  /*46280*/  LDL.LU R9, [R1+0x70] ;  /* 0x0000700001097983 */ /* 0x001ea80000300800 */
[----:B------:R-:W2:Y:S04]  /*46290*/  LDL.LU R21, [R1+0x68] ;  /* 0x0000680001157983 */ /* 0x000ea80000300800 */
[----:B-1----:R-:W2:Y:S04]  /*462a0*/  LDL.LU R13, [R1+0x14] ;  /* 0x00001400010d7983 */ /* 0x002ea80000300800 */
[----:B------:R-:W2:Y:S04]  /*462b0*/  LDL.LU R14, [R1+0x2c] ;  /* 0x00002c00010e7983 */ /* 0x000ea80000300800 */
[----:B------:R-:W2:Y:S04]  /*462c0*/  LDL.LU R8, [R1+0x361c] ;  /* 0x00361c0001087983 */ /* 0x000ea80000300800 */
[----:B------:R-:W2:Y:S04]  /*462d0*/  LDL.LU R5, [R1+0x3618] ;  /* 0x0036180001057983 */ /* 0x000ea80000300800 */
[----:B------:R0:W-:Y:S04]  /*462e0*/  STS.U16 [R7+UR5+0x21300], R27 ;  /* 0x0213001b07007988 */ /* 0x0001e80008000405 */
[----:B0-----:R-:W4:Y:S04]  /*462f0*/  LDL.LU R27, [R1+0x8c] ;  /* 0x00008c00011b7983 */ /* 0x001f280000300800 */
[----:B---3--:R0:W-:Y:S02]  /*46300*/  STS.U16 [R7+UR5+0x21380], R2 ;  /* 0x0213800207007988 */ /* 0x0081e40008000405 */
[----:B0-----:R-:W0:Y:S02]  /*46310*/  S2R R2, SR_TID.X ;  /* 0x0000000000027919 */ /* 0x001e240000002100 */
[----:B--2---:R1:W-:Y:S01]  /*46320*/  STS.U16 [R7+UR5+0x21b80], R5 ;  /* 0x021b800507007988 */ /* 0x0043e20008000405 */
[----:B0-----:R-:W-:-:S05]  /*46330*/  LOP3.LUT R2, R2, 0x3f, RZ, 0xc0, !PT ;  /* 0x0000003f02027812 */ /* 0x001fca00078ec0ff */
[----:B------:R-:W-:-:S05]  /*46340*/  IMAD.SHL.U32 R2, R2, 0x2, RZ ;  /* 0x0000000202027824 */ /* 0x000fca00078e00ff */
[----:B-1----:R-:W-:Y:S02]  /*46350*/  LOP3.LUT R5, R2, 0x40, RZ, 0x3c, !PT ;  /* 0x0000004002057812 */ /* 0x002fe400078e3cff */
[----:B------:R-:W2:Y:S04]  /*46360*/  LDL.LU R2, [R1+0x8] ;  /* 0x0000080001027983 */ /* 0x000ea80000300800 */
[----:B------:R0:W-:Y:S04]  /*46370*/  STS.U16 [R7+UR5+0x21b00], R10 ;  /* 0x021b000a07007988 */ /* 0x0001e80008000405 */
[----:B----4-:R1:W-:Y:S04]  /*46380*/  STS.U16 [R5+UR5+0x20400], R6 ;  /* 0x0204000605007988 */ /* 0x0103e80008000405 */
[----:B0-----:R-:W3:Y:S04]  /*46390*/  LDL.LU R7, [R1+0x3614] ;  /* 0x0036140001077983 */ /* 0x001ee80000300800 */
[----:B------:R-:W4:Y:S04]  /*463a0*/  LDL.LU R10, [R1+0x50] ;  /* 0x00005000010a7983 */ /* 0x000f280000300800 */
[----:B-1----:R-:W3:Y:S04]  /*463b0*/  LDL.LU R6, [R1+0x3610] ;  /* 0x0036100001067983 */ /* 0x002ee80000300800 */
[----:B------:R0:W-:Y:S04]  /*463c0*/  STS.U16 [R5+UR5+0x20480], R28 ;  /* 0x0204801c05007988 */ /* 0x0001e80008000405 */
[----:B0-----:R-:W3:Y:S04]  /*463d0*/  LDL.LU R28, [R1+0x360c] ;  /* 0x00360c00011c7983 */ /* 0x001ee80000300800 */
[----:B--2---:R0:W-:Y:S02]  /*463e0*/  STS.U16 [R5+UR5+0x20c00], R2 ;  /* 0x020c000205007988 */ /* 0x0041e40008000405 */
[----:B0-----:R-:W0:Y:S02]  /*463f0*/  S2R R2, SR_TID.X ;  /* 0x0000000000027919 */ /* 0x001e240000002100 */
[----:B------:R1:W-:Y:S04]  /*46400*/  STS.U16 [R5+UR5+0x20c80], R9 ;  /* 0x020c800905007988 */ /* 0x0003e80008000405 */
[----:B------:R-:W-:Y:S04]  /*46410*/  STS.U16 [R5+UR5+0x21400], R25 ;  /* 0x0214001905007988 */ /* 0x000fe80008000405 */
[----:B----4-:R-:W-:Y:S04]  /*46420*/  STS.U16 [R5+UR5+0x21480], R10 ;  /* 0x0214800a05007988 */ /* 0x010fe80008000405 */
[----:B---3--:R-:W-:Y:S04]  /*46430*/  STS.U16 [R5+UR5+0x21c80], R6 ;  /* 0x021c800605007988 */ /* 0x008fe80008000405 */
[----:B------:R-:W-:Y:S01]  /*46440*/  STS.U16 [R5+UR5+0x21c00], R11 ;  /* 0x021c000b05007988 */ /* 0x000fe20008000405 */
[----:B0-----:R-:W-:-:S05]  /*46450*/  LOP3.LUT R2, R2, 0x3f, RZ, 0xc0, !PT ;  /* 0x0000003f02027812 */ /* 0x001fca00078ec0ff */
[----:B------:R-:W-:-:S05]  /*46460*/  IMAD.SHL.U32 R2, R2, 0x2, RZ ;  /* 0x0000000202027824 */ /* 0x000fca00078e00ff */
[----:B-1----:R-:W-:-:S05]  /*46470*/  LOP3.LUT R9, R2, 0x50, RZ, 0x3c, !PT ;  /* 0x0000005002097812 */ /* 0x002fca00078e3cff */
[----:B------:R0:W-:Y:S04]  /*46480*/  STS.U16 [R9+UR5+0x20500], R3 ;  /* 0x0205000309007988 */ /* 0x0001e80008000405 */
[----:B------:R-:W-:Y:S04]  /*46490*/  STS.U16 [R9+UR5+0x20580], R27 ;  /* 0x0205801b09007988 */ /* 0x000fe80008000405 */
[----:B------:R-:W-:Y:S04]  /*464a0*/  STS.U16 [R9+UR5+0x20d00], R29 ;  /* 0x020d001d09007988 */ /* 0x000fe80008000405 */
[----:B------:R1:W-:Y:S04]  /*464b0*/  STS.U16 [R9+UR5+0x20d80], R26 ;  /* 0x020d801a09007988 */ /* 0x0003e80008000405 */
[----:B------:R-:W-:Y:S04]  /*464c0*/  STS.U16 [R9+UR5+0x21500], R17 ;  /* 0x0215001109007988 */ /* 0x000fe80008000405 */
[----:B------:R2:W-:Y:S04]  /*464d0*/  STS.U16 [R9+UR5+0x21580], R28 ;  /* 0x0215801c09007988 */ /* 0x0005e80008000405 */
[----:B------:R-:W-:Y:S04]  /*464e0*/  STS.U16 [R9+UR5+0x21d80], R7 ;  /* 0x021d800709007988 */ /* 0x000fe80008000405 */
[----:B------:R-:W-:Y:S04]  /*464f0*/  STS.U16 [R9+UR5+0x21d00], R12 ;  /* 0x021d000c09007988 */ /* 0x000fe80008000405 */
[----:B0-----:R-:W3:Y:S01]  /*46500*/  LDL.LU R3, [R1+0x3608] ;  /* 0x0036080001037983 */ /* 0x001ee20000300800 */
[----:B-1----:R-:W-:-:S03]  /*46510*/  LOP3.LUT R26, R2, 0x60, RZ, 0x3c, !PT ;  /* 0x00000060021a7812 */ /* 0x002fc600078e3cff */
[----:B--2---:R-:W2:Y:S04]  /*46520*/  LDL.LU R28, [R1+0x3604] ;  /* 0x00360400011c7983 */ /* 0x004ea80000300800 */
[----:B------:R0:W-:Y:S04]  /*46530*/  STS.U16 [R26+UR5+0x20600], R0 ;  /* 0x020600001a007988 */ /* 0x0001e80008000405 */
[----:B0-----:R-:W4:Y:S04]  /*46540*/  LDL.LU R0, [R1+0x3600] ;  /* 0x0036000001007983 */ /* 0x001f280000300800 */
        /* <DEDUP_REMOVED lines=8> */
[----:B--2---:R0:W-:Y:S04]  /*465d0*/  STS.U16 [R15+UR5+0x20780], R28 ;  /* 0x0207801c0f007988 */ /* 0x0041e80008000405 */
[----:B------:R-:W-:Y:S04]  /*465e0*/  STS.U16 [R15+UR5+0x20f00], R16 ;  /* 0x020f00100f007988 */ /* 0x000fe80008000405 */
[----:B0-----:R-:W2:Y:S04]  /*465f0*/  LDL.LU R28, [R1+0x35fc] ;  /* 0x0035fc00011c7983 */ /* 0x001ea80000300800 */
[----:B----4-:R0:W-:Y:S04]  /*46600*/  STS.U16 [R15+UR5+0x20f80], R0 ;  /* 0x020f80000f007988 */ /* 0x0101e80008000405 */
[----:B0-----:R-:W4:Y:S04]  /*46610*/  LDL.LU R0, [R1+0x35f8] ;  /* 0x0035f80001007983 */ /* 0x001f280000300800 */
[----:B------:R-:W-:Y:S04]  /*46620*/  STS.U16 [R15+UR5+0x21700], R22 ;  /* 0x021700160f007988 */ /* 0x000fe80008000405 */
[----:B---3--:R0:W-:Y:S04]  /*46630*/  STS.U16 [R15+UR5+0x21780], R3 ;  /* 0x021780030f007988 */ /* 0x0081e80008000405 */
[----:B------:R-:W-:Y:S04]  /*46640*/  STS.U16 [R15+UR5+0x21f80], R23 ;  /* 0x021f80170f007988 */ /* 0x000fe80008000405 */
[----:B------:R1:W-:Y:S01]  /*46650*/  STS.U16 [R15+UR5+0x21f00], R24 ;  /* 0x021f00180f007988 */ /* 0x0003e20008000405 */
[----:B0-----:R-:W0:Y:S02]  /*46660*/  LDC R3, c[0x0][0x3a8] ;  /* 0x0000ea00ff037b82 */ /* 0x001e240000000800 */
[----:B0-----:R-:W-:-:S04]  /*46670*/  IMAD.SHL.U32 R3, R3, 0x80, RZ ;  /* 0x0000008003037824 */ /* 0x001fc800078e00ff */
[----:B------:R-:W-:Y:S01]  /*46680*/  IMAD.SHL.U32 R3, R3, 0x2, RZ ;  /* 0x0000000203037824 */ /* 0x000fe200078e00ff */
[----:B-1----:R-:W0:Y:S01]  /*46690*/  S2R R15, SR_TID.X ;  /* 0x00000000000f7919 */ /* 0x002e220000002100 */
[----:B------:R-:W-:Y:S06]  /*466a0*/  BAR.SYNC.DEFER_BLOCKING 0x0 ;  /* 0x0000000000007b1d */ /* 0x000fec0000010000 */
[----:B----4-:R-:W-:Y:S04]  /*466b0*/  STL [R1+0x3888], R0 ;  /* 0x0038880001007387 */ /* 0x010fe80000100800 */
[----:B--2---:R-:W1:Y:S01]  /*466c0*/  LDSM.16.MT88.4 R24, [R28+UR5] ;  /* 0x000000051c18783b */ /* 0x004e620008004200 */
[C---:B0-----:R-:W-:Y:S01]  /*466d0*/  LOP3.LUT R17, R15.reuse, 0x7, RZ, 0xc0, !PT ;  /* 0x000000070f117812 */ /* 0x041fe200078ec0ff */
[----:B------:R-:W-:-:S02]  /*466e0*/  IMAD.SHL.U32 R18, R15, 0x2, RZ ;  /* 0x000000020f127824 */ /* 0x000fc400078e00ff */
[----:B------:R-:W-:Y:S02]  /*466f0*/  LDSM.16.MT88.4 R20, [R28+UR5+0x80] ;  /* 0x000080051c14783b */ /* 0x000fe40008004200 */
[----:B------:R-:W-:-:S05]  /*46700*/  IMAD R17, R17, 0x110, RZ ;  /* 0x0000011011117824 */ /* 0x000fca00078e02ff */
[----:B------:R-:W-:-:S05]  /*46710*/  LOP3.LUT R17, R17, 0x30, R18, 0x78, !PT ;  /* 0x0000003011117812 */ /* 0x000fca00078e7812 */
[----:B------:R-:W0:Y:S04]  /*46720*/  LDSM.16.M88.4 R4, [R17+UR5+0x20000] ;  /* 0x020000051104783b */ /* 0x000e280008000200 */
[----:B------:R-:W2:Y:S04]  /*46730*/  LDSM.16.M88.4 R8, [R17+UR5+0x20800] ;  /* 0x020800051108783b */ /* 0x000ea80008000200 */
[----:B------:R-:W3:Y:S04]  /*46740*/  LDSM.16.M88.4 R12, [R17+UR5+0x21000] ;  /* 0x02100005110c783b */ /* 0x000ee80008000200 */
[----:B------:R-:W4:Y:S04]  /*46750*/  LDSM.16.M88.4 R16, [R17+UR5+0x21800] ;  /* 0x021800051110783b */ /* 0x000f280008000200 */
[----:B-1----:R-:W-:Y:S04]  /*46760*/  STL.64 [R1+0x5848], R26 ;  /* 0x0058481a01007387 */ /* 0x002fe80000100a00 */
[----:B------:R-:W-:Y:S04]  /*46770*/  STL.64 [R1+0x5840], R24 ;  /* 0x0058401801007387 */ /* 0x000fe80000100a00 */
[----:B------:R-:W1:Y:S04]  /*46780*/  LDSM.16.MT88.4 R24, [R28+UR5+0x100] ;  /* 0x000100051c18783b */ /* 0x000e680008004200 */
[----:B0-----:R-:W-:Y:S04]  /*46790*/  STL [R1+0x56ec], R6 ;  /* 0x0056ec0601007387 */ /* 0x001fe80000100800 */
[----:B------:R-:W-:Y:S04]  /*467a0*/  STL [R1+0x56e8], R7 ;  /* 0x0056e80701007387 */ /* 0x000fe80000100800 */
[----:B--2---:R-:W-:Y:S04]  /*467b0*/  STL [R1+0x54c4], R10 ;  /* 0x0054c40a01007387 */ /* 0x004fe80000100800 */
[----:B------:R-:W-:Y:S04]  /*467c0*/  STL [R1+0x54c0], R11 ;  /* 0x0054c00b01007387 */ /* 0x000fe80000100800 */
[----:B---3--:R-:W-:Y:S04]  /*467d0*/  STL [R1+0x5534], R14 ;  /* 0x0055340e01007387 */ /* 0x008fe80000100800 */
[----:B------:R-:W-:Y:S04]  /*467e0*/  STL [R1+0x5530], R15 ;  /* 0x0055300f01007387 */ /* 0x000fe80000100800 */
[----:B----4-:R-:W-:Y:S04]  /*467f0*/  STL [R1+0x5464], R18 ;  /* 0x0054641201007387 */ /* 0x010fe80000100800 */
[----:B------:R-:W-:Y:S04]  /*46800*/  STL [R1+0x5460], R19 ;  /* 0x0054601301007387 */ /* 0x000fe80000100800 */
[----:B------:R0:W-:Y:S04]  /*46810*/  STL.64 [R1+0x5818], R16 ;  /* 0x0058181001007387 */ /* 0x0001e80000100a00 */
[----:B0-----:R-:W2:Y:S04]  /*46820*/  LDL.LU.64 R16, [R1+0x650] ;  /* 0x0006500001107983 */ /* 0x001ea80000300a00 */
[----:B------:R-:W3:Y:S01]  /*46830*/  LDL.LU.64 R18, [R1+0x658] ;  /* 0x0006580001127983 */ /* 0x000ee20000300a00 */
[----:B-1----:R-:W-:-:S02]  /*46840*/  IMAD.MOV.U32 R29, RZ, RZ, R24 ;  /* 0x000000ffff1d7224 */ /* 0x002fc400078e0018 */
[----:B------:R-:W-:Y:S02]  /*46850*/  IMAD.MOV.U32 R15, RZ, RZ, R25 ;  /* 0x000000ffff0f7224 */ /* 0x000fe400078e0019 */
[----:B------:R-:W-:Y:S02]  /*46860*/  IMAD.MOV.U32 R14, RZ, RZ, R26 ;  /* 0x000000ffff0e7224 */ /* 0x000fe400078e001a */
[----:B------:R-:W-:Y:S02]  /*46870*/  IMAD.MOV.U32 R7, RZ, RZ, R27 ;  /* 0x000000ffff077224 */ /* 0x000fe400078e001b */
[----:B------:R-:W0:Y:S04]  /*46880*/  LDSM.16.MT88.4 R24, [R28+UR5+0x180] ;  /* 0x000180051c18783b */ /* 0x000e280008004200 */
[----:B---3--:R-:W-:Y:S04]  /*46890*/  STL.64 [R1+0x5828], R18 ;  /* 0x0058281201007387 */ /* 0x008fe80000100a00 */
[----:B--2---:R1:W-:Y:S04]  /*468a0*/  STL.64 [R1+0x5820], R16 ;  /* 0x0058201001007387 */ /* 0x0043e80000100a00 */
[----:B-1----:R-:W2:Y:S04]  /*468b0*/  LDL.LU.64 R16, [R1+0x790] ;  /* 0x0007900001107983 */ /* 0x002ea80000300a00 */
[----:B------:R-:W3:Y:S04]  /*468c0*/  LDL.LU.64 R18, [R1+0x798] ;  /* 0x0007980001127983 */ /* 0x000ee80000300a00 */
[----:B---3--:R-:W-:Y:S04]  /*468d0*/  STL.64 [R1+0x5838], R18 ;  /* 0x0058381201007387 */ /* 0x008fe80000100a00 */
[----:B--2---:R1:W-:Y:S04]  /*468e0*/  STL.64 [R1+0x5830], R16 ;  /* 0x0058301001007387 */ /* 0x0043e80000100a00 */
[----:B-1----:R-:W2:Y:S04]  /*468f0*/  LDL.LU.64 R16, [R1+0x890] ;  /* 0x0008900001107983 */ /* 0x002ea80000300a00 */
[----:B------:R-:W2:Y:S04]  /*46900*/  LDL.LU.64 R18, [R1+0x898] ;  /* 0x0008980001127983 */ /* 0x000ea80000300a00 */
[----:B------:R-:W-:Y:S04]  /*46910*/  STL.64 [R1+0x5810], R22 ;  /* 0x0058101601007387 */ /* 0x000fe80000100a00 */
[----:B------:R1:W-:Y:S04]  /*46920*/  STL.64 [R1+0x5808], R20 ;  /* 0x0058081401007387 */ /* 0x0003e80000100a00 */
[----:B-1----:R-:W3:Y:S04]  /*46930*/  LDL.LU.64 R20, [R1+0x550] ;  /* 0x0005500001147983 */ /* 0x002ee80000300a00 */
[----:B------:R-:W3:Y:S04]  /*46940*/  LDL.LU.64 R22, [R1+0x558] ;  /* 0x0005580001167983 */ /* 0x000ee80000300a00 */
[----:B0-----:R-:W-:Y:S04]  /*46950*/  STL.64 [R1], R24 ;  /* 0x0000001801007387 */ /* 0x001fe80000100a00 */
[----:B------:R-:W-:Y:S04]  /*46960*/  STL.64 [R1+0x8], R26 ;  /* 0x0000081a01007387 */ /* 0x000fe80000100a00 */
[----:B------:R-:W0:Y:S02]  /*46970*/  LDSM.16.MT88.4 R24, [R28+UR5+0x200] ;  /* 0x000200051c18783b */ /* 0x000e240008004200 */
[----:B0-----:R-:W-:-:S02]  /*46980*/  IMAD.MOV.U32 R2, RZ, RZ, R26 ;  /* 0x000000ffff027224 */ /* 0x001fc400078e001a */
[----:B------:R-:W-:Y:S02]  /*46990*/  IMAD.MOV.U32 R0, RZ, RZ, R27 ;  /* 0x000000ffff007224 */ /* 0x000fe400078e001b */
[----:B------:R-:W-:Y:S01]  /*469a0*/  IMAD.MOV.U32 R6, RZ, RZ, R24 ;  /* 0x000000ffff067224 */ /* 0x000fe200078e0018 */
[----:B------:R-:W2:Y:S01]  /*469b0*/  LDL.LU.64 R26, [R1+0x5848] ;  /* 0x00584800011a7983 */ /* 0x000ea20000300a00 */
[----:B------:R-:W-:-:S03]  /*469c0*/  IMAD.MOV.U32 R3, RZ, RZ, R25 ;  /* 0x000000ffff037224 */ /* 0x000fc600078e0019 */
[----:B------:R-:W2:Y:S02]  /*469d0*/  LDL.LU.64 R24, [R1+0x5840] ;  /* 0x0058400001187983 */ /* 0x000ea40000300a00 */
[----:B--2---:R-:W-:-:S15]  /*469e0*/  HMMA.16816.F32.BF16 R16, R24, R4, R16 ;  /* 0x000000041810723c */ /* 0x004fde0000041810 */
[----:B------:R-:W-:-:S04]  /*469f0*/  NOP ;  /* 0x0000000000007918 */ /* 0x000fc80000000000 */
[----:B------:R-:W-:Y:S01]  /*46a00*/  IMAD.MOV.U32 R10, RZ, RZ, R18 ;  /* 0x000000ffff0a7224 */ /* 0x000fe200078e0012 */
[----:B------:R0:W-:Y:S01]  /*46a10*/  STL.64 [R1+0x310], R16 ;  /* 0x0003101001007387 */ /* 0x0001e20000100a00 */
[----:B------:R-:W-:-:S03]  /*46a20*/  IMAD.MOV.U32 R11, RZ, RZ, R19 ;  /* 0x000000ffff0b7224 */ /* 0x000fc600078e0013 */
[----:B------:R-:W2:Y:S04]  /*46a30*/  LDL.LU.64 R18, [R1+0x5838] ;  /* 0x0058380001127983 */ /* 0x000ea80000300a00 */
[----:B0-----:R-:W2:Y:S04]  /*46a40*/  LDL.LU.64 R16, [R1+0x5830] ;  /* 0x0058300001107983 */ /* 0x001ea80000300a00 */
[----:B------:R-:W-:Y:S04]  /*46a50*/  STL [R1+0x54cc], R11 ;  /* 0x0054cc0b01007387 */ /* 0x000fe80000100800 */
[----:B------:R-:W-:Y:S01]  /*46a60*/  STL [R1+0x54c8], R10 ;  /* 0x0054c80a01007387 */ /* 0x000fe20000100800 */
[----:B--2---:R-:W-:-:S15]  /*46a70*/  HMMA.16816.F32.BF16 R16, R24, R8, R16 ;  /* 0x000000081810723c */ /* 0x004fde0000041810 */
[----:B------:R-:W-:-:S04]  /*46a80*/  NOP ;  /* 0x0000000000007918 */ /* 0x000fc80000000000 */
[----:B------:R-:W-:Y:S04]  /*46a90*/  STL.64 [R1+0x300], R16 ;  /* 0x0003001001007387 */ /* 0x000fe80000100a00 */
[----:B------:R0:W-:Y:S04]  /*46aa0*/  STL.64 [R1+0x308], R18 ;  /* 0x0003081201007387 */ /* 0x0001e80000100a00 */
[----:B0-----:R-:W2:Y:S04]  /*46ab0*/  LDL.LU.64 R18, [R1+0x5828] ;  /* 0x0058280001127983 */ /* 0x001ea80000300a00 */
[----:B------:R-:W2:Y:S02]  /*46ac0*/  LDL.LU.64 R16, [R1+0x5820] ;  /* 0x0058200001107983 */ /* 0x000ea40000300a00 */
[----:B--2---:R-:W-:-:S15]  /*46ad0*/  HMMA.16816.F32.BF16 R16, R24, R12, R16 ;  /* 0x0000000c1810723c */ /* 0x004fde0000041810 */
[----:B------:R-:W-:-:S04]  /*46ae0*/  NOP ;  /* 0x0000000000007918 */ /* 0x000fc80000000000 */
[----:B------:R0:W-:Y:S04]  /*46af0*/  STL.64 [R1+0x2f0], R16 ;  /* 0x0002f01001007387 */ /* 0x0001e80000100a00 */
[----:B0-----:R-:W3:Y:S01]  /*46b00*/  LDL.LU.64 R16, [R1+0x5818] ;  /* 0x0058180001107983 */ /* 0x001ee20000300a00 */
[----:B------:R-:W-:-:S03]  /*46b10*/  IMAD.MOV.U32 R11, RZ, RZ, R18 ;  /* 0x000000ffff0b7224 */ /* 0x000fc600078e0012 */
[----:B------:R-:W-:Y:S04]  /*46b20*/  STL.64 [R1+0x5800], R14 ;  /* 0x0058000e01007387 */ /* 0x000fe80000100a00 */
[----:B------:R0:W-:Y:S04]  /*46b30*/  STL.64 [R1+0x57f8], R12 ;  /* 0x0057f80c01007387 */ /* 0x0001e80000100a00 */
[----:B0-----:R-:W2:Y:S04]  /*46b40*/  LDL.LU.64 R12, [R1+0x770] ;  /* 0x00077000010c7983 */ /* 0x001ea80000300a00 */
[----:B------:R-:W2:Y:S04]  /*46b50*/  LDL.LU.64 R14, [R1+0x778] ;  /* 0x00077800010e7983 */ /* 0x000ea80000300a00 */
[----:B------:R-:W-:Y:S01]  /*46b60*/  STL [R1+0x5538], R11 ;  /* 0x0055380b01007387 */ /* 0x000fe20000100800 */
[----:B---3--:R-:W-:Y:S03]  /*46b70*/  HMMA.16816.F32.BF16 R24, R24, R16, R20 ;  /* 0x000000101818723c */ /* 0x008fe60000041814 */
[----:B------:R-:W2:Y:S04]  /*46b80*/  LDL.LU.64 R22, [R1+0x5810] ;  /* 0x0058100001167983 */ /* 0x000ea80000300a00 */
[----:B------:R-:W2:-:S12]  /*46b90*/  LDL.LU.64 R20, [R1+0x5808] ;  /* 0x0058080001147983 */ /* 0x000e980000300a00 */
[----:B------:R0:W-:Y:S04]  /*46ba0*/  STL.64 [R1+0x1f0], R24 ;  /* 0x0001f01801007387 */ /* 0x0001e80000100a00 */
[----:B------:R1:W-:Y:S04]  /*46bb0*/  STL.64 [R1+0x1f8], R26 ;  /* 0x0001f81a01007387 */ /* 0x0003e80000100a00 */
[----:B0-----:R-:W3:Y:S04]  /*46bc0*/  LDL.LU.64 R24, [R1+0x870] ;  /* 0x0008700001187983 */ /* 0x001ee80000300a00 */
[----:B-1----:R-:W3:Y:S01]  /*46bd0*/  LDL.LU.64 R26, [R1+0x878] ;  /* 0x00087800011a7983 */ /* 0x002ee20000300a00 */
[----:B------:R-:W-:Y:S01]  /*46be0*/  IMAD.MOV.U32 R10, RZ, RZ, R19 ;  /* 0x000000ffff0a7224 */ /* 0x000fe200078e0013 */
[C---:B--2---:R-:W-:Y:S08]  /*46bf0*/  HMMA.16816.F32.BF16 R12, R20.reuse, R8, R12 ;  /* 0x00000008140c723c */ /* 0x044ff0000004180c */
[----:B---3--:R-:W-:-:S15]  /*46c00*/  HMMA.16816.F32.BF16 R24, R20, R4, R24 ;  /* 0x000000041418723c */ /* 0x008fde0000041818 */
[----:B------:R-:W-:-:S04]  /*46c10*/  NOP ;  /* 0x0000000000007918 */ /* 0x000fc80000000000 */
[----:B------:R-:W-:Y:S02]  /*46c20*/  IMAD.MOV.U32 R18, RZ, RZ, R26 ;  /* 0x000000ffff127224 */ /* 0x000fe400078e001a */
[----:B------:R-:W-:Y:S01]  /*46c30*/  IMAD.MOV.U32 R19, RZ, RZ, R27 ;  /* 0x000000ffff137224 */ /* 0x000fe200078e001b */
[----:B------:R-:W-:Y:S04]  /*46c40*/  STL.64 [R1+0x1e0], R24 ;  /* 0x0001e01801007387 */ /* 0x000fe80000100a00 */
[----:B------:R-:W-:Y:S04]  /*46c50*/  STL.64 [R1+0x57f0], R18 ;  /* 0x0057f01201007387 */ /* 0x000fe80000100a00 */
[----:B------:R0:W-:Y:S04]  /*46c60*/  STL.64 [R1+0x57e8], R16 ;  /* 0x0057e81001007387 */ /* 0x0001e80000100a00 */
[----:B0-----:R-:W2:Y:S04]  /*46c70*/  LDL.LU.64 R16, [R1+0x630] ;  /* 0x0006300001107983 */ /* 0x001ea80000300a00 */
[----:B------:R-:W2:Y:S04]  /*46c80*/  LDL.LU.64 R18, [R1+0x638] ;  /* 0x0006380001127983 */ /* 0x000ea80000300a00 */
[----:B------:R-:W-:Y:S04]  /*46c90*/  STL.64 [R1+0x57e0], R6 ;  /* 0x0057e00601007387 */ /* 0x000fe80000100a00 */
[----:B------:R0:W-:Y:S04]  /*46ca0*/  STL.64 [R1+0x57d8], R4 ;  /* 0x0057d80401007387 */ /* 0x0001e80000100a00 */
[----:B0-----:R-:W3:Y:S04]  /*46cb0*/  LDL.LU.64 R4, [R1+0x530] ;  /* 0x0005300001047983 */ /* 0x001ee80000300a00 */
[----:B------:R-:W3:Y:S04]  /*46cc0*/  LDL.LU.64 R6, [R1+0x538] ;  /* 0x0005380001067983 */ /* 0x000ee80000300a00 */
[----:B------:R-:W4:Y:S04]  /*46cd0*/  LDL.LU.64 R24, [R1+0x850] ;  /* 0x0008500001187983 */ /* 0x000f280000300a00 */
[----:B------:R-:W4:Y:S04]  /*46ce0*/  LDL.LU.64 R26, [R1+0x858] ;  /* 0x00085800011a7983 */ /* 0x000f280000300a00 */
[----:B------:R-:W-:Y:S04]  /*46cf0*/  STL.64 [R1+0x1d0], R12 ;  /* 0x0001d00c01007387 */ /* 0x000fe80000100a00 */
[----:B------:R0:W-:Y:S04]  /*46d00*/  STL.64 [R1+0x1d8], R14 ;  /* 0x0001d80e01007387 */ /* 0x0001e80000100a00 */
[----:B0-----:R-:W2:Y:S04]  /*46d10*/  LDL.LU.64 R14, [R1+0x5800] ;  /* 0x00580000010e7983 */ /* 0x001ea80000300a00 */
[----:B------:R-:W2:Y:S02]  /*46d20*/  LDL.LU.64 R12, [R1+0x57f8] ;  /* 0x0057f800010c7983 */ /* 0x000ea40000300a00 */
[----:B--2---:R-:W-:-:S15]  /*46d30*/  HMMA.16816.F32.BF16 R16, R20, R12, R16 ;  /* 0x0000000c1410723c */ /* 0x004fde0000041810 */
[----:B------:R-:W-:-:S04]  /*46d40*/  NOP ;  /* 0x0000000000007918 */ /* 0x000fc80000000000 */
[----:B------:R-:W-:Y:S04]  /*46d50*/  STL.64 [R1+0x1c0], R16 ;  /* 0x0001c01001007387 */ /* 0x000fe80000100a00 */
[----:B------:R0:W-:Y:S04]  /*46d60*/  STL.64 [R1+0x1c8], R18 ;  /* 0x0001c81201007387 */ /* 0x0001e80000100a00 */
[----:B0-----:R-:W2:Y:S04]  /*46d70*/  LDL.LU.64 R18, [R1+0x57f0] ;  /* 0x0057f00001127983 */ /* 0x001ea80000300a00 */
[----:B------:R-:W3:Y:S04]  /*46d80*/  LDL.LU.64 R16, [R1+0x57e8] ;  /* 0x0057e80001107983 */ /* 0x000ee80000300a00 */
[----:B------:R-:W-:Y:S01]  /*46d90*/  STL.64 [R1+0x57d0], R12 ;  /* 0x0057d00c01007387 */ /* 0x000fe20000100a00 */
[----:B---3--:R-:W-:Y:S03]  /*46da0*/  HMMA.16816.F32.BF16 R20, R20, R16, R4 ;  /* 0x000000101414723c */ /* 0x008fe60000041804 */
[----:B------:R-:W3:Y:S04]  /*46db0*/  LDL.LU.64 R6, [R1+0x57e0] ;  /* 0x0057e00001067983 */ /* 0x000ee80000300a00 */
[----:B------:R-:W4:Y:S04]  /*46dc0*/  LDL.LU.64 R4, [R1+0x57d8] ;  /* 0x0057d80001047983 */ /* 0x000f280000300a00 */
[----:B--2---:R-:W-:Y:S04]  /*46dd0*/  STL.64 [R1+0x57c8], R18 ;  /* 0x0057c81201007387 */ /* 0x004fe80000100a00 */
[----:B------:R-:W-:Y:S04]  /*46de0*/  STL.64 [R1+0x57c0], R16 ;  /* 0x0057c01001007387 */ /* 0x000fe80000100a00 */
[----:B------:R0:W-:Y:S04]  /*46df0*/  STL.64 [R1+0xe0], R20 ;  /* 0x0000e01401007387 */ /* 0x0001e80000100a00 */
[----:B------:R1:W-:Y:S04]  /*46e00*/  STL.64 [R1+0xe8], R22 ;  /* 0x0000e81601007387 */ /* 0x0003e80000100a00 */
[----:B0-----:R-:W2:Y:S04]  /*46e10*/  LDL.LU R20, [R1] ;  /* 0x0000000001147983 */ /* 0x001ea80000300800 */
[----:B------:R-:W2:Y:S04]  /*46e20*/  LDL.LU R21, [R1+0x4] ;  /* 0x0000040001157983 */ /* 0x000ea80000300800 */
[----:B-1----:R-:W2:Y:S04]  /*46e30*/  LDL.LU R22, [R1+0x8] ;  /* 0x0000080001167983 */ /* 0x002ea80000300800 */
[----:B------:R-:W2:Y:S04]  /*46e40*/  LDL.LU R23, [R1+0xc] ;  /* 0x00000c0001177983 */ /* 0x000ea80000300800 */
[----:B--2---:R0:W-:Y:S04]  /*46e50*/  STL.64 [R1+0x57a8], R22 ;  /* 0x0057a81601007387 */ /* 0x0041e80000100a00 */
[----:B------:R1:W-:Y:S04]  /*46e60*/  STL.64 [R1+0x57a0], R20 ;  /* 0x0057a01401007387 */ /* 0x0003e80000100a00 */
[----:B------:R-:W2:Y:S01]  /*46e70*/  LDL.LU.64 R12, [R1+0x750] ;  /* 0x00075000010c7983 */ /* 0x000ea20000300a00 */
[----:B0-----:R-:W-:-:S02]  /*46e80*/  IMAD.MOV.U32 R22, RZ, RZ, R14 ;  /* 0x000000ffff167224 */ /* 0x001fc400078e000e */
[----:B---3--:R-:W-:Y:S02]  /*46e90*/  IMAD.MOV.U32 R23, RZ, RZ, R7 ;  /* 0x000000ffff177224 */ /* 0x008fe400078e0007 */
[----:B-1----:R-:W-:Y:S02]  /*46ea0*/  IMAD.MOV.U32 R20, RZ, RZ, R29 ;  /* 0x000000ffff147224 */ /* 0x002fe400078e001d */
[----:B------:R-:W-:Y:S02]  /*46eb0*/  IMAD.MOV.U32 R21, RZ, RZ, R15 ;  /* 0x000000ffff157224 */ /* 0x000fe400078e000f */
[----:B------:R-:W2:Y:S05]  /*46ec0*/  LDL.LU.64 R14, [R1+0x758] ;  /* 0x00075800010e7983 */ /* 0x000eaa0000300a00 */
[----:B----4-:R-:W-:Y:S01]  /*46ed0*/  HMMA.16816.F32.BF16 R16, R20, R4, R24 ;  /* 0x000000041410723c */ /* 0x010fe20000041818 */
[----:B------:R-:W0:-:S15]  /*46ee0*/  LDSM.16.MT88.4 R24, [R28+UR5+0x280] ;  /* 0x000280051c18783b */ /* 0x000e1e0008004200 */
[----:B------:R-:W-:-:S03]  /*46ef0*/  NOP ;  /* 0x0000000000007918 */ /* 0x000fc60000000000 */
[----:B------:R1:W-:Y:S04]  /*46f00*/  STL.64 [R1+0xd0], R16 ;  /* 0x0000d01001007387 */ /* 0x0003e80000100a00 */
[----:B------:R3:W-:Y:S04]  /*46f10*/  STL.64 [R1+0xd8], R18 ;  /* 0x0000d81201007387 */ /* 0x0007e80000100a00 */
[----:B-1----:R-:W4:Y:S04]  /*46f20*/  LDL.LU.64 R16, [R1+0x610] ;  /* 0x0006100001107983 */ /* 0x002f280000300a00 */
[----:B---3--:R-:W4:Y:S04]  /*46f30*/  LDL.LU.64 R18, [R1+0x618] ;  /* 0x0006180001127983 */ /* 0x008f280000300a00 */
[----:B------:R-:W-:Y:S04]  /*46f40*/  STL [R1+0x57b8], R6 ;  /* 0x0057b80601007387 */ /* 0x000fe80000100800 */
[----:B------:R1:W-:Y:S04]  /*46f50*/  STL.64 [R1+0x57b0], R4 ;  /* 0x0057b00401007387 */ /* 0x0003e80000100a00 */
[----:B-1----:R-:W3:Y:S04]  /*46f60*/  LDL.LU.64 R4, [R1+0x510] ;  /* 0x0005100001047983 */ /* 0x002ee80000300a00 */
[----:B------:R-:W3:Y:S04]  /*46f70*/  LDL.LU.64 R6, [R1+0x518] ;  /* 0x0005180001067983 */ /* 0x000ee80000300a00 */
[----:B0-----:R-:W-:Y:S04]  /*46f80*/  STL.64 [R1+0x5750], R26 ;  /* 0x0057501a01007387 */ /* 0x001fe80000100a00 */
[----:B------:R0:W-:Y:S04]  /*46f90*/  STL.64 [R1+0x5748], R24 ;  /* 0x0057481801007387 */ /* 0x0001e80000100a00 */
[----:B0-----:R-:W2:Y:S04]  /*46fa0*/  LDL.LU.64 R24, [R1+0x4d0] ;  /* 0x0004d00001187983 */ /* 0x001ea80000300a00 */
[----:B------:R-:W2:Y:S04]  /*46fb0*/  LDL.LU.64 R26, [R1+0x4d8] ;  /* 0x0004d800011a7983 */ /* 0x000ea80000300a00 */
[----:B--2---:R-:W-:Y:S04]  /*46fc0*/  STL.64 [R1+0x5788], R26 ;  /* 0x0057881a01007387 */ /* 0x004fe80000100a00 */
[----:B------:R0:W-:Y:S04]  /*46fd0*/  STL.64 [R1+0x5780], R24 ;  /* 0x0057801801007387 */ /* 0x0001e80000100a00 */
[----:B0-----:R-:W2:Y:S04]  /*46fe0*/  LDL.LU.64 R24, [R1+0x730] ;  /* 0x0007300001187983 */ /* 0x001ea80000300a00 */
[----:B------:R-:W2:Y:S01]  /*46ff0*/  LDL.LU.64 R26, [R1+0x738] ;  /* 0x00073800011a7983 */ /* 0x000ea20000300a00 */
[C---:B------:R-:W-:Y:S03]  /*47000*/  HMMA.16816.F32.BF16 R12, R20.reuse, R8, R12 ;  /* 0x00000008140c723c */ /* 0x040fe6000004180c */
[----:B--2---:R-:W-:Y:S04]  /*47010*/  STL.64 [R1+0x5798], R26 ;  /* 0x0057981a01007387 */ /* 0x004fe80000100a00 */
[----:B------:R0:W-:Y:S04]  /*47020*/  STL.64 [R1+0x5790], R24 ;  /* 0x0057901801007387 */ /* 0x0001e80000100a00 */
[----:B0-----:R-:W2:Y:S04]  /*47030*/  LDL.LU.64 R24, [R1+0x830] ;  /* 0x0008300001187983 */ /* 0x001ea80000300a00 */
[----:B------:R-:W2:Y:S04]  /*47040*/  LDL.LU.64 R26, [R1+0x838] ;  /* 0x00083800011a7983 */ /* 0x000ea80000300a00 */
[----:B------:R0:W-:Y:S04]  /*47050*/  STL.64 [R1+0x1a0], R12 ;  /* 0x0001a00c01007387 */ /* 0x0001e80000100a00 */
[----:B------:R-:W-:Y:S04]  /*47060*/  STL.64 [R1+0x1a8], R14 ;  /* 0x0001a80e01007387 */ /* 0x000fe80000100a00 */
[----:B0-----:R-:W4:Y:S02]  /*47070*/  LDL.LU.64 R12, [R1+0x57d0] ;  /* 0x0057d000010c7983 */ /* 0x001f240000300a00 */
[----:B----4-:R-:W-:-:S15]  /*47080*/  HMMA.16816.F32.BF16 R16, R20, R12, R16 ;  /* 0x0000000c1410723c */ /* 0x010fde0000041810 */
[----:B------:R-:W-:-:S04]  /*47090*/  NOP ;  /* 0x0000000000007918 */ /* 0x000fc80000000000 */
[----:B------:R-:W-:Y:S04]  /*470a0*/  STL.64 [R1+0x190], R16 ;  /* 0x0001901001007387 */ /* 0x000fe80000100a00 */
[----:B------:R0:W-:Y:S04]  /*470b0*/  STL.64 [R1+0x198], R18 ;  /* 0x0001981201007387 */ /* 0x0001e80000100a00 */
[----:B0-----:R-:W4:Y:S04]  /*470c0*/  LDL.LU.64 R18, [R1+0x57c8] ;  /* 0x0057c80001127983 */ /* 0x001f280000300a00 */
[----:B------:R-:W3:Y:S02]  /*470d0*/  LDL.LU.64 R16, [R1+0x57c0] ;  /* 0x0057c00001107983 */ /* 0x000ee40000300a00 */
[----:B---3--:R-:W-:Y:S02]  /*470e0*/  HMMA.16816.F32.BF16 R20, R20, R16, R4 ;  /* 0x000000101414723c */ /* 0x008fe40000041804 */
[----:B------:R-:W3:Y:S04]  /*470f0*/  LDL.LU R6, [R1+0x57b8] ;  /* 0x0057b80001067983 */ /* 0x000ee80000300800 */
[----:B------:R-:W2:-:S13]  /*47100*/  LDL.LU.64 R4, [R1+0x57b0] ;  /* 0x0057b00001047983 */ /* 0x000e9a0000300a00 */
        /* <DEDUP_REMOVED lines=15> */
[----:B------:R-:W2:Y:S04]  /*47200*/  LDL.LU.64 R24, [R1+0x5780] ;  /* 0x0057800001187983 */ /* 0x000ea80000300a00 */
[----:B------:R-:W-:Y:S04]  /*47210*/  STL [R1+0x5778], R10 ;  /* 0x0057780a01007387 */ /* 0x000fe80000100800 */
[----:B------:R0:W-:Y:S04]  /*47220*/  STL.64 [R1+0x5770], R8 ;  /* 0x0057700801007387 */ /* 0x0001e80000100a00 */
[----:B0-----:R-:W2:Y:S04]  /*47230*/  LDL.LU.64 R8, [R1+0x5e0] ;  /* 0x0005e00001087983 */ /* 0x001ea80000300a00 */
[----:B------:R-:W2:Y:S02]  /*47240*/  LDL.LU.64 R10, [R1+0x5e8] ;  /* 0x0005e800010a7983 */ /* 0x000ea40000300a00 */
[----:B--2---:R-:W-:-:S15]  /*47250*/  HMMA.16816.F32.BF16 R8, R20, R12, R8 ;  /* 0x0000000c1408723c */ /* 0x004fde0000041808 */
[----:B------:R-:W-:-:S04]  /*47260*/  NOP ;  /* 0x0000000000007918 */ /* 0x000fc80000000000 */
[----:B------:R0:W-:Y:S04]  /*47270*/  STL.64 [R1+0x90], R8 ;  /* 0x0000900801007387 */ /* 0x0001e80000100a00 */
[----:B------:R1:W-:Y:S04]  /*47280*/  STL.64 [R1+0x98], R10 ;  /* 0x0000980a01007387 */ /* 0x0003e80000100a00 */
[----:B0-----:R-:W2:Y:S04]  /*47290*/  LDL.LU.64 R8, [R1+0x7e0] ;  /* 0x0007e00001087983 */ /* 0x001ea80000300a00 */
[----:B-1----:R-:W2:Y:S01]  /*472a0*/  LDL.LU.64 R10, [R1+0x7e8] ;  /* 0x0007e800010a7983 */ /* 0x002ea20000300a00 */
[----:B------:R-:W-:Y:S03]  /*472b0*/  HMMA.16816.F32.BF16 R20, R20, R16, R24 ;  /* 0x000000101414723c */ /* 0x000fe60000041818 */
[----:B------:R0:W-:Y:S04]  /*472c0*/  STL.64 [R1+0x5768], R12 ;  /* 0x0057680c01007387 */ /* 0x0001e80000100a00 */
[----:B0-----:R-:W2:Y:S04]  /*472d0*/  LDL.LU.64 R12, [R1+0x6d0] ;  /* 0x0006d000010c7983 */ /* 0x001ea80000300a00 */
[----:B------:R-:W2:Y:S04]  /*472e0*/  LDL.LU.64 R14, [R1+0x6d8] ;  /* 0x0006d800010e7983 */ /* 0x000ea80000300a00 */
[----:B----4-:R-:W-:Y:S04]  /*472f0*/  STL.64 [R1+0x5760], R18 ;  /* 0x0057601201007387 */ /* 0x010fe80000100a00 */
[----:B------:R0:W-:Y:S04]  /*47300*/  STL.64 [R1+0x5758], R16 ;  /* 0x0057581001007387 */ /* 0x0001e80000100a00 */
[----:B------:R-:W-:Y:S04]  /*47310*/  STL.64 [R1+0x40], R20 ;  /* 0x0000401401007387 */ /* 0x000fe80000100a00 */
[----:B------:R-:W-:Y:S04]  /*47320*/  STL.64 [R1+0x48], R22 ;  /* 0x0000481601007387 */ /* 0x000fe80000100a00 */
[----:B------:R-:W1:Y:S04]  /*47330*/  LDSM.16.MT88.4 R20, [R28+UR5+0x300] ;  /* 0x000300051c14783b */ /* 0x000e680008004200 */
[----:B0-----:R-:W4:Y:S04]  /*47340*/  LDL.LU.64 R16, [R1+0x580] ;  /* 0x0005800001107983 */ /* 0x001f280000300a00 */
[----:B------:R-:W4:Y:S04]  /*47350*/  LDL.LU.64 R18, [R1+0x588] ;  /* 0x0005880001127983 */ /* 0x000f280000300a00 */
[----:B------:R-:W4:Y:S04]  /*47360*/  LDL.LU.64 R24, [R1+0x4b0] ;  /* 0x0004b00001187983 */ /* 0x000f280000300a00 */
[----:B------:R-:W4:Y:S04]  /*47370*/  LDL.LU.64 R26, [R1+0x4b8] ;  /* 0x0004b800011a7983 */ /* 0x000f280000300a00 */
[----:B-1----:R0:W-:Y:S04]  /*47380*/  STL.64 [R1+0x5718], R22 ;  /* 0x0057181601007387 */ /* 0x0021e80000100a00 */
[----:B------:R3:W-:Y:S01]  /*47390*/  STL.64 [R1+0x5710], R20 ;  /* 0x0057101401007387 */ /* 0x0007e20000100a00 */
[----:B0-----:R-:W-:-:S02]  /*473a0*/  IMAD.MOV.U32 R22, RZ, RZ, R2 ;  /* 0x000000ffff167224 */ /* 0x001fc400078e0002 */
[----:B------:R-:W-:Y:S02]  /*473b0*/  IMAD.MOV.U32 R23, RZ, RZ, R0 ;  /* 0x000000ffff177224 */ /* 0x000fe400078e0000 */
[----:B---3--:R-:W-:Y:S02]  /*473c0*/  IMAD.MOV.U32 R20, RZ, RZ, R6 ;  /* 0x000000ffff147224 */ /* 0x008fe400078e0006 */
[----:B------:R-:W-:-:S07]  /*473d0*/  IMAD.MOV.U32 R21, RZ, RZ, R3 ;  /* 0x000000ffff157224 */ /* 0x000fce00078e0003 */
[----:B--2---:R-:W-:-:S15]  /*473e0*/  HMMA.16816.F32.BF16 R8, R20, R4, R8 ;  /* 0x000000041408723c */ /* 0x004fde0000041808 */
[----:B------:R-:W-:-:S04]  /*473f0*/  NOP ;  /* 0x0000000000007918 */ /* 0x000fc80000000000 */
[----:B------:R-:W-:Y:S04]  /*47400*/  STL.64 [R1+0x80], R8 ;  /* 0x0000800801007387 */ /* 0x000fe80000100a00 */
[----:B------:R0:W-:Y:S04]  /*47410*/  STL.64 [R1+0x88], R10 ;  /* 0x0000880a01007387 */ /* 0x0001e80000100a00 */
[----:B0-----:R-:W2:Y:S04]  /*47420*/  LDL.LU R10, [R1+0x5778] ;  /* 0x00577800010a7983 */ /* 0x001ea80000300800 */
[----:B------:R-:W3:Y:S02]  /*47430*/  LDL.LU.64 R8, [R1+0x5770] ;  /* 0x0057700001087983 */ /* 0x000ee40000300a00 */
[----:B---3--:R-:W-:-:S15]  /*47440*/  HMMA.16816.F32.BF16 R12, R20, R8, R12 ;  /* 0x00000008140c723c */ /* 0x008fde000004180c */
[----:B------:R-:W-:-:S04]  /*47450*/  NOP ;  /* 0x0000000000007918 */ /* 0x000fc80000000000 */
[----:B------:R0:W-:Y:S04]  /*47460*/  STL.64 [R1+0x70], R12 ;  /* 0x0000700c01007387 */ /* 0x0001e80000100a00 */
[----:B------:R-:W-:Y:S04]  /*47470*/  STL.64 [R1+0x78], R14 ;  /* 0x0000780e01007387 */ /* 0x000fe80000100a00 */
[----:B0-----:R-:W4:Y:S04]  /*47480*/  LDL.LU.64 R12, [R1+0x5768] ;  /* 0x00576800010c7983 */ /* 0x001f280000300a00 */
[----:B--2---:R-:W-:Y:S04]  /*47490*/  STL [R1+0x5740], R10 ;  /* 0x0057400a01007387 */ /* 0x004fe80000100800 */
[----:B------:R0:W-:Y:S04]  /*474a0*/  STL.64 [R1+0x5738], R8 ;  /* 0x0057380801007387 */ /* 0x0001e80000100a00 */
[----:B0-----:R-:W2:Y:S04]  /*474b0*/  LDL.LU.64 R8, [R1+0x810] ;  /* 0x0008100001087983 */ /* 0x001ea80000300a00 */
[----:B------:R-:W2:Y:S01]  /*474c0*/  LDL.LU.64 R10, [R1+0x818] ;  /* 0x00081800010a7983 */ /* 0x000ea20000300a00 */
[----:B----4-:R-:W-:Y:S03]  /*474d0*/  HMMA.16816.F32.BF16 R16, R20, R12, R16 ;  /* 0x0000000c1410723c */ /* 0x010fe60000041810 */
[----:B------:R0:W-:Y:S04]  /*474e0*/  STL.64 [R1+0x5730], R12 ;  /* 0x0057300c01007387 */ /* 0x0001e80000100a00 */
[----:B0-----:R-:W3:-:S12]  /*474f0*/  LDL.LU.64 R12, [R1+0x710] ;  /* 0x00071000010c7983 */ /* 0x001ed80000300a00 */
[----:B------:R-:W-:Y:S04]  /*47500*/  STL.64 [R1+0x60], R16 ;  /* 0x0000601001007387 */ /* 0x000fe80000100a00 */
[----:B------:R-:W-:Y:S04]  /*47510*/  STL.64 [R1+0x68], R18 ;  /* 0x0000681201007387 */ /* 0x000fe80000100a00 */
[----:B------:R-:W0:Y:S04]  /*47520*/  LDSM.16.MT88.4 R16, [R28+UR5+0x380] ;  /* 0x000380051c10783b */ /* 0x000e280008004200 */
[----:B------:R-:W3:Y:S04]  /*47530*/  LDL.LU.64 R14, [R1+0x718] ;  /* 0x00071800010e7983 */ /* 0x000ee80000300a00 */
[----:B0-----:R-:W-:Y:S04]  /*47540*/  STL.64 [R1+0x10], R16 ;  /* 0x0000101001007387 */ /* 0x001fe80000100a00 */
[----:B------:R0:W-:Y:S04]  /*47550*/  STL.64 [R1+0x18], R18 ;  /* 0x0000181201007387 */ /* 0x0001e80000100a00 */
[----:B0-----:R-:W4:Y:S04]  /*47560*/  LDL.LU.64 R18, [R1+0x5760] ;  /* 0x0057600001127983 */ /* 0x001f280000300a00 */
[----:B------:R-:W2:Y:S01]  /*47570*/  LDL.LU.64 R16, [R1+0x5758] ;  /* 0x0057580001107983 */ /* 0x000ea20000300a00 */
[----:B------:R-:W-:Y:S01]  /*47580*/  LOP3.LUT R2, R28, 0x40, RZ, 0x3c, !PT ;  /* 0x000000401c027812 */ /* 0x000fe200078e3cff */
[----:B--2---:R-:W-:Y:S02]  /*47590*/  HMMA.16816.F32.BF16 R20, R20, R16, R24 ;  /* 0x000000101414723c */ /* 0x004fe40000041818 */
[----:B------:R-:W2:Y:S04]  /*475a0*/  LDL.LU.64 R26, [R1+0x5750] ;  /* 0x00575000011a7983 */ /* 0x000ea80000300a00 */
[----:B------:R-:W2:Y:S04]  /*475b0*/  LDL.LU.64 R24, [R1+0x5748] ;  /* 0x0057480001187983 */ /* 0x000ea80000300a00 */
[----:B----4-:R-:W-:Y:S04]  /*475c0*/  STL.64 [R1+0x5728], R18 ;  /* 0x0057281201007387 */ /* 0x010fe80000100a00 */
[----:B------:R0:W-:Y:S05]  /*475d0*/  STL.64 [R1+0x5720], R16 ;  /* 0x0057201001007387 */ /* 0x0001ea0000100a00 */
[----:B------:R-:W-:Y:S04]  /*475e0*/  STL.64 [R1+0x50], R20 ;  /* 0x0000501401007387 */ /* 0x000fe80000100a00 */
[----:B------:R-:W-:Y:S04]  /*475f0*/  STL.64 [R1+0x58], R22 ;  /* 0x0000581601007387 */ /* 0x000fe80000100a00 */
[----:B------:R-:W1:Y:S04]  /*47600*/  LDSM.16.MT88.4 R20, [R2+UR5] ;  /* 0x000000050214783b */ /* 0x000e680008004200 */
[----:B0-----:R-:W4:Y:S04]  /*47610*/  LDL.LU.64 R16, [R1+0x5c0] ;  /* 0x0005c00001107983 */ /* 0x001f280000300a00 */
[----:B------:R-:W4:Y:S04]  /*47620*/  LDL.LU.64 R18, [R1+0x5c8] ;  /* 0x0005c80001127983 */ /* 0x000f280000300a00 */
[----:B-1----:R0:W-:Y:S04]  /*47630*/  STL.64 [R1+0x30], R20 ;  /* 0x0000301401007387 */ /* 0x0021e80000100a00 */
[----:B------:R1:W-:Y:S04]  /*47640*/  STL.64 [R1+0x38], R22 ;  /* 0x0000381601007387 */ /* 0x0003e80000100a00 */
[----:B0-----:R-:W3:Y:S04]  /*47650*/  LDL.LU.64 R20, [R1+0x500] ;  /* 0x0005000001147983 */ /* 0x001ee80000300a00 */
[----:B-1----:R-:W3:Y:S01]  /*47660*/  LDL.LU.64 R22, [R1+0x508] ;  /* 0x0005080001167983 */ /* 0x002ee20000300a00 */
        /* <DEDUP_REMOVED lines=10> */
[----:B0-----:R-:W4:Y:S02]  /*47710*/  LDL.LU.64 R12, [R1+0x5730] ;  /* 0x00573000010c7983 */ /* 0x001f240000300a00 */
[----:B----4-:R-:W-:-:S15]  /*47720*/  HMMA.16816.F32.BF16 R16, R24, R12, R16 ;  /* 0x0000000c1810723c */ /* 0x010fde0000041810 */
[----:B------:R-:W-:-:S04]  /*47730*/  NOP ;  /* 0x0000000000007918 */ /* 0x000fc80000000000 */
[----:B------:R-:W-:Y:S04]  /*47740*/  STL.64 [R1+0x120], R16 ;  /* 0x0001201001007387 */ /* 0x000fe80000100a00 */
[----:B------:R-:W-:Y:S04]  /*47750*/  STL.64 [R1+0x128], R18 ;  /* 0x0001281201007387 */ /* 0x000fe80000100a00 */
[----:B------:R-:W0:Y:S02]  /*47760*/  LDSM.16.MT88.4 R16, [R2+UR5+0x80] ;  /* 0x000080050210783b */ /* 0x000e240008004200 */
[----:B0-----:R-:W-:-:S02]  /*47770*/  IMAD.MOV.U32 R14, RZ, RZ, R18 ;  /* 0x000000ffff0e7224 */ /* 0x001fc400078e0012 */
[----:B------:R-:W-:Y:S02]  /*47780*/  IMAD.MOV.U32 R11, RZ, RZ, R19 ;  /* 0x000000ffff0b7224 */ /* 0x000fe400078e0013 */
[----:B------:R-:W-:Y:S01]  /*47790*/  IMAD.MOV.U32 R29, RZ, RZ, R16 ;  /* 0x000000ffff1d7224 */ /* 0x000fe200078e0010 */
[----:B------:R-:W3:Y:S01]  /*477a0*/  LDL.LU.64 R18, [R1+0x5728] ;  /* 0x0057280001127983 */ /* 0x000ee20000300a00 */
[----:B------:R-:W-:-:S03]  /*477b0*/  IMAD.MOV.U32 R15, RZ, RZ, R17 ;  /* 0x000000ffff0f7224 */ /* 0x000fc600078e0011 */
[----:B------:R-:W4:Y:S04]  /*477c0*/  LDL.LU.64 R16, [R1+0x5720] ;  /* 0x0057200001107983 */ /* 0x000f280000300a00 */
[----:B--2---:R-:W-:Y:S04]  /*477d0*/  STL.64 [R1+0x5708], R10 ;  /* 0x0057080a01007387 */ /* 0x004fe80000100a00 */
[----:B------:R0:W-:Y:S04]  /*477e0*/  STL.64 [R1+0x5700], R8 ;  /* 0x0057000801007387 */ /* 0x0001e80000100a00 */
[----:B0-----:R-:W2:Y:S04]  /*477f0*/  LDL.LU.64 R8, [R1+0x800] ;  /* 0x0008000001087983 */ /* 0x001ea80000300a00 */
[----:B------:R-:W2:Y:S04]  /*47800*/  LDL.LU.64 R10, [R1+0x808] ;  /* 0x00080800010a7983 */ /* 0x000ea80000300a00 */
[----:B------:R-:W-:Y:S04]  /*47810*/  STL.64 [R1+0x56f8], R14 ;  /* 0x0056f80e01007387 */ /* 0x000fe80000100a00 */
[----:B------:R0:W-:Y:S04]  /*47820*/  STL.64 [R1+0x56f0], R12 ;  /* 0x0056f00c01007387 */ /* 0x0001e80000100a00 */
[----:B0-----:R-:W2:Y:S04]  /*47830*/  LDL.LU.64 R12, [R1+0x6f0] ;  /* 0x0006f000010c7983 */ /* 0x001ea80000300a00 */
[----:B------:R-:W2:Y:S01]  /*47840*/  LDL.LU.64 R14, [R1+0x6f8] ;  /* 0x0006f800010e7983 */ /* 0x000ea20000300a00 */
[----:B----4-:R-:W-:Y:S03]  /*47850*/  HMMA.16816.F32.BF16 R20, R24, R16, R20 ;  /* 0x000000101814723c */ /* 0x010fe60000041814 */
[----:B------:R-:W4:Y:S04]  /*47860*/  LDL.LU.64 R24, [R1+0x4a0] ;  /* 0x0004a00001187983 */ /* 0x000f280000300a00 */
[----:B------:R-:W4:-:S12]  /*47870*/  LDL.LU.64 R26, [R1+0x4a8] ;  /* 0x0004a800011a7983 */ /* 0x000f180000300a00 */
[----:B------:R-:W-:Y:S04]  /*47880*/  STL.64 [R1+0x110], R20 ;  /* 0x0001101401007387 */ /* 0x000fe80000100a00 */
        /* <DEDUP_REMOVED lines=20> */
[----:B------:R-:W-:Y:S04]  /*479d0*/  STL.64 [R1+0x56e0], R10 ;  /* 0x0056e00a01007387 */ /* 0x000fe80000100a00 */
[----:B------:R0:W-:Y:S04]  /*479e0*/  STL.64 [R1+0x56d8], R8 ;  /* 0x0056d80801007387 */ /* 0x0001e80000100a00 */
[----:B0-----:R-:W4:Y:S04]  /*479f0*/  LDL.LU.64 R8, [R1+0x5b0] ;  /* 0x0005b00001087983 */ /* 0x001f280000300a00 */
[----:B------:R-:W4:Y:S04]  /*47a00*/  LDL.LU.64 R10, [R1+0x5b8] ;  /* 0x0005b800010a7983 */ /* 0x000f280000300a00 */
[----:B--2---:R-:W-:Y:S04]  /*47a10*/  STL.64 [R1+0x56d0], R14 ;  /* 0x0056d00e01007387 */ /* 0x004fe80000100a00 */
[----:B---3--:R0:W-:Y:S01]  /*47a20*/  STL.64 [R1+0x56c8], R12 ;  /* 0x0056c80c01007387 */ /* 0x0081e20000100a00 */
[C---:B----4-:R-:W-:Y:S08]  /*47a30*/  HMMA.16816.F32.BF16 R8, R20.reuse, R12, R8 ;  /* 0x0000000c1408723c */ /* 0x050ff00000041808 */
[----:B0-----:R-:W-:Y:S01]  /*47a40*/  HMMA.16816.F32.BF16 R12, R20, R16, R24 ;  /* 0x00000010140c723c */ /* 0x001fe20000041818 */
[----:B------:R-:W0:Y:S10]  /*47a50*/  LDSM.16.MT88.4 R24, [R2+UR5+0x180] ;  /* 0x000180050218783b */ /* 0x000e340008004200 */
[----:B------:R1:W-:Y:S04]  /*47a60*/  STL.64 [R1+0x230], R8 ;  /* 0x0002300801007387 */ /* 0x0003e80000100a00 */
[----:B------:R2:W-:Y:S04]  /*47a70*/  STL.64 [R1+0x238], R10 ;  /* 0x0002380a01007387 */ /* 0x0005e80000100a00 */
[----:B-1----:R-:W3:Y:S04]  /*47a80*/  LDL.LU.64 R8, [R1+0x7f0] ;  /* 0x0007f00001087983 */ /* 0x002ee80000300a00 */
[----:B--2---:R-:W3:Y:S04]  /*47a90*/  LDL.LU.64 R10, [R1+0x7f8] ;  /* 0x0007f800010a7983 */ /* 0x004ee80000300a00 */
[----:B------:R1:W-:Y:S04]  /*47aa0*/  STL.64 [R1+0x100], R12 ;  /* 0x0001000c01007387 */ /* 0x0003e80000100a00 */
[----:B------:R2:W-:Y:S04]  /*47ab0*/  STL.64 [R1+0x108], R14 ;  /* 0x0001080e01007387 */ /* 0x0005e80000100a00 */
[----:B------:R-:W-:Y:S04]  /*47ac0*/  STL.64 [R1+0x56c0], R18 ;  /* 0x0056c01201007387 */ /* 0x000fe80000100a00 */
[----:B------:R4:W-:Y:S04]  /*47ad0*/  STL.64 [R1+0x56b8], R16 ;  /* 0x0056b81001007387 */ /* 0x0009e80000100a00 */
[----:B------:R-:W3:Y:S04]  /*47ae0*/  LDL.LU R20, [R1+0x10] ;  /* 0x0000100001147983 */ /* 0x000ee80000300800 */
[----:B------:R-:W3:Y:S04]  /*47af0*/  LDL.LU R21, [R1+0x14] ;  /* 0x0000140001157983 */ /* 0x000ee80000300800 */
[----:B------:R-:W3:Y:S04]  /*47b00*/  LDL.LU R22, [R1+0x18] ;  /* 0x0000180001167983 */ /* 0x000ee80000300800 */
[----:B------:R-:W3:Y:S04]  /*47b10*/  LDL.LU R23, [R1+0x1c] ;  /* 0x00001c0001177983 */ /* 0x000ee80000300800 */
[----:B-1----:R-:W3:Y:S04]  /*47b20*/  LDL.LU.64 R12, [R1+0x6e0] ;  /* 0x0006e000010c7983 */ /* 0x002ee80000300a00 */
[----:B--2---:R-:W2:Y:S04]  /*47b30*/  LDL.LU.64 R14, [R1+0x6e8] ;  /* 0x0006e800010e7983 */ /* 0x004ea80000300a00 */
[----:B----4-:R-:W4:Y:S04]  /*47b40*/  LDL.LU.64 R16, [R1+0x590] ;  /* 0x0005900001107983 */ /* 0x010f280000300a00 */
[----:B------:R-:W4:Y:S04]  /*47b50*/  LDL.LU.64 R18, [R1+0x598] ;  /* 0x0005980001127983 */ /* 0x000f280000300a00 */
[----:B0-----:R0:W-:Y:S04]  /*47b60*/  STL.64 [R1+0x55c8], R26 ;  /* 0x0055c81a01007387 */ /* 0x0011e80000100a00 */
[----:B------:R1:W-:Y:S01]  /*47b70*/  STL.64 [R1+0x55c0], R24 ;  /* 0x0055c01801007387 */ /* 0x0003e20000100a00 */
[----:B0-----:R-:W-:-:S02]  /*47b80*/  IMAD.MOV.U32 R26, RZ, RZ, R3 ;  /* 0x000000ffff1a7224 */ /* 0x001fc400078e0003 */
[----:B------:R-:W-:Y:S02]  /*47b90*/  IMAD.MOV.U32 R27, RZ, RZ, R0 ;  /* 0x000000ffff1b7224 */ /* 0x000fe400078e0000 */
[----:B-1----:R-:W-:Y:S02]  /*47ba0*/  IMAD.MOV.U32 R24, RZ, RZ, R6 ;  /* 0x000000ffff187224 */ /* 0x002fe400078e0006 */
[----:B------:R-:W-:Y:S01]  /*47bb0*/  IMAD.MOV.U32 R25, RZ, RZ, R7 ;  /* 0x000000ffff197224 */ /* 0x000fe200078e0007 */
[----:B------:R-:W2:Y:S04]  /*47bc0*/  LDL.LU R6, [R1+0x56ec] ;  /* 0x0056ec0001067983 */ /* 0x000ea80000300800 */
[----:B------:R-:W2:Y:S04]  /*47bd0*/  LDL.LU R7, [R1+0x56e8] ;  /* 0x0056e80001077983 */ /* 0x000ea80000300800 */
[----:B------:R-:W-:Y:S04]  /*47be0*/  STL.64 [R1+0x5618], R26 ;  /* 0x0056181a01007387 */ /* 0x000fe80000100a00 */
[----:B------:R0:W-:Y:S04]  /*47bf0*/  STL.64 [R1+0x5610], R24 ;  /* 0x0056101801007387 */ /* 0x0001e80000100a00 */
[----:B0-----:R-:W2:Y:S04]  /*47c00*/  LDL.LU.64 R24, [R1+0x30] ;  /* 0x0000300001187983 */ /* 0x001ea80000300a00 */
[----:B------:R-:W2:Y:S01]  /*47c10*/  LDL.LU.64 R26, [R1+0x38] ;  /* 0x00003800011a7983 */ /* 0x000ea20000300a00 */
[C---:B---3--:R-:W-:Y:S03]  /*47c20*/  HMMA.16816.F32.BF16 R8, R20.reuse, R4, R8 ;  /* 0x000000041408723c */ /* 0x048fe60000041808 */
[----:B--2---:R-:W-:Y:S04]  /*47c30*/  STL.64 [R1+0x56b0], R26 ;  /* 0x0056b01a01007387 */ /* 0x004fe80000100a00 */
[----:B------:R0:W-:Y:S04]  /*47c40*/  STL.64 [R1+0x56a8], R24 ;  /* 0x0056a81801007387 */ /* 0x0001e80000100a00 */
[----:B0-----:R-:W2:Y:S04]  /*47c50*/  LDL.LU.64 R24, [R1+0x480] ;  /* 0x0004800001187983 */ /* 0x001ea80000300a00 */
[----:B------:R-:W2:Y:S04]  /*47c60*/  LDL.LU.64 R26, [R1+0x488] ;  /* 0x00048800011a7983 */ /* 0x000ea80000300a00 */
[----:B------:R-:W-:Y:S04]  /*47c70*/  STL.64 [R1+0x220], R8 ;  /* 0x0002200801007387 */ /* 0x000fe80000100a00 */
[----:B------:R0:W-:Y:S04]  /*47c80*/  STL.64 [R1+0x228], R10 ;  /* 0x0002280a01007387 */ /* 0x0001e80000100a00 */
[----:B0-----:R-:W3:Y:S04]  /*47c90*/  LDL.LU.64 R10, [R1+0x56e0] ;  /* 0x0056e000010a7983 */ /* 0x001ee80000300a00 */
[----:B------:R-:W2:Y:S02]  /*47ca0*/  LDL.LU.64 R8, [R1+0x56d8] ;  /* 0x0056d80001087983 */ /* 0x000ea40000300a00 */
[----:B--2---:R-:W-:-:S15]  /*47cb0*/  HMMA.16816.F32.BF16 R12, R20, R8, R12 ;  /* 0x00000008140c723c */ /* 0x004fde000004180c */
[----:B------:R-:W-:-:S04]  /*47cc0*/  NOP ;  /* 0x0000000000007918 */ /* 0x000fc80000000000 */
[----:B------:R-:W-:Y:S04]  /*47cd0*/  STL.64 [R1+0x210], R12 ;  /* 0x0002100c01007387 */ /* 0x000fe80000100a00 */
[----:B------:R0:W-:Y:S04]  /*47ce0*/  STL.64 [R1+0x218], R14 ;  /* 0x0002180e01007387 */ /* 0x0001e80000100a00 */
[----:B0-----:R-:W2:Y:S04]  /*47cf0*/  LDL.LU.64 R14, [R1+0x56d0] ;  /* 0x0056d000010e7983 */ /* 0x001ea80000300a00 */
[----:B------:R-:W4:Y:S04]  /*47d00*/  LDL.LU.64 R12, [R1+0x56c8] ;  /* 0x0056c800010c7983 */ /* 0x000f280000300a00 */
[----:B---3--:R-:W-:Y:S04]  /*47d10*/  STL [R1+0x56a0], R10 ;  /* 0x0056a00a01007387 */ /* 0x008fe80000100800 */
[----:B------:R-:W-:Y:S01]  /*47d20*/  STL.64 [R1+0x5698], R8 ;  /* 0x0056980801007387 */ /* 0x000fe20000100a00 */
[----:B----4-:R-:W-:-:S15]  /*47d30*/  HMMA.16816.F32.BF16 R16, R20, R12, R16 ;  /* 0x0000000c1410723c */ /* 0x010fde0000041810 */
[----:B------:R-:W-:-:S04]  /*47d40*/  NOP ;  /* 0x0000000000007918 */ /* 0x000fc80000000000 */
[----:B------:R-:W-:Y:S04]  /*47d50*/  STL.64 [R1+0x200], R16 ;  /* 0x0002001001007387 */ /* 0x000fe80000100a00 */
[----:B------:R0:W-:Y:S04]  /*47d60*/  STL.64 [R1+0x208], R18 ;  /* 0x0002081201007387 */ /* 0x0001e80000100a00 */
[----:B0-----:R-:W3:Y:S04]  /*47d70*/  LDL.LU.64 R18, [R1+0x56c0] ;  /* 0x0056c00001127983 */ /* 0x001ee80000300a00 */
[----:B------:R-:W4:Y:S04]  /*47d80*/  LDL.LU.64 R16, [R1+0x56b8] ;  /* 0x0056b80001107983 */ /* 0x000f280000300a00 */
[----:B------:R-:W-:Y:S01]  /*47d90*/  STL.64 [R1+0x5690], R12 ;  /* 0x0056900c01007387 */ /* 0x000fe20000100a00 */
[----:B----4-:R-:W-:Y:S03]  /*47da0*/  HMMA.16816.F32.BF16 R20, R20, R16, R24 ;  /* 0x000000101414723c */ /* 0x010fe60000041818 */
[----:B------:R-:W4:Y:S04]  /*47db0*/  LDL.LU.64 R26, [R1+0x56b0] ;  /* 0x0056b000011a7983 */ /* 0x000f280000300a00 */
[----:B------:R-:W2:Y:S04]  /*47dc0*/  LDL.LU.64 R24, [R1+0x56a8] ;  /* 0x0056a80001187983 */ /* 0x000ea80000300a00 */
[----:B---3--:R-:W-:Y:S04]  /*47dd0*/  STL.64 [R1+0x5688], R18 ;  /* 0x0056881201007387 */ /* 0x008fe80000100a00 */
[----:B------:R0:W-:Y:S04]  /*47de0*/  STL.64 [R1+0x5680], R16 ;  /* 0x0056801001007387 */ /* 0x0001e80000100a00 */
[----:B------:R-:W-:Y:S04]  /*47df0*/  STL.64 [R1+0xf0], R20 ;  /* 0x0000f01401007387 */ /* 0x000fe80000100a00 */
[----:B------:R-:W-:Y:S04]  /*47e00*/  STL.64 [R1+0xf8], R22 ;  /* 0x0000f81601007387 */ /* 0x000fe80000100a00 */
[----:B0-----:R-:W3:Y:S04]  /*47e10*/  LDL.LU.64 R16, [R1+0x880] ;  /* 0x0008800001107983 */ /* 0x001ee80000300a00 */
[----:B------:R-:W3:Y:S04]  /*47e20*/  LDL.LU.64 R18, [R1+0x888] ;  /* 0x0008880001127983 */ /* 0x000ee80000300a00 */
[----:B------:R-:W0:Y:S04]  /*47e30*/  LDSM.16.MT88.4 R20, [R2+UR5+0x200] ;  /* 0x000200050214783b */ /* 0x000e280008004200 */
[----:B0-----:R-:W-:Y:S04]  /*47e40*/  STL.64 [R1+0x5588], R22 ;  /* 0x0055881601007387 */ /* 0x001fe80000100a00 */
[----:B------:R-:W-:Y:S01]  /*47e50*/  STL.64 [R1+0x5580], R20 ;  /* 0x0055801401007387 */ /* 0x000fe20000100a00 */
[----:B----4-:R-:W-:-:S02]  /*47e60*/  IMAD.MOV.U32 R3, RZ, RZ, R26 ;  /* 0x000000ffff037224 */ /* 0x010fc400078e001a */
[----:B------:R-:W-:Y:S02]  /*47e70*/  IMAD.MOV.U32 R0, RZ, RZ, R27 ;  /* 0x000000ffff007224 */ /* 0x000fe400078e001b */
[----:B--2---:R-:W-:Y:S02]  /*47e80*/  IMAD.MOV.U32 R9, RZ, RZ, R24 ;  /* 0x000000ffff097224 */ /* 0x004fe400078e0018 */
[----:B------:R-:W-:Y:S01]  /*47e90*/  IMAD.MOV.U32 R8, RZ, RZ, R25 ;  /* 0x000000ffff087224 */ /* 0x000fe200078e0019 */
[----:B---3--:R-:W-:Y:S01]  /*47ea0*/  HMMA.16816.F32.BF16 R16, R24, R4, R16 ;  /* 0x000000041810723c */ /* 0x008fe20000041810 */
[----:B------:R-:W-:Y:S02]  /*47eb0*/  IMAD.MOV.U32 R26, RZ, RZ, R14 ;  /* 0x000000ffff1a7224 */ /* 0x000fe400078e000e */
[----:B------:R-:W-:Y:S02]  /*47ec0*/  IMAD.MOV.U32 R27, RZ, RZ, R11 ;  /* 0x000000ffff1b7224 */ /* 0x000fe400078e000b */
[----:B------:R-:W-:-:S02]  /*47ed0*/  IMAD.MOV.U32 R24, RZ, RZ, R29 ;  /* 0x000000ffff187224 */ /* 0x000fc400078e001d */
[----:B------:R-:W-:-:S12]  /*47ee0*/  IMAD.MOV.U32 R25, RZ, RZ, R15 ;  /* 0x000000ffff197224 */ /* 0x000fd800078e000f */
[----:B------:R0:W-:Y:S04]  /*47ef0*/  STL.64 [R1+0x2e0], R16 ;  /* 0x0002e01001007387 */ /* 0x0001e80000100a00 */
[----:B------:R1:W-:Y:S04]  /*47f00*/  STL.64 [R1+0x2e8], R18 ;  /* 0x0002e81201007387 */ /* 0x0003e80000100a00 */
[----:B------:R-:W-:Y:S04]  /*47f10*/  STL.64 [R1+0x5668], R6 ;  /* 0x0056680601007387 */ /* 0x000fe80000100a00 */
[----:B------:R-:W-:Y:S04]  /*47f20*/  STL.64 [R1+0x5660], R4 ;  /* 0x0056600401007387 */ /* 0x000fe80000100a00 */
[----:B------:R-:W-:Y:S04]  /*47f30*/  STL.64 [R1+0x5678], R26 ;  /* 0x0056781a01007387 */ /* 0x000fe80000100a00 */
[----:B------:R2:W-:Y:S04]  /*47f40*/  STL.64 [R1+0x5670], R24 ;  /* 0x0056701801007387 */ /* 0x0005e80000100a00 */
[----:B------:R-:W3:Y:S04]  /*47f50*/  LDL.LU.64 R12, [R1+0x780] ;  /* 0x00078000010c7983 */ /* 0x000ee80000300a00 */
[----:B------:R-:W3:Y:S04]  /*47f60*/  LDL.LU.64 R14, [R1+0x788] ;  /* 0x00078800010e7983 */ /* 0x000ee80000300a00 */
[----:B0-----:R-:W4:Y:S04]  /*47f70*/  LDL.LU.64 R16, [R1+0x640] ;  /* 0x0006400001107983 */ /* 0x001f280000300a00 */
[----:B-1----:R-:W4:Y:S04]  /*47f80*/  LDL.LU.64 R18, [R1+0x648] ;  /* 0x0006480001127983 */ /* 0x002f280000300a00 */
[----:B--2---:R-:W2:Y:S04]  /*47f90*/  LDL.LU.64 R24, [R1+0x540] ;  /* 0x0005400001187983 */ /* 0x004ea80000300a00 */
[----:B------:R-:W2:Y:S04]  /*47fa0*/  LDL.LU.64 R26, [R1+0x548] ;  /* 0x00054800011a7983 */ /* 0x000ea80000300a00 */
[----:B------:R-:W2:Y:S04]  /*47fb0*/  LDL.LU.64 R20, [R1+0x4c0] ;  /* 0x0004c00001147983 */ /* 0x000ea80000300a00 */
[----:B------:R-:W2:Y:S04]  /*47fc0*/  LDL.LU.64 R22, [R1+0x4c8] ;  /* 0x0004c80001167983 */ /* 0x000ea80000300a00 */
[----:B--2---:R-:W-:Y:S04]  /*47fd0*/  STL.64 [R1+0x5598], R22 ;  /* 0x0055981601007387 */ /* 0x004fe80000100a00 */
[----:B------:R0:W-:Y:S04]  /*47fe0*/  STL.64 [R1+0x5590], R20 ;  /* 0x0055901401007387 */ /* 0x0001e80000100a00 */
[----:B0-----:R-:W2:Y:S04]  /*47ff0*/  LDL.LU.64 R20, [R1+0x5d0] ;  /* 0x0005d00001147983 */ /* 0x001ea80000300a00 */
        /* <DEDUP_REMOVED lines=32> */
[----:B------:R-:W2:Y:S01]  /*48200*/  LDL.LU.64 R22, [R1+0x628] ;  /* 0x0006280001167983 */ /* 0x000ea20000300a00 */
[----:B------:R-:W-:-:S02]  /*48210*/  IMAD.MOV.U32 R4, RZ, RZ, R9 ;  /* 0x000000ffff047224 */ /* 0x000fc400078e0009 */
[----:B------:R-:W-:Y:S02]  /*48220*/  IMAD.MOV.U32 R5, RZ, RZ, R8 ;  /* 0x000000ffff057224 */ /* 0x000fe400078e0008 */
[----:B------:R-:W0:Y:S04]  /*48230*/  LDSM.16.MT88.4 R8, [R2+UR5+0x280] ;  /* 0x000280050208783b */ /* 0x000e280008004200 */
[----:B--2---:R-:W-:Y:S04]  /*48240*/  STL.64 [R1+0x5648], R22 ;  /* 0x0056481601007387 */ /* 0x004fe80000100a00 */
[----:B------:R1:W-:Y:S04]  /*48250*/  STL.64 [R1+0x5640], R20 ;  /* 0x0056401401007387 */ /* 0x0003e80000100a00 */
[----:B-1----:R-:W2:Y:S04]  /*48260*/  LDL.LU.64 R20, [R1+0x760] ;  /* 0x0007600001147983 */ /* 0x002ea80000300a00 */
[----:B------:R-:W2:Y:S04]  /*48270*/  LDL.LU.64 R22, [R1+0x768] ;  /* 0x0007680001167983 */ /* 0x000ea80000300a00 */
[----:B--2---:R-:W-:Y:S04]  /*48280*/  STL.64 [R1+0x5658], R22 ;  /* 0x0056581601007387 */ /* 0x004fe80000100a00 */
[----:B------:R1:W-:Y:S04]  /*48290*/  STL.64 [R1+0x5650], R20 ;  /* 0x0056501401007387 */ /* 0x0003e80000100a00 */
[----:B-1----:R-:W2:Y:S04]  /*482a0*/  LDL.LU.64 R20, [R1+0x860] ;  /* 0x0008600001147983 */ /* 0x002ea80000300a00 */
[----:B------:R-:W2:Y:S04]  /*482b0*/  LDL.LU.64 R22, [R1+0x868] ;  /* 0x0008680001167983 */ /* 0x000ea80000300a00 */
[----:B0-----:R-:W-:Y:S04]  /*482c0*/  STL.64 [R1+0x10], R8 ;  /* 0x0000100801007387 */ /* 0x001fe80000100a00 */
[----:B------:R0:W-:Y:S04]  /*482d0*/  STL.64 [R1+0x18], R10 ;  /* 0x0000180a01007387 */ /* 0x0001e80000100a00 */
[----:B0-----:R-:W2:Y:S04]  /*482e0*/  LDL.LU R10, [R1+0x56a0] ;  /* 0x0056a000010a7983 */ /* 0x001ea80000300800 */
[----:B------:R-:W3:Y:S01]  /*482f0*/  LDL.LU.64 R8, [R1+0x5698] ;  /* 0x0056980001087983 */ /* 0x000ee20000300a00 */
[----:B------:R-:W-:-:S02]  /*48300*/  IMAD.MOV.U32 R6, RZ, RZ, R3 ;  /* 0x000000ffff067224 */ /* 0x000fc400078e0003 */
[----:B------:R-:W-:-:S07]  /*48310*/  IMAD.MOV.U32 R7, RZ, RZ, R0 ;  /* 0x000000ffff077224 */ /* 0x000fce00078e0000 */
        /* <DEDUP_REMOVED lines=8> */
[----:B------:R0:W-:Y:S04]  /*483a0*/  STL.64 [R1+0x338], R18 ;  /* 0x0003381201007387 */ /* 0x0001e80000100a00 */
[----:B0-----:R-:W3:Y:S04]  /*483b0*/  LDL.LU.64 R18, [R1+0x5688] ;  /* 0x0056880001127983 */ /* 0x001ee80000300a00 */
[----:B------:R-:W4:Y:S02]  /*483c0*/  LDL.LU.64 R16, [R1+0x5680] ;  /* 0x0056800001107983 */ /* 0x000f240000300a00 */
[----:B----4-:R-:W-:Y:S02]  /*483d0*/  HMMA.16816.F32.BF16 R4, R4, R16, R24 ;  /* 0x000000100404723c */ /* 0x010fe40000041818 */
[----:B------:R-:W2:Y:S04]  /*483e0*/  LDL.LU.64 R26, [R1+0x5678] ;  /* 0x00567800011a7983 */ /* 0x000ea80000300a00 */
[----:B------:R-:W2:-:S13]  /*483f0*/  LDL.LU.64 R24, [R1+0x5670] ;  /* 0x0056700001187983 */ /* 0x000e9a0000300a00 */
[----:B------:R-:W-:Y:S04]  /*48400*/  STL.64 [R1+0x2d0], R4 ;  /* 0x0002d00401007387 */ /* 0x000fe80000100a00 */
[----:B------:R0:W-:Y:S04]  /*48410*/  STL.64 [R1+0x2d8], R6 ;  /* 0x0002d80601007387 */ /* 0x0001e80000100a00 */
[----:B0-----:R-:W4:Y:S04]  /*48420*/  LDL.LU.64 R6, [R1+0x5668] ;  /* 0x0056680001067983 */ /* 0x001f280000300a00 */
        /* <DEDUP_REMOVED lines=19> */
[----:B--2---:R-:W-:Y:S02]  /*48560*/  HMMA.16816.F32.BF16 R24, R24, R16, R20 ;  /* 0x000000101818723c */ /* 0x004fe40000041814 */
[----:B------:R-:W2:Y:S04]  /*48570*/  LDL.LU.64 R22, [R1+0x5628] ;  /* 0x0056280001167983 */ /* 0x000ea80000300a00 */
        /* <DEDUP_REMOVED lines=27> */
[----:B------:R-:W-:Y:S04]  /*48730*/  STL.64 [R1+0x178], R26 ;  /* 0x0001781a01007387 */ /* 0x000fe80000100a00 */
[----:B------:R-:W0:Y:S04]  /*48740*/  LDSM.16.MT88.4 R24, [R2+UR5+0x300] ;  /* 0x000300050218783b */ /* 0x000e280008004200 */
[----:B0-----:R-:W-:Y:S04]  /*48750*/  STL.64 [R1+0x30], R24 ;  /* 0x0000301801007387 */ /* 0x001fe80000100a00 */
        /* <DEDUP_REMOVED lines=21> */
[----:B---3--:R-:W-:Y:S04]  /*488b0*/  STL.64 [R1+0x5558], R18 ;  /* 0x0055581201007387 */ /* 0x008fe80000100a00 */
[----:B------:R0:W-:Y:S01]  /*488c0*/  STL.64 [R1+0x5550], R16 ;  /* 0x0055501001007387 */ /* 0x0001e20000100a00 */
[----:B--2---:R-:W-:-:S15]  /*488d0*/  HMMA.16816.F32.BF16 R20, R24, R16, R20 ;  /* 0x000000101814723c */ /* 0x004fde0000041814 */
[----:B------:R-:W-:-:S04]  /*488e0*/  NOP ;  /* 0x0000000000007918 */ /* 0x000fc80000000000 */
[----:B------:R-:W-:Y:S04]  /*488f0*/  STL.64 [R1+0x150], R20 ;  /* 0x0001501401007387 */ /* 0x000fe80000100a00 */
[----:B------:R-:W-:Y:S04]  /*48900*/  STL.64 [R1+0x158], R22 ;  /* 0x0001581601007387 */ /* 0x000fe80000100a00 */
[----:B0-----:R-:W2:Y:S04]  /*48910*/  LDL.LU.64 R16, [R1+0x570] ;  /* 0x0005700001107983 */ /* 0x001ea80000300a00 */
[----:B------:R-:W3:Y:S04]  /*48920*/  LDL.LU.64 R18, [R1+0x578] ;  /* 0x0005780001127983 */ /* 0x000ee80000300a00 */
        /* <DEDUP_REMOVED lines=9> */
[----:B------:R-:W3:Y:S04]  /*489c0*/  LDL.LU.64 R24, [R1+0x10] ;  /* 0x0000100001187983 */ /* 0x000ee80000300a00 */
[----:B------:R-:W2:Y:S01]  /*489d0*/  LDL.LU.64 R26, [R1+0x18] ;  /* 0x00001800011a7983 */ /* 0x000ea20000300a00 */
[----:B0-----:R-:W-:-:S02]  /*489e0*/  IMAD.MOV.U32 R15, RZ, RZ, R22 ;  /* 0x000000ffff0f7224 */ /* 0x001fc400078e0016 */
[----:B------:R-:W-:Y:S02]  /*489f0*/  IMAD.MOV.U32 R29, RZ, RZ, R23 ;  /* 0x000000ffff1d7224 */ /* 0x000fe400078e0017 */
[----:B------:R-:W-:Y:S02]  /*48a00*/  IMAD.MOV.U32 R11, RZ, RZ, R20 ;  /* 0x000000ffff0b7224 */ /* 0x000fe400078e0014 */
[----:B------:R-:W-:Y:S01]  /*48a10*/  IMAD.MOV.U32 R14, RZ, RZ, R21 ;  /* 0x000000ffff0e7224 */ /* 0x000fe200078e0015 */
[----:B--2---:R-:W-:Y:S04]  /*48a20*/  STL.64 [R1+0x5548], R26 ;  /* 0x0055481a01007387 */ /* 0x004fe80000100a00 */
[----:B---3--:R0:W-:Y:S04]  /*48a30*/  STL.64 [R1+0x5540], R24 ;  /* 0x0055401801007387 */ /* 0x0081e80000100a00 */
[----:B0-----:R-:W2:Y:S04]  /*48a40*/  LDL.LU.64 R24, [R1+0x470] ;  /* 0x0004700001187983 */ /* 0x001ea80000300a00 */
[----:B------:R-:W2:Y:S04]  /*48a50*/  LDL.LU.64 R26, [R1+0x478] ;  /* 0x00047800011a7983 */ /* 0x000ea80000300a00 */
[----:B------:R-:W3:Y:S04]  /*48a60*/  LDL.LU.64 R22, [R1+0x5588] ;  /* 0x0055880001167983 */ /* 0x000ee80000300a00 */
[----:B------:R-:W3:Y:S04]  /*48a70*/  LDL.LU.64 R20, [R1+0x5580] ;  /* 0x0055800001147983 */ /* 0x000ee80000300a00 */
[----:B------:R-:W-:Y:S01]  /*48a80*/  STL [R1+0x53f0], R2 ;  /* 0x0053f00201007387 */ /* 0x000fe20000100800 */
[----:B---3--:R-:W-:-:S15]  /*48a90*/  HMMA.16816.F32.BF16 R16, R20, R4, R16 ;  /* 0x000000041410723c */ /* 0x008fde0000041810 */
[----:B------:R-:W-:-:S04]  /*48aa0*/  NOP ;  /* 0x0000000000007918 */ /* 0x000fc80000000000 */
[----:B------:R-:W-:Y:S04]  /*48ab0*/  STL.64 [R1+0x320], R16 ;  /* 0x0003201001007387 */ /* 0x000fe80000100a00 */
[----:B------:R0:W-:Y:S04]  /*48ac0*/  STL.64 [R1+0x328], R18 ;  /* 0x0003281201007387 */ /* 0x0001e80000100a00 */
[----:B0-----:R-:W3:Y:S04]  /*48ad0*/  LDL.LU.64 R18, [R1+0x5578] ;  /* 0x0055780001127983 */ /* 0x001ee80000300a00 */
[----:B------:R-:W3:Y:S02]  /*48ae0*/  LDL.LU.64 R16, [R1+0x5570] ;  /* 0x0055700001107983 */ /* 0x000ee40000300a00 */
        /* <DEDUP_REMOVED lines=11> */
[----:B------:R-:W2:Y:S02]  /*48ba0*/  LDL.LU.64 R16, [R1+0x5550] ;  /* 0x0055500001107983 */ /* 0x000ea40000300a00 */
[----:B--2---:R-:W-:Y:S02]  /*48bb0*/  HMMA.16816.F32.BF16 R20, R20, R16, R24 ;  /* 0x000000101414723c */ /* 0x004fe40000041818 */
[----:B------:R-:W2:Y:S04]  /*48bc0*/  LDL.LU.64 R26, [R1+0x5548] ;  /* 0x00554800011a7983 */ /* 0x000ea80000300a00 */
[----:B------:R-:W3:-:S13]  /*48bd0*/  LDL.LU.64 R24, [R1+0x5540] ;  /* 0x0055400001187983 */ /* 0x000eda0000300a00 */
[----:B------:R0:W-:Y:S04]  /*48be0*/  STL.64 [R1+0x360], R20 ;  /* 0x0003601401007387 */ /* 0x0001e80000100a00 */
[----:B------:R1:W-:Y:S04]  /*48bf0*/  STL.64 [R1+0x368], R22 ;  /* 0x0003681601007387 */ /* 0x0003e80000100a00 */
[----:B0-----:R-:W4:Y:S04]  /*48c00*/  LDL.LU.64 R20, [R1+0x7b0] ;  /* 0x0007b00001147983 */ /* 0x001f280000300a00 */
[----:B-1----:R-:W4:Y:S01]  /*48c10*/  LDL.LU.64 R22, [R1+0x7b8] ;  /* 0x0007b80001167983 */ /* 0x002f220000300a00 */
[----:B--2---:R-:W-:-:S02]  /*48c20*/  IMAD.MOV.U32 R2, RZ, RZ, R26 ;  /* 0x000000ffff027224 */ /* 0x004fc400078e001a */
[----:B------:R-:W-:Y:S02]  /*48c30*/  IMAD.MOV.U32 R0, RZ, RZ, R27 ;  /* 0x000000ffff007224 */ /* 0x000fe400078e001b */
[----:B---3--:R-:W-:Y:S01]  /*48c40*/  IMAD.MOV.U32 R3, RZ, RZ, R25 ;  /* 0x000000ffff037224 */ /* 0x008fe200078e0019 */
[----:B----4-:R-:W-:-:S15]  /*48c50*/  HMMA.16816.F32.BF16 R20, R24, R4, R20 ;  /* 0x000000041814723c */ /* 0x010fde0000041814 */
[----:B------:R-:W-:-:S04]  /*48c60*/  NOP ;  /* 0x0000000000007918 */ /* 0x000fc80000000000 */
[----:B------:R0:W-:Y:S02]  /*48c70*/  STL.64 [R1+0x380], R20 ;  /* 0x0003801401007387 */ /* 0x0001e40000100a00 */
[----:B0-----:R-:W-:Y:S02]  /*48c80*/  IMAD.MOV.U32 R20, RZ, RZ, R24 ;  /* 0x000000ffff147224 */ /* 0x001fe400078e0018 */
[----:B------:R-:W0:Y:S04]  /*48c90*/  LDSM.16.MT88.4 R24, [R28+UR5+0x4000] ;  /* 0x004000051c18783b */ /* 0x000e280008004200 */
[----:B------:R-:W-:Y:S04]  /*48ca0*/  STL.64 [R1+0x388], R22 ;  /* 0x0003881601007387 */ /* 0x000fe80000100a00 */
[----:B------:R-:W-:Y:S04]  /*48cb0*/  STL.64 [R1+0x5528], R6 ;  /* 0x0055280601007387 */ /* 0x000fe80000100a00 */
[----:B------:R1:W-:Y:S04]  /*48cc0*/  STL.64 [R1+0x5520], R4 ;  /* 0x0055200401007387 */ /* 0x0003e80000100a00 */
[----:B-1----:R-:W2:Y:S04]  /*48cd0*/  LDL.LU.64 R4, [R1+0x700] ;  /* 0x0007000001047983 */ /* 0x002ea80000300a00 */
[----:B------:R-:W2:Y:S04]  /*48ce0*/  LDL.LU.64 R6, [R1+0x708] ;  /* 0x0007080001067983 */ /* 0x000ea80000300a00 */
[----:B0-----:R0:W-:Y:S04]  /*48cf0*/  STL.64 [R1+0x5490], R26 ;  /* 0x0054901a01007387 */ /* 0x0011e80000100a00 */
[----:B------:R1:W-:Y:S01]  /*48d00*/  STL.64 [R1+0x5488], R24 ;  /* 0x0054881801007387 */ /* 0x0003e20000100a00 */
[----:B0-----:R-:W-:-:S02]  /*48d10*/  IMAD.MOV.U32 R26, RZ, RZ, R15 ;  /* 0x000000ffff1a7224 */ /* 0x001fc400078e000f */
[----:B------:R-:W-:Y:S02]  /*48d20*/  IMAD.MOV.U32 R27, RZ, RZ, R29 ;  /* 0x000000ffff1b7224 */ /* 0x000fe400078e001d */
[----:B-1----:R-:W-:Y:S02]  /*48d30*/  IMAD.MOV.U32 R24, RZ, RZ, R11 ;  /* 0x000000ffff187224 */ /* 0x002fe400078e000b */
[----:B------:R-:W-:Y:S01]  /*48d40*/  IMAD.MOV.U32 R25, RZ, RZ, R14 ;  /* 0x000000ffff197224 */ /* 0x000fe200078e000e */
[----:B------:R-:W3:Y:S04]  /*48d50*/  LDL.LU R11, [R1+0x5538] ;  /* 0x00553800010b7983 */ /* 0x000ee80000300800 */
[----:B------:R-:W4:Y:S04]  /*48d60*/  LDL.LU R14, [R1+0x5534] ;  /* 0x00553400010e7983 */ /* 0x000f280000300800 */
[----:B------:R-:W4:Y:S04]  /*48d70*/  LDL.LU R15, [R1+0x5530] ;  /* 0x00553000010f7983 */ /* 0x000f280000300800 */
[----:B------:R-:W-:Y:S04]  /*48d80*/  STL.64 [R1+0x54d8], R26 ;  /* 0x0054d81a01007387 */ /* 0x000fe80000100a00 */
[----:B------:R0:W-:Y:S02]  /*48d90*/  STL.64 [R1+0x54d0], R24 ;  /* 0x0054d01801007387 */ /* 0x0001e40000100a00 */
[----:B0-----:R-:W-:-:S02]  /*48da0*/  IMAD.MOV.U32 R24, RZ, RZ, R20 ;  /* 0x000000ffff187224 */ /* 0x001fc400078e0014 */
[----:B------:R-:W0:Y:S04]  /*48db0*/  LDSM.16.MT88.4 R20, [R28+UR5+0x4080] ;  /* 0x004080051c14783b */ /* 0x000e280008004200 */
[----:B0-----:R-:W-:Y:S04]  /*48dc0*/  STL.64 [R1+0x5448], R22 ;  /* 0x0054481601007387 */ /* 0x001fe80000100a00 */
[----:B------:R0:W-:Y:S04]  /*48dd0*/  STL.64 [R1+0x5440], R20 ;  /* 0x0054401401007387 */ /* 0x0001e80000100a00 */
[----:B0-----:R-:W4:Y:S04]  /*48de0*/  LDL.LU.64 R20, [R1+0x600] ;  /* 0x0006000001147983 */ /* 0x001f280000300a00 */
[----:B------:R-:W4:Y:S01]  /*48df0*/  LDL.LU.64 R22, [R1+0x608] ;  /* 0x0006080001167983 */ /* 0x000f220000300a00 */
[----:B------:R-:W-:-:S02]  /*48e00*/  IMAD.MOV.U32 R25, RZ, RZ, R3 ;  /* 0x000000ffff197224 */ /* 0x000fc400078e0003 */
[----:B------:R-:W-:Y:S02]  /*48e10*/  IMAD.MOV.U32 R26, RZ, RZ, R2 ;  /* 0x000000ffff1a7224 */ /* 0x000fe400078e0002 */
[----:B------:R-:W-:-:S07]  /*48e20*/  IMAD.MOV.U32 R27, RZ, RZ, R0 ;  /* 0x000000ffff1b7224 */ /* 0x000fce00078e0000 */
[----:B--2---:R-:W-:-:S15]  /*48e30*/  HMMA.16816.F32.BF16 R4, R24, R8, R4 ;  /* 0x000000081804723c */ /* 0x004fde0000041804 */
[----:B------:R-:W-:-:S04]  /*48e40*/  NOP ;  /* 0x0000000000007918 */ /* 0x000fc80000000000 */
[----:B------:R0:W-:Y:S04]  /*48e50*/  STL.64 [R1+0x390], R4 ;  /* 0x0003900401007387 */ /* 0x0001e80000100a00 */
[----:B------:R1:W-:Y:S04]  /*48e60*/  STL.64 [R1+0x398], R6 ;  /* 0x0003980601007387 */ /* 0x0003e80000100a00 */
[----:B0-----:R-:W2:Y:S04]  /*48e70*/  LDL.LU.64 R4, [R1+0x4f0] ;  /* 0x0004f00001047983 */ /* 0x001ea80000300a00 */
[----:B-1----:R-:W2:Y:S04]  /*48e80*/  LDL.LU.64 R6, [R1+0x4f8] ;  /* 0x0004f80001067983 */ /* 0x002ea80000300a00 */
[----:B---3--:R-:W-:Y:S04]  /*48e90*/  STL.64 [R1+0x5518], R10 ;  /* 0x0055180a01007387 */ /* 0x008fe80000100a00 */
[----:B------:R-:W-:Y:S04]  /*48ea0*/  STL.64 [R1+0x5510], R8 ;  /* 0x0055100801007387 */ /* 0x000fe80000100a00 */
[----:B------:R-:W0:Y:S04]  /*48eb0*/  LDSM.16.MT88.4 R8, [R28+UR5+0x4100] ;  /* 0x004100051c08783b */ /* 0x000e280008004200 */
[----:B0-----:R0:W-:Y:S04]  /*48ec0*/  STL.64 [R1+0x20], R8 ;  /* 0x0000200801007387 */ /* 0x0011e80000100a00 */
[----:B------:R1:W-:Y:S04]  /*48ed0*/  STL.64 [R1+0x28], R10 ;  /* 0x0000280a01007387 */ /* 0x0003e80000100a00 */
[----:B0-----:R-:W3:Y:S04]  /*48ee0*/  LDL.LU.64 R8, [R1+0x7c0] ;  /* 0x0007c00001087983 */ /* 0x001ee80000300a00 */
[----:B-1----:R-:W3:Y:S01]  /*48ef0*/  LDL.LU.64 R10, [R1+0x7c8] ;  /* 0x0007c800010a7983 */ /* 0x002ee20000300a00 */
[----:B----4-:R-:W-:-:S15]  /*48f00*/  HMMA.16816.F32.BF16 R20, R24, R12, R20 ;  /* 0x0000000c1814723c */ /* 0x010fde0000041814 */
[----:B------:R-:W-:-:S04]  /*48f10*/  NOP ;  /* 0x0000000000007918 */ /* 0x000fc80000000000 */
[----:B------:R-:W-:Y:S04]  /*48f20*/  STL.64 [R1+0x3b0], R20 ;  /* 0x0003b01401007387 */ /* 0x000fe80000100a00 */
[----:B------:R-:W-:Y:S04]  /*48f30*/  STL.64 [R1+0x3b8], R22 ;  /* 0x0003b81601007387 */ /* 0x000fe80000100a00 */
[----:B------:R-:W-:Y:S04]  /*48f40*/  STL.64 [R1+0x5508], R14 ;  /* 0x0055080e01007387 */ /* 0x000fe80000100a00 */
[----:B------:R0:W-:Y:S04]  /*48f50*/  STL.64 [R1+0x5500], R12 ;  /* 0x0055000c01007387 */ /* 0x0001e80000100a00 */
[----:B0-----:R-:W4:Y:S04]  /*48f60*/  LDL.LU.64 R12, [R1+0x6b0] ;  /* 0x0006b000010c7983 */ /* 0x001f280000300a00 */
[----:B------:R-:W4:Y:S04]  /*48f70*/  LDL.LU.64 R14, [R1+0x6b8] ;  /* 0x0006b800010e7983 */ /* 0x000f280000300a00 */
[----:B------:R-:W3:Y:S04]  /*48f80*/  LDL.LU.64 R20, [R1+0x7a0] ;  /* 0x0007a00001147983 */ /* 0x000ee80000300a00 */
[----:B------:R-:W3:Y:S01]  /*48f90*/  LDL.LU.64 R22, [R1+0x7a8] ;  /* 0x0007a80001167983 */ /* 0x000ee20000300a00 */
[----:B--2---:R-:W-:Y:S03]  /*48fa0*/  HMMA.16816.F32.BF16 R24, R24, R16, R4 ;  /* 0x000000101818723c */ /* 0x004fe60000041804 */
[----:B---3--:R-:W-:Y:S04]  /*48fb0*/  STL.64 [R1+0x54e8], R22 ;  /* 0x0054e81601007387 */ /* 0x008fe80000100a00 */
[----:B------:R0:W-:Y:S04]  /*48fc0*/  STL.64 [R1+0x54e0], R20 ;  /* 0x0054e01401007387 */ /* 0x0001e80000100a00 */
[----:B0-----:R-:W2:Y:S04]  /*48fd0*/  LDL.LU.64 R20, [R1+0x30] ;  /* 0x0000300001147983 */ /* 0x001ea80000300a00 */
[----:B------:R-:W2:Y:S04]  /*48fe0*/  LDL.LU.64 R22, [R1+0x38] ;  /* 0x0000380001167983 */ /* 0x000ea80000300a00 */
[----:B------:R-:W3:Y:S04]  /*48ff0*/  LDL.LU.64 R6, [R1+0x5528] ;  /* 0x0055280001067983 */ /* 0x000ee80000300a00 */
[----:B------:R-:W2:Y:S01]  /*49000*/  LDL.LU.64 R4, [R1+0x5520] ;  /* 0x0055200001047983 */ /* 0x000ea20000300a00 */
[----:B------:R-:W-:-:S03]  /*49010*/  IMAD.MOV.U32 R0, RZ, RZ, R27 ;  /* 0x000000ffff007224 */ /* 0x000fc600078e001b */
[----:B------:R-:W-:Y:S01]  /*49020*/  STL [R1+0x3a0], R24 ;  /* 0x0003a01801007387 */ /* 0x000fe20000100800 */
[----:B------:R-:W-:-:S03]  /*49030*/  IMAD.MOV.U32 R3, RZ, RZ, R26 ;  /* 0x000000ffff037224 */ /* 0x000fc600078e001a */
[----:B------:R-:W-:Y:S01]  /*49040*/  STL.64 [R1+0x54f8], R18 ;  /* 0x0054f81201007387 */ /* 0x000fe20000100a00 */
[----:B------:R-:W-:-:S03]  /*49050*/  IMAD.MOV.U32 R29, RZ, RZ, R25 ;  /* 0x000000ffff1d7224 */ /* 0x000fc600078e0019 */
[----:B------:R0:W-:Y:S04]  /*49060*/  STL.64 [R1+0x54f0], R16 ;  /* 0x0054f01001007387 */ /* 0x0001e80000100a00 */
[----:B0-----:R-:W3:Y:S04]  /*49070*/  LDL.LU.64 R16, [R1+0x5a0] ;  /* 0x0005a00001107983 */ /* 0x001ee80000300a00 */
[----:B------:R-:W3:Y:S04]  /*49080*/  LDL.LU.64 R18, [R1+0x5a8] ;  /* 0x0005a80001127983 */ /* 0x000ee80000300a00 */
[----:B------:R-:W3:Y:S04]  /*49090*/  LDL.LU.64 R24, [R1+0x490] ;  /* 0x0004900001187983 */ /* 0x000ee80000300a00 */
[----:B------:R-:W3:Y:S04]  /*490a0*/  LDL.LU.64 R26, [R1+0x498] ;  /* 0x00049800011a7983 */ /* 0x000ee80000300a00 */
[----:B------:R-:W-:Y:S04]  /*490b0*/  STL [R1+0x5240], R0 ;  /* 0x0052400001007387 */ /* 0x000fe80000100800 */
[----:B------:R-:W-:Y:S04]  /*490c0*/  STL [R1+0x523c], R3 ;  /* 0x00523c0301007387 */ /* 0x000fe80000100800 */
[----:B------:R-:W-:Y:S01]  /*490d0*/  STL [R1+0x5238], R29 ;  /* 0x0052381d01007387 */ /* 0x000fe20000100800 */
[----:B--2---:R-:W-:-:S15]  /*490e0*/  HMMA.16816.F32.BF16 R8, R20, R4, R8 ;  /* 0x000000041408723c */ /* 0x004fde0000041808 */
[----:B------:R-:W-:-:S04]  /*490f0*/  NOP ;  /* 0x0000000000007918 */ /* 0x000fc80000000000 */
[----:B------:R-:W-:Y:S04]  /*49100*/  STL.64 [R1+0x3c0], R8 ;  /* 0x0003c00801007387 */ /* 0x000fe80000100a00 */
[----:B------:R0:W-:Y:S04]  /*49110*/  STL.64 [R1+0x3c8], R10 ;  /* 0x0003c80a01007387 */ /* 0x0001e80000100a00 */
[----:B0-----:R-:W2:Y:S04]  /*49120*/  LDL.LU.64 R10, [R1+0x5518] ;  /* 0x00551800010a7983 */ /* 0x001ea80000300a00 */
[----:B------:R-:W4:Y:S02]  /*49130*/  LDL.LU.64 R8, [R1+0x5510] ;  /* 0x0055100001087983 */ /* 0x000f240000300a00 */
[----:B----4-:R-:W-:-:S15]  /*49140*/  HMMA.16816.F32.BF16 R12, R20, R8, R12 ;  /* 0x00000008140c723c */ /* 0x010fde000004180c */
[----:B------:R-:W-:-:S04]  /*49150*/  NOP ;  /* 0x0000000000007918 */ /* 0x000fc80000000000 */
[----:B------:R-:W-:Y:S04]  /*49160*/  STL.64 [R1+0x3d0], R12 ;  /* 0x0003d00c01007387 */ /* 0x000fe80000100a00 */
[----:B------:R-:W-:Y:S04]  /*49170*/  STL.64 [R1+0x3d8], R14 ;  /* 0x0003d80e01007387 */ /* 0x000fe80000100a00 */
[----:B------:R-:W0:Y:S04]  /*49180*/  LDSM.16.MT88.4 R12, [R28+UR5+0x4180] ;  /* 0x004180051c0c783b */ /* 0x000e280008004200 */
[----:B0-----:R-:W-:Y:S04]  /*49190*/  STL.64 [R1+0x10], R12 ;  /* 0x0000100c01007387 */ /* 0x001fe80000100a00 */
[----:B------:R0:W-:Y:S04]  /*491a0*/  STL.64 [R1+0x18], R14 ;  /* 0x0000180e01007387 */ /* 0x0001e80000100a00 */
[----:B0-----:R-:W4:Y:S04]  /*491b0*/  LDL.LU.64 R14, [R1+0x5508] ;  /* 0x00550800010e7983 */ /* 0x001f280000300a00 */
[----:B------:R-:W3:Y:S02]  /*491c0*/  LDL.LU.64 R12, [R1+0x5500] ;  /* 0x00550000010c7983 */ /* 0x000ee40000300a00 */
[----:B---3--:R-:W-:-:S15]  /*491d0*/  HMMA.16816.F32.BF16 R16, R20, R12, R16 ;  /* 0x0000000c1410723c */ /* 0x008fde0000041810 */
[----:B------:R-:W-:-:S04]  /*491e0*/  NOP ;  /* 0x0000000000007918 */ /* 0x000fc80000000000 */
[----:B------:R-:W-:Y:S04]  /*491f0*/  STL.64 [R1+0x3f0], R16 ;  /* 0x0003f01001007387 */ /* 0x000fe80000100a00 */
[----:B------:R0:W-:Y:S04]  /*49200*/  STL.64 [R1+0x3f8], R18 ;  /* 0x0003f81201007387 */ /* 0x0001e80000100a00 */
[----:B0-----:R-:W3:Y:S04]  /*49210*/  LDL.LU.64 R18, [R1+0x54f8] ;  /* 0x0054f80001127983 */ /* 0x001ee80000300a00 */
[----:B------:R-:W2:Y:S01]  /*49220*/  LDL.LU.64 R16, [R1+0x54f0] ;  /* 0x0054f00001107983 */ /* 0x000ea20000300a00 */
[----:B------:R-:W-:-:S02]  /*49230*/  IMAD.MOV.U32 R2, RZ, RZ, R22 ;  /* 0x000000ffff027224 */ /* 0x000fc400078e0016 */
[----:B------:R-:W-:Y:S02]  /*49240*/  IMAD.MOV.U32 R0, RZ, RZ, R23 ;  /* 0x000000ffff007224 */ /* 0x000fe400078e0017 */
[----:B------:R-:W-:Y:S01]  /*49250*/  IMAD.MOV.U32 R29, RZ, RZ, R20 ;  /* 0x000000ffff1d7224 */ /* 0x000fe200078e0014 */
[----:B------:R-:W3:Y:S01]  /*49260*/  LDL.LU.64 R22, [R1+0x54e8] ;  /* 0x0054e80001167983 */ /* 0x000ee20000300a00 */
[----:B------:R-:W-:-:S03]  /*49270*/  IMAD.MOV.U32 R3, RZ, RZ, R21 ;  /* 0x000000ffff037224 */ /* 0x000fc600078e0015 */
[----:B------:R-:W3:Y:S04]  /*49280*/  LDL.LU.64 R20, [R1+0x54e0] ;  /* 0x0054e00001147983 */ /* 0x000ee80000300a00 */
[----:B----4-:R0:W-:Y:S04]  /*49290*/  STL.64 [R1+0x54b8], R14 ;  /* 0x0054b80e01007387 */ /* 0x0101e80000100a00 */
[----:B------:R1:W-:Y:S01]  /*492a0*/  STL.64 [R1+0x54b0], R12 ;  /* 0x0054b00c01007387 */ /* 0x0003e20000100a00 */
[----:B0-----:R-:W-:Y:S02]  /*492b0*/  IMAD.MOV.U32 R14, RZ, RZ, R2 ;  /* 0x000000ffff0e7224 */ /* 0x001fe400078e0002 */
[----:B------:R-:W-:-:S02]  /*492c0*/  IMAD.MOV.U32 R15, RZ, RZ, R0 ;  /* 0x000000ffff0f7224 */ /* 0x000fc400078e0000 */
[----:B-1----:R-:W-:Y:S02]  /*492d0*/  IMAD.MOV.U32 R12, RZ, RZ, R29 ;  /* 0x000000ffff0c7224 */ /* 0x002fe400078e001d */
[----:B------:R-:W-:-:S07]  /*492e0*/  IMAD.MOV.U32 R13, RZ, RZ, R3 ;  /* 0x000000ffff0d7224 */ /* 0x000fce00078e0003 */
[----:B--2---:R-:W-:Y:S01]  /*492f0*/  HMMA.16816.F32.BF16 R12, R12, R16, R24 ;  /* 0x000000100c0c723c */ /* 0x004fe20000041818 */
[----:B------:R-:W2:Y:S04]  /*49300*/  LDL.LU.64 R26, [R1+0x54d8] ;  /* 0x0054d800011a7983 */ /* 0x000ea80000300a00 */
[----:B------:R-:W2:Y:S04]  /*49310*/  LDL.LU.64 R24, [R1+0x54d0] ;  /* 0x0054d00001187983 */ /* 0x000ea80000300a00 */
[----:B---3--:R-:W-:Y:S04]  /*49320*/  STL.64 [R1+0x54a8], R18 ;  /* 0x0054a81201007387 */ /* 0x008fe80000100a00 */
[----:B------:R-:W-:Y:S06]  /*49330*/  STL.64 [R1+0x54a0], R16 ;  /* 0x0054a01001007387 */ /* 0x000fec0000100a00 */
[----:B------:R0:W-:Y:S04]  /*49340*/  STL.64 [R1+0x3e0], R12 ;  /* 0x0003e00c01007387 */ /* 0x0001e80000100a00 */
[----:B------:R1:W-:Y:S04]  /*49350*/  STL.64 [R1+0x3e8], R14 ;  /* 0x0003e80e01007387 */ /* 0x0003e80000100a00 */
[----:B0-----:R-:W3:Y:S04]  /*49360*/  LDL.LU.64 R12, [R1+0x660] ;  /* 0x00066000010c7983 */ /* 0x001ee80000300a00 */
[----:B-1----:R-:W3:Y:S01]  /*49370*/  LDL.LU.64 R14, [R1+0x668] ;  /* 0x00066800010e7983 */ /* 0x002ee20000300a00 */
[----:B--2---:R-:W-:-:S15]  /*49380*/  HMMA.16816.F32.BF16 R16, R24, R4, R20 ;  /* 0x000000041810723c */ /* 0x004fde0000041814 */
[----:B------:R-:W-:-:S04]  /*49390*/  NOP ;  /* 0x0000000000007918 */ /* 0x000fc80000000000 */
[----:B------:R-:W-:Y:S04]  /*493a0*/  STL.64 [R1+0x400], R16 ;  /* 0x0004001001007387 */ /* 0x000fe80000100a00 */
[----:B------:R-:W-:Y:S04]  /*493b0*/  STL.64 [R1+0x408], R18 ;  /* 0x0004081201007387 */ /* 0x000fe80000100a00 */
[----:B------:R-:W-:Y:S04]  /*493c0*/  STL.64 [R1+0x5498], R6 ;  /* 0x0054980601007387 */ /* 0x000fe80000100a00 */
[----:B------:R-:W2:Y:S04]  /*493d0*/  LDL.LU R20, [R1+0x1f0] ;  /* 0x0001f00001147983 */ /* 0x000ea80000300800 */
[----:B------:R-:W2:Y:S04]  /*493e0*/  LDL.LU R21, [R1+0x1f4] ;  /* 0x0001f40001157983 */ /* 0x000ea80000300800 */
[----:B------:R-:W4:Y:S04]  /*493f0*/  LDL.LU R22, [R1+0x1f8] ;  /* 0x0001f80001167983 */ /* 0x000f280000300800 */
[----:B------:R-:W4:Y:S04]  /*49400*/  LDL.LU R23, [R1+0x1fc] ;  /* 0x0001fc0001177983 */ /* 0x000f280000300800 */
[----:B----4-:R-:W-:Y:S04]  /*49410*/  STL.64 [R1+0x5458], R22 ;  /* 0x0054581601007387 */ /* 0x010fe80000100a00 */
[----:B--2---:R0:W-:Y:S04]  /*49420*/  STL.64 [R1+0x5450], R20 ;  /* 0x0054501401007387 */ /* 0x0041e80000100a00 */
[----:B0-----:R-:W2:Y:S04]  /*49430*/  LDL.LU R20, [R1+0x2f0] ;  /* 0x0002f00001147983 */ /* 0x001ea80000300800 */
[----:B------:R-:W2:Y:S01]  /*49440*/  LDL.LU R21, [R1+0x2f4] ;  /* 0x0002f40001157983 */ /* 0x000ea20000300800 */
[----:B------:R-:W-:-:S02]  /*49450*/  IMAD.MOV.U32 R22, RZ, RZ, R11 ;  /* 0x000000ffff167224 */ /* 0x000fc400078e000b */
[----:B------:R-:W-:Y:S01]  /*49460*/  IMAD.MOV.U32 R23, RZ, RZ, R10 ;  /* 0x000000ffff177224 */ /* 0x000fe200078e000a */
[----:B------:R-:W4:Y:S04]  /*49470*/  LDL.LU R11, [R1+0x54cc] ;  /* 0x0054cc00010b7983 */ /* 0x000f280000300800 */
[----:B------:R-:W3:Y:S04]  /*49480*/  LDL.LU R10, [R1+0x54c8] ;  /* 0x0054c800010a7983 */ /* 0x000ee80000300800 */
[----:B------:R-:W3:Y:S04]  /*49490*/  LDL.LU.64 R16, [R1+0x560] ;  /* 0x0005600001107983 */ /* 0x000ee80000300a00 */
[----:B------:R-:W3:Y:S04]  /*494a0*/  LDL.LU.64 R18, [R1+0x568] ;  /* 0x0005680001127983 */ /* 0x000ee80000300a00 */
[----:B------:R-:W-:Y:S04]  /*494b0*/  STL.64 [R1+0x5470], R22 ;  /* 0x0054701601007387 */ /* 0x000fe80000100a00 */
[----:B--2---:R0:W-:Y:S04]  /*494c0*/  STL.64 [R1+0x5468], R20 ;  /* 0x0054681401007387 */ /* 0x0041e80000100a00 */
[----:B0-----:R-:W2:Y:S04]  /*494d0*/  LDL.LU R20, [R1+0x300] ;  /* 0x0003000001147983 */ /* 0x001ea80000300800 */
[----:B------:R-:W2:Y:S04]  /*494e0*/  LDL.LU R21, [R1+0x304] ;  /* 0x0003040001157983 */ /* 0x000ea80000300800 */
[----:B------:R-:W2:Y:S04]  /*494f0*/  LDL.LU R22, [R1+0x308] ;  /* 0x0003080001167983 */ /* 0x000ea80000300800 */
[----:B------:R-:W2:Y:S01]  /*49500*/  LDL.LU R23, [R1+0x30c] ;  /* 0x00030c0001177983 */ /* 0x000ea20000300800 */
[----:B---3--:R-:W-:Y:S03]  /*49510*/  HMMA.16816.F32.BF16 R12, R24, R8, R12 ;  /* 0x00000008180c723c */ /* 0x008fe6000004180c */
[----:B------:R-:W3:Y:S04]  /*49520*/  LDL.LU.64 R4, [R1+0x460] ;  /* 0x0004600001047983 */ /* 0x000ee80000300a00 */
[----:B------:R-:W3:-:S12]  /*49530*/  LDL.LU.64 R6, [R1+0x468] ;  /* 0x0004680001067983 */ /* 0x000ed80000300a00 */
[----:B------:R-:W-:Y:S02]  /*49540*/  IMAD.MOV.U32 R9, RZ, RZ, R14 ;  /* 0x000000ffff097224 */ /* 0x000fe400078e000e */
[----:B------:R-:W-:Y:S01]  /*49550*/  IMAD.MOV.U32 R8, RZ, RZ, R15 ;  /* 0x000000ffff087224 */ /* 0x000fe200078e000f */
[----:B--2---:R0:W-:Y:S04]  /*49560*/  STL.64 [R1+0x5480], R22 ;  /* 0x0054801601007387 */ /* 0x0041e80000100a00 */
[----:B------:R1:W-:Y:S01]  /*49570*/  STL.64 [R1+0x5478], R20 ;  /* 0x0054781401007387 */ /* 0x0003e20000100a00 */
[----:B0-----:R-:W-:Y:S02]  /*49580*/  IMAD.MOV.U32 R22, RZ, RZ, R10 ;  /* 0x000000ffff167224 */ /* 0x001fe400078e000a */
[----:B----4-:R-:W-:Y:S01]  /*49590*/  IMAD.MOV.U32 R23, RZ, RZ, R11 ;  /* 0x000000ffff177224 */ /* 0x010fe200078e000b */
[----:B-1----:R-:W2:Y:S04]  /*495a0*/  LDL.LU R20, [R1+0x310] ;  /* 0x0003100001147983 */ /* 0x002ea80000300800 */
[----:B------:R-:W2:Y:S04]  /*495b0*/  LDL.LU R21, [R1+0x314] ;  /* 0x0003140001157983 */ /* 0x000ea80000300800 */
[----:B------:R-:W4:Y:S04]  /*495c0*/  LDL.LU R10, [R1+0x54c4] ;  /* 0x0054c400010a7983 */ /* 0x000f280000300800 */
[----:B------:R-:W4:Y:S04]  /*495d0*/  LDL.LU R11, [R1+0x54c0] ;  /* 0x0054c000010b7983 */ /* 0x000f280000300800 */
[----:B------:R0:W-:Y:S04]  /*495e0*/  STL.64 [R1+0x410], R12 ;  /* 0x0004100c01007387 */ /* 0x0001e80000100a00 */
[----:B------:R-:W2:Y:S04]  /*495f0*/  LDL.LU.64 R14, [R1+0x54b8] ;  /* 0x0054b800010e7983 */ /* 0x000ea80000300a00 */
[----:B0-----:R-:W2:Y:S04]  /*49600*/  LDL.LU.64 R12, [R1+0x54b0] ;  /* 0x0054b000010c7983 */ /* 0x001ea80000300a00 */
[----:B------:R-:W-:Y:S04]  /*49610*/  STL [R1+0x511c], R9 ;  /* 0x00511c0901007387 */ /* 0x000fe80000100800 */
[----:B------:R-:W-:Y:S01]  /*49620*/  STL [R1+0x5118], R8 ;  /* 0x0051180801007387 */ /* 0x000fe20000100800 */
[----:B--2---:R-:W-:-:S15]  /*49630*/  HMMA.16816.F32.BF16 R16, R24, R12, R16 ;  /* 0x0000000c1810723c */ /* 0x004fde0000041810 */
[----:B------:R-:W-:-:S04]  /*49640*/  NOP ;  /* 0x0000000000007918 */ /* 0x000fc80000000000 */
[----:B------:R-:W-:Y:S01]  /*49650*/  IMAD.MOV.U32 R13, RZ, RZ, R18 ;  /* 0x000000ffff0d7224 */ /* 0x000fe200078e0012 */
[----:B------:R-:W-:Y:S01]  /*49660*/  STL.64 [R1+0x450], R16 ;  /* 0x0004501001007387 */ /* 0x000fe20000100a00 */
[----:B------:R-:W-:-:S03]  /*49670*/  IMAD.MOV.U32 R12, RZ, RZ, R19 ;  /* 0x000000ffff0c7224 */ /* 0x000fc600078e0013 */
[----:B------:R-:W0:Y:S02]  /*49680*/  LDSM.16.MT88.4 R16, [R28+UR5+0x4200] ;  /* 0x004200051c10783b */ /* 0x000e240008004200 */
[----:B0-----:R-:W-:Y:S02]  /*49690*/  IMAD.MOV.U32 R3, RZ, RZ, R18 ;  /* 0x000000ffff037224 */ /* 0x001fe400078e0012 */
[----:B------:R-:W-:Y:S02]  /*496a0*/  IMAD.MOV.U32 R0, RZ, RZ, R19 ;  /* 0x000000ffff007224 */ /* 0x000fe400078e0013 */
[----:B------:R-:W-:Y:S01]  /*496b0*/  IMAD.MOV.U32 R2, RZ, RZ, R16 ;  /* 0x000000ffff027224 */ /* 0x000fe200078e0010 */
[----:B------:R-:W2:Y:S01]  /*496c0*/  LDL.LU.64 R18, [R1+0x54a8] ;  /* 0x0054a80001127983 */ /* 0x000ea20000300a00 */
[----:B------:R-:W-:-:S03]  /*496d0*/  IMAD.MOV.U32 R29, RZ, RZ, R17 ;  /* 0x000000ffff1d7224 */ /* 0x000fc600078e0011 */
[----:B------:R-:W3:Y:S02]  /*496e0*/  LDL.LU.64 R16, [R1+0x54a0] ;  /* 0x0054a00001107983 */ /* 0x000ee40000300a00 */
[----:B---3--:R-:W-:Y:S02]  /*496f0*/  HMMA.16816.F32.BF16 R24, R24, R16, R4 ;  /* 0x000000101818723c */ /* 0x008fe40000041804 */
[----:B------:R-:W3:-:S15]  /*49700*/  LDL.LU.64 R6, [R1+0x5498] ;  /* 0x0054980001067983 */ /* 0x000ede0000300a00 */
[----:B------:R-:W-:Y:S02]  /*49710*/  NOP ;  /* 0x0000000000007918 */ /* 0x000fe40000000000 */
        /* <DEDUP_REMOVED lines=8> */
[----:B0-----:R-:W4:Y:S04]  /*497a0*/  LDL.LU.64 R22, [R1+0x5480] ;  /* 0x0054800001167983 */ /* 0x001f280000300a00 */
[----:B------:R-:W4:Y:S02]  /*497b0*/  LDL.LU.64 R20, [R1+0x5478] ;  /* 0x0054780001147983 */ /* 0x000f240000300a00 */
[----:B----4-:R-:W-:-:S15]  /*497c0*/  HMMA.16816.F32.BF16 R20, R24, R10, R20 ;  /* 0x0000000a1814723c */ /* 0x010fde0000041814 */
[----:B------:R-:W-:-:S04]  /*497d0*/  NOP ;  /* 0x0000000000007918 */ /* 0x000fc80000000000 */
[----:B------:R-:W-:Y:S04]  /*497e0*/  STL.64 [R1+0x5a0], R20 ;  /* 0x0005a01401007387 */ /* 0x000fe80000100a00 */
[----:B------:R0:W-:Y:S04]  /*497f0*/  STL.64 [R1+0x5a8], R22 ;  /* 0x0005a81601007387 */ /* 0x0001e80000100a00 */
[----:B0-----:R-:W3:Y:S04]  /*49800*/  LDL.LU.64 R22, [R1+0x5470] ;  /* 0x0054700001167983 */ /* 0x001ee80000300a00 */
[----:B------:R-:W3:Y:S04]  /*49810*/  LDL.LU.64 R20, [R1+0x5468] ;  /* 0x0054680001147983 */ /* 0x000ee80000300a00 */
[----:B------:R2:W-:Y:S04]  /*49820*/  STL.64 [R1+0x5438], R10 ;  /* 0x0054380a01007387 */ /* 0x0005e80000100a00 */
[----:B------:R-:W4:Y:S04]  /*49830*/  LDL.LU R8, [R1+0x1e0] ;  /* 0x0001e00001087983 */ /* 0x000f280000300800 */
[----:B------:R-:W4:Y:S01]  /*49840*/  LDL.LU R9, [R1+0x1e4] ;  /* 0x0001e40001097983 */ /* 0x000f220000300800 */
[----:B--2---:R-:W-:-:S03]  /*49850*/  IMAD.MOV.U32 R10, RZ, RZ, R18 ;  /* 0x000000ffff0a7224 */ /* 0x004fc600078e0012 */
[----:B------:R-:W2:Y:S01]  /*49860*/  LDL.LU R18, [R1+0x5464] ;  /* 0x0054640001127983 */ /* 0x000ea20000300800 */
[----:B------:R-:W-:-:S03]  /*49870*/  IMAD.MOV.U32 R11, RZ, RZ, R19 ;  /* 0x000000ffff0b7224 */ /* 0x000fc600078e0013 */
[----:B------:R-:W2:Y:S01]  /*49880*/  LDL.LU R19, [R1+0x5460] ;  /* 0x0054600001137983 */ /* 0x000ea20000300800 */
[----:B---3--:R-:W-:-:S15]  /*49890*/  HMMA.16816.F32.BF16 R20, R24, R14, R20 ;  /* 0x0000000e1814723c */ /* 0x008fde0000041814 */
[----:B------:R-:W-:-:S04]  /*498a0*/  NOP ;  /* 0x0000000000007918 */ /* 0x000fc80000000000 */
[----:B------:R-:W-:Y:S01]  /*498b0*/  IMAD.MOV.U32 R5, RZ, RZ, R22 ;  /* 0x000000ffff057224 */ /* 0x000fe200078e0016 */
[----:B------:R0:W-:Y:S01]  /*498c0*/  STL.64 [R1+0x590], R20 ;  /* 0x0005901401007387 */ /* 0x0001e20000100a00 */
[----:B------:R-:W-:-:S03]  /*498d0*/  IMAD.MOV.U32 R4, RZ, RZ, R23 ;  /* 0x000000ffff047224 */ /* 0x000fc600078e0017 */
[----:B------:R-:W2:Y:S04]  /*498e0*/  LDL.LU.64 R22, [R1+0x5458] ;  /* 0x0054580001167983 */ /* 0x000ea80000300a00 */
[----:B0-----:R-:W2:Y:S04]  /*498f0*/  LDL.LU.64 R20, [R1+0x5450] ;  /* 0x0054500001147983 */ /* 0x001ea80000300a00 */
[----:B------:R-:W-:Y:S04]  /*49900*/  STL.64 [R1+0x5430], R14 ;  /* 0x0054300e01007387 */ /* 0x000fe80000100a00 */
[----:B------:R0:W-:Y:S04]  /*49910*/  STL.64 [R1+0x5428], R12 ;  /* 0x0054280c01007387 */ /* 0x0001e80000100a00 */
[----:B0-----:R-:W3:Y:S04]  /*49920*/  LDL.LU R12, [R1+0x1d0] ;  /* 0x0001d000010c7983 */ /* 0x001ee80000300800 */
[----:B------:R-:W3:Y:S04]  /*49930*/  LDL.LU R13, [R1+0x1d4] ;  /* 0x0001d400010d7983 */ /* 0x000ee80000300800 */
[----:B------:R-:W3:Y:S04]  /*49940*/  LDL.LU R14, [R1+0x1d8] ;  /* 0x0001d800010e7983 */ /* 0x000ee80000300800 */
[----:B------:R-:W3:Y:S04]  /*49950*/  LDL.LU R15, [R1+0x1dc] ;  /* 0x0001dc00010f7983 */ /* 0x000ee80000300800 */
[----:B------:R-:W-:Y:S04]  /*49960*/  STL [R1+0x5124], R4 ;  /* 0x0051240401007387 */ /* 0x000fe80000100800 */
[----:B------:R-:W-:Y:S01]  /*49970*/  STL [R1+0x5120], R5 ;  /* 0x0051200501007387 */ /* 0x000fe20000100800 */
[----:B--2---:R-:W-:Y:S03]  /*49980*/  HMMA.16816.F32.BF16 R24, R24, R18, R20 ;  /* 0x000000121818723c */ /* 0x004fe60000041814 */
[----:B------:R-:W4:Y:S04]  /*49990*/  LDL.LU.64 R22, [R1+0x5448] ;  /* 0x0054480001167983 */ /* 0x000f280000300a00 */
[----:B------:R-:W4:-:S12]  /*499a0*/  LDL.LU.64 R20, [R1+0x5440] ;  /* 0x0054400001147983 */ /* 0x000f180000300a00 */
[----:B------:R0:W-:Y:S04]  /*499b0*/  STL.64 [R1+0x310], R24 ;  /* 0x0003101801007387 */ /* 0x0001e80000100a00 */
[----:B------:R1:W-:Y:S04]  /*499c0*/  STL.64 [R1+0x318], R26 ;  /* 0x0003181a01007387 */ /* 0x0003e80000100a00 */
[----:B0-----:R-:W2:Y:S04]  /*499d0*/  LDL.LU R24, [R1+0xd0] ;  /* 0x0000d00001187983 */ /* 0x001ea80000300800 */
[----:B------:R-:W2:Y:S04]  /*499e0*/  LDL.LU R25, [R1+0xd4] ;  /* 0x0000d40001197983 */ /* 0x000ea80000300800 */
[----:B-1----:R-:W2:Y:S04]  /*499f0*/  LDL.LU R26, [R1+0xd8] ;  /* 0x0000d800011a7983 */ /* 0x002ea80000300800 */
[----:B------:R-:W2:Y:S04]  /*49a00*/  LDL.LU R27, [R1+0xdc] ;  /* 0x0000dc00011b7983 */ /* 0x000ea80000300800 */
[----:B--2---:R-:W-:Y:S04]  /*49a10*/  STL.64 [R1+0x5410], R26 ;  /* 0x0054101a01007387 */ /* 0x004fe80000100a00 */
[----:B------:R0:W-:Y:S04]  /*49a20*/  STL.64 [R1+0x5408], R24 ;  /* 0x0054081801007387 */ /* 0x0001e80000100a00 */
[----:B0-----:R-:W2:Y:S04]  /*49a30*/  LDL.LU R24, [R1+0xe0] ;  /* 0x0000e00001187983 */ /* 0x001ea80000300800 */
[----:B------:R-:W2:Y:S04]  /*49a40*/  LDL.LU R25, [R1+0xe4] ;  /* 0x0000e40001197983 */ /* 0x000ea80000300800 */
[----:B------:R-:W2:Y:S04]  /*49a50*/  LDL.LU R26, [R1+0xe8] ;  /* 0x0000e800011a7983 */ /* 0x000ea80000300800 */
[----:B------:R-:W2:Y:S01]  /*49a60*/  LDL.LU R27, [R1+0xec] ;  /* 0x0000ec00011b7983 */ /* 0x000ea20000300800 */
[C---:B----4-:R-:W-:Y:S03]  /*49a70*/  HMMA.16816.F32.BF16 R8, R20.reuse, R6, R8 ;  /* 0x000000061408723c */ /* 0x050fe60000041808 */
[----:B--2---:R-:W-:Y:S04]  /*49a80*/  STL.64 [R1+0x5420], R26 ;  /* 0x0054201a01007387 */ /* 0x004fe80000100a00 */
[----:B------:R0:W-:Y:S04]  /*49a90*/  STL.64 [R1+0x5418], R24 ;  /* 0x0054181801007387 */ /* 0x0001e80000100a00 */
[----:B0-----:R-:W2:Y:S04]  /*49aa0*/  LDL.LU R24, [R1+0x1c0] ;  /* 0x0001c00001187983 */ /* 0x001ea80000300800 */
[----:B------:R-:W2:Y:S04]  /*49ab0*/  LDL.LU R25, [R1+0x1c4] ;  /* 0x0001c40001197983 */ /* 0x000ea80000300800 */
[----:B------:R-:W2:Y:S04]  /*49ac0*/  LDL.LU R26, [R1+0x1c8] ;  /* 0x0001c800011a7983 */ /* 0x000ea80000300800 */
[----:B------:R-:W2:Y:S04]  /*49ad0*/  LDL.LU R27, [R1+0x1cc] ;  /* 0x0001cc00011b7983 */ /* 0x000ea80000300800 */
[----:B------:R-:W-:Y:S04]  /*49ae0*/  STL.64 [R1+0x580], R8 ;  /* 0x0005800801007387 */ /* 0x000fe80000100a00 */
[----:B------:R0:W-:Y:S04]  /*49af0*/  STL.64 [R1+0x588], R10 ;  /* 0x0005880a01007387 */ /* 0x0001e80000100a00 */
[----:B0-----:R-:W3:Y:S02]  /*49b00*/  LDL.LU.64 R10, [R1+0x5438] ;  /* 0x00543800010a7983 */ /* 0x001ee40000300a00 */
[----:B---3--:R-:W-:-:S15]  /*49b10*/  HMMA.16816.F32.BF16 R12, R20, R10, R12 ;  /* 0x0000000a140c723c */ /* 0x008fde000004180c */
[----:B------:R-:W-:-:S04]  /*49b20*/  NOP ;  /* 0x0000000000007918 */ /* 0x000fc80000000000 */
[----:B------:R-:W-:Y:S01]  /*49b30*/  IMAD.MOV.U32 R17, RZ, RZ, R14 ;  /* 0x000000ffff117224 */ /* 0x000fe200078e000e */
[----:B------:R0:W-:Y:S01]  /*49b40*/  STL.64 [R1+0x570], R12 ;  /* 0x0005700c01007387 */ /* 0x0001e20000100a00 */
[----:B------:R-:W-:-:S03]  /*49b50*/  IMAD.MOV.U32 R16, RZ, RZ, R15 ;  /* 0x000000ffff107224 */ /* 0x000fc600078e000f */
[----:B------:R-:W2:Y:S04]  /*49b60*/  LDL.LU.64 R14, [R1+0x5430] ;  /* 0x00543000010e7983 */ /* 0x000ea80000300a00 */
[----:B0-----:R-:W3:Y:S01]  /*49b70*/  LDL.LU.64 R12, [R1+0x5428] ;  /* 0x00542800010c7983 */ /* 0x001ee20000300a00 */
[----:B--2---:R-:W-:-:S15]  /*49b80*/  HMMA.16816.F32.BF16 R24, R20, R14, R24 ;  /* 0x0000000e1418723c */ /* 0x004fde0000041818 */
[----:B------:R-:W-:-:S04]  /*49b90*/  NOP ;  /* 0x0000000000007918 */ /* 0x000fc80000000000 */
[----:B------:R-:W-:Y:S04]  /*49ba0*/  STL.64 [R1+0x560], R24 ;  /* 0x0005601801007387 */ /* 0x000fe80000100a00 */
[----:B------:R0:W-:Y:S04]  /*49bb0*/  STL.64 [R1+0x568], R26 ;  /* 0x0005681a01007387 */ /* 0x0001e80000100a00 */
[----:B0-----:R-:W2:Y:S04]  /*49bc0*/  LDL.LU.64 R26, [R1+0x5420] ;  /* 0x00542000011a7983 */ /* 0x001ea80000300a00 */
[----:B------:R-:W2:Y:S04]  /*49bd0*/  LDL.LU.64 R24, [R1+0x5418] ;  /* 0x0054180001187983 */ /* 0x000ea80000300a00 */
[----:B------:R-:W-:Y:S04]  /*49be0*/  STL.64 [R1+0x5400], R14 ;  /* 0x0054000e01007387 */ /* 0x000fe80000100a00 */
[----:B---3--:R0:W-:Y:S04]  /*49bf0*/  STL.64 [R1+0x53f8], R12 ;  /* 0x0053f80c01007387 */ /* 0x0081e80000100a00 */
[----:B0-----:R-:W3:Y:S04]  /*49c00*/  LDL.LU R12, [R1+0x1a0] ;  /* 0x0001a000010c7983 */ /* 0x001ee80000300800 */
[----:B------:R-:W3:Y:S04]  /*49c10*/  LDL.LU R13, [R1+0x1a4] ;  /* 0x0001a400010d7983 */ /* 0x000ee80000300800 */
[----:B------:R-:W3:Y:S04]  /*49c20*/  LDL.LU R14, [R1+0x1a8] ;  /* 0x0001a800010e7983 */ /* 0x000ee80000300800 */
[----:B------:R-:W3:Y:S01]  /*49c30*/  LDL.LU R15, [R1+0x1ac] ;  /* 0x0001ac00010f7983 */ /* 0x000ee20000300800 */
[----:B--2---:R-:W-:Y:S03]  /*49c40*/  HMMA.16816.F32.BF16 R20, R20, R18, R24 ;  /* 0x000000121414723c */ /* 0x004fe60000041818 */
[----:B------:R-:W2:Y:S04]  /*49c50*/  LDL.LU.64 R26, [R1+0x5410] ;  /* 0x00541000011a7983 */ /* 0x000ea80000300a00 */
[----:B------:R-:W2:-:S12]  /*49c60*/  LDL.LU.64 R24, [R1+0x5408] ;  /* 0x0054080001187983 */ /* 0x000e980000300a00 */
[----:B------:R0:W-:Y:S04]  /*49c70*/  STL.64 [R1+0xe0], R20 ;  /* 0x0000e01401007387 */ /* 0x0001e80000100a00 */
[----:B------:R1:W-:Y:S04]  /*49c80*/  STL.64 [R1+0xe8], R22 ;  /* 0x0000e81601007387 */ /* 0x0003e80000100a00 */
[----:B0-----:R-:W4:Y:S04]  /*49c90*/  LDL.LU R20, [R1+0x10] ;  /* 0x0000100001147983 */ /* 0x001f280000300800 */
[----:B------:R-:W4:Y:S04]  /*49ca0*/  LDL.LU R21, [R1+0x14] ;  /* 0x0000140001157983 */ /* 0x000f280000300800 */
[----:B-1----:R-:W2:Y:S04]  /*49cb0*/  LDL.LU R22, [R1+0x18] ;  /* 0x0000180001167983 */ /* 0x002ea80000300800 */
[----:B------:R-:W2:Y:S04]  /*49cc0*/  LDL.LU R23, [R1+0x1c] ;  /* 0x00001c0001177983 */ /* 0x000ea80000300800 */
[----:B--2---:R-:W-:Y:S04]  /*49cd0*/  STL.64 [R1+0x53e0], R22 ;  /* 0x0053e01601007387 */ /* 0x004fe80000100a00 */
[----:B----4-:R0:W-:Y:S04]  /*49ce0*/  STL.64 [R1+0x53d8], R20 ;  /* 0x0053d81401007387 */ /* 0x0101e80000100a00 */
[----:B0-----:R-:W2:Y:S04]  /*49cf0*/  LDL.LU R20, [R1+0x20] ;  /* 0x0000200001147983 */ /* 0x001ea80000300800 */
[----:B------:R-:W2:Y:S04]  /*49d00*/  LDL.LU R21, [R1+0x24] ;  /* 0x0000240001157983 */ /* 0x000ea80000300800 */
[----:B------:R-:W2:Y:S04]  /*49d10*/  LDL.LU R22, [R1+0x28] ;  /* 0x0000280001167983 */ /* 0x000ea80000300800 */
[----:B------:R-:W2:Y:S04]  /*49d20*/  LDL.LU R23, [R1+0x2c] ;  /* 0x00002c0001177983 */ /* 0x000ea80000300800 */
[----:B------:R0:W-:Y:S04]  /*49d30*/  STL.64 [R1+0x53e8], R6 ;  /* 0x0053e80601007387 */ /* 0x0001e80000100a00 */
[----:B------:R-:W4:Y:S01]  /*49d40*/  LDL.LU R4, [R1+0xc0] ;  /* 0x0000c00001047983 */ /* 0x000f220000300800 */
[----:B--2---:R-:W-:-:S15]  /*49d50*/  HMMA.16816.F32.BF16 R24, R20, R6, R24 ;  /* 0x000000061418723c */ /* 0x004fde0000041818 */
[----:B------:R-:W-:-:S04]  /*49d60*/  NOP ;  /* 0x0000000000007918 */ /* 0x000fc80000000000 */
[----:B------:R-:W-:Y:S04]  /*49d70*/  STL.64 [R1+0x550], R24 ;  /* 0x0005501801007387 */ /* 0x000fe80000100a00 */
[----:B------:R-:W-:Y:S04]  /*49d80*/  STL.64 [R1+0x558], R26 ;  /* 0x0005581a01007387 */ /* 0x000fe80000100a00 */
[----:B------:R-:W1:Y:S01]  /*49d90*/  LDSM.16.MT88.4 R24, [R28+UR5+0x4280] ;  /* 0x004280051c18783b */ /* 0x000e620008004200 */
[C---:B---3--:R-:W-:Y:S03]  /*49da0*/  HMMA.16816.F32.BF16 R12, R20.reuse, R10, R12 ;  /* 0x0000000a140c723c */ /* 0x048fe6000004180c */
[----:B------:R-:W4:Y:S04]  /*49db0*/  LDL.LU R5, [R1+0xc4] ;  /* 0x0000c40001057983 */ /* 0x000f280000300800 */
[----:B0-----:R-:W4:Y:S04]  /*49dc0*/  LDL.LU R6, [R1+0xc8] ;  /* 0x0000c80001067983 */ /* 0x001f280000300800 */
[----:B------:R-:W4:Y:S04]  /*49dd0*/  LDL.LU R7, [R1+0xcc] ;  /* 0x0000cc0001077983 */ /* 0x000f280000300800 */
[----:B-1----:R-:W-:Y:S04]  /*49de0*/  STL.64 [R1+0x5370], R26 ;  /* 0x0053701a01007387 */ /* 0x002fe80000100a00 */
[----:B------:R0:W-:Y:S04]  /*49df0*/  STL.64 [R1+0x5368], R24 ;  /* 0x0053681801007387 */ /* 0x0001e80000100a00 */
[----:B0-----:R-:W2:Y:S04]  /*49e00*/  LDL.LU R24, [R1+0x190] ;  /* 0x0001900001187983 */ /* 0x001ea80000300800 */
[----:B------:R-:W2:Y:S04]  /*49e10*/  LDL.LU R25, [R1+0x194] ;  /* 0x0001940001197983 */ /* 0x000ea80000300800 */
[----:B------:R-:W2:Y:S04]  /*49e20*/  LDL.LU R26, [R1+0x198] ;  /* 0x00019800011a7983 */ /* 0x000ea80000300800 */
[----:B------:R-:W2:Y:S04]  /*49e30*/  LDL.LU R27, [R1+0x19c] ;  /* 0x00019c00011b7983 */ /* 0x000ea80000300800 */
[----:B------:R-:W-:Y:S04]  /*49e40*/  STL.64 [R1+0x540], R12 ;  /* 0x0005400c01007387 */ /* 0x000fe80000100a00 */
[----:B------:R0:W-:Y:S04]  /*49e50*/  STL.64 [R1+0x548], R14 ;  /* 0x0005480e01007387 */ /* 0x0001e80000100a00 */
[----:B0-----:R-:W2:Y:S04]  /*49e60*/  LDL.LU.64 R14, [R1+0x5400] ;  /* 0x00540000010e7983 */ /* 0x001ea80000300a00 */
[----:B------:R-:W3:Y:S04]  /*49e70*/  LDL.LU.64 R12, [R1+0x53f8] ;  /* 0x0053f800010c7983 */ /* 0x000ee80000300a00 */
[----:B------:R0:W-:Y:S04]  /*49e80*/  STL.64 [R1+0x53d0], R10 ;  /* 0x0053d00a01007387 */ /* 0x0001e80000100a00 */
[----:B------:R-:W3:Y:S04]  /*49e90*/  LDL.LU R8, [R1+0xb0] ;  /* 0x0000b00001087983 */ /* 0x000ee80000300800 */
[----:B------:R-:W3:Y:S04]  /*49ea0*/  LDL.LU R9, [R1+0xb4] ;  /* 0x0000b40001097983 */ /* 0x000ee80000300800 */
[----:B0-----:R-:W3:Y:S04]  /*49eb0*/  LDL.LU R10, [R1+0xb8] ;  /* 0x0000b800010a7983 */ /* 0x001ee80000300800 */
[----:B------:R-:W3:Y:S01]  /*49ec0*/  LDL.LU R11, [R1+0xbc] ;  /* 0x0000bc00010b7983 */ /* 0x000ee20000300800 */
[C---:B--2---:R-:W-:Y:S03]  /*49ed0*/  HMMA.16816.F32.BF16 R24, R20.reuse, R14, R24 ;  /* 0x0000000e1418723c */ /* 0x044fe60000041818 */
[----:B------:R-:W-:Y:S05]  /*49ee0*/  STL.64 [R1+0x53c8], R14 ;  /* 0x0053c80e01007387 */ /* 0x000fea0000100a00 */
[----:B----4-:R-:W-:Y:S01]  /*49ef0*/  HMMA.16816.F32.BF16 R20, R20, R18, R4 ;  /* 0x000000121414723c */ /* 0x010fe20000041804 */
[----:B---3--:R0:W-:Y:S10]  /*49f00*/  STL.64 [R1+0x53c0], R12 ;  /* 0x0053c00c01007387 */ /* 0x0081f40000100a00 */
[----:B------:R1:W-:Y:S04]  /*49f10*/  STL.64 [R1+0x530], R24 ;  /* 0x0005301801007387 */ /* 0x0003e80000100a00 */
[----:B------:R2:W-:Y:S04]  /*49f20*/  STL.64 [R1+0x538], R26 ;  /* 0x0005381a01007387 */ /* 0x0005e80000100a00 */
[----:B0-----:R-:W3:Y:S04]  /*49f30*/  LDL.LU R12, [R1+0xa0] ;  /* 0x0000a000010c7983 */ /* 0x001ee80000300800 */
[----:B------:R-:W3:Y:S01]  /*49f40*/  LDL.LU R13, [R1+0xa4] ;  /* 0x0000a400010d7983 */ /* 0x000ee20000300800 */
[----:B-1----:R-:W-:-:S02]  /*49f50*/  IMAD.MOV.U32 R24, RZ, RZ, R2 ;  /* 0x000000ffff187224 */ /* 0x002fc400078e0002 */
[----:B------:R-:W-:Y:S01]  /*49f60*/  IMAD.MOV.U32 R25, RZ, RZ, R29 ;  /* 0x000000ffff197224 */ /* 0x000fe200078e001d */
[----:B------:R-:W3:Y:S01]  /*49f70*/  LDL.LU R14, [R1+0xa8] ;  /* 0x0000a800010e7983 */ /* 0x000ee20000300800 */
[----:B--2---:R-:W-:Y:S02]  /*49f80*/  IMAD.MOV.U32 R26, RZ, RZ, R3 ;  /* 0x000000ffff1a7224 */ /* 0x004fe400078e0003 */
[----:B------:R-:W-:Y:S01]  /*49f90*/  IMAD.MOV.U32 R27, RZ, RZ, R0 ;  /* 0x000000ffff1b7224 */ /* 0x000fe200078e0000 */
[----:B------:R-:W3:Y:S04]  /*49fa0*/  LDL.LU R15, [R1+0xac] ;  /* 0x0000ac00010f7983 */ /* 0x000ee80000300800 */
[----:B------:R-:W2:Y:S04]  /*49fb0*/  LDL.LU R2, [R1+0x53f0] ;  /* 0x0053f00001027983 */ /* 0x000ea80000300800 */
[----:B------:R-:W-:Y:S04]  /*49fc0*/  STL.64 [R1+0x53b8], R26 ;  /* 0x0053b81a01007387 */ /* 0x000fe80000100a00 */
[----:B------:R0:W-:Y:S04]  /*49fd0*/  STL.64 [R1+0x53b0], R24 ;  /* 0x0053b01801007387 */ /* 0x0001e80000100a00 */
[----:B0-----:R-:W4:Y:S04]  /*49fe0*/  LDL.LU R24, [R1+0x90] ;  /* 0x0000900001187983 */ /* 0x001f280000300800 */
[----:B------:R-:W4:Y:S04]  /*49ff0*/  LDL.LU R25, [R1+0x94] ;  /* 0x0000940001197983 */ /* 0x000f280000300800 */
[----:B------:R-:W4:Y:S04]  /*4a000*/  LDL.LU R26, [R1+0x98] ;  /* 0x00009800011a7983 */ /* 0x000f280000300800 */
[----:B------:R-:W4:Y:S04]  /*4a010*/  LDL.LU R27, [R1+0x9c] ;  /* 0x00009c00011b7983 */ /* 0x000f280000300800 */
[----:B------:R-:W2:Y:S04]  /*4a020*/  LDL.LU.64 R6, [R1+0x53e8] ;  /* 0x0053e80001067983 */ /* 0x000ea80000300a00 */
        /* <DEDUP_REMOVED lines=8> */
[----:B0-----:R-:W3:Y:S02]  /*4a0b0*/  LDL.LU.64 R10, [R1+0x53d0] ;  /* 0x0053d000010a7983 */ /* 0x001ee40000300a00 */
[----:B---3--:R-:W-:-:S15]  /*4a0c0*/  HMMA.16816.F32.BF16 R12, R20, R10, R12 ;  /* 0x0000000a140c723c */ /* 0x008fde000004180c */
[----:B------:R-:W-:-:S04]  /*4a0d0*/  NOP ;  /* 0x0000000000007918 */ /* 0x000fc80000000000 */
[----:B------:R-:W-:Y:S04]  /*4a0e0*/  STL.64 [R1+0x510], R12 ;  /* 0x0005100c01007387 */ /* 0x000fe80000100a00 */
[----:B------:R0:W-:Y:S04]  /*4a0f0*/  STL.64 [R1+0x518], R14 ;  /* 0x0005180e01007387 */ /* 0x0001e80000100a00 */
[----:B0-----:R-:W4:Y:S04]  /*4a100*/  LDL.LU.64 R14, [R1+0x53c8] ;  /* 0x0053c800010e7983 */ /* 0x001f280000300a00 */
[----:B------:R-:W2:Y:S04]  /*4a110*/  LDL.LU.64 R12, [R1+0x53c0] ;  /* 0x0053c000010c7983 */ /* 0x000ea80000300a00 */
[----:B------:R0:W-:Y:S04]  /*4a120*/  STL.64 [R1+0x53a8], R10 ;  /* 0x0053a80a01007387 */ /* 0x0001e80000100a00 */
[----:B------:R-:W3:Y:S04]  /*4a130*/  LDL.LU R8, [R1+0x40] ;  /* 0x0000400001087983 */ /* 0x000ee80000300800 */
[----:B------:R-:W3:Y:S04]  /*4a140*/  LDL.LU R9, [R1+0x44] ;  /* 0x0000440001097983 */ /* 0x000ee80000300800 */
[----:B0-----:R-:W3:Y:S04]  /*4a150*/  LDL.LU R10, [R1+0x48] ;  /* 0x00004800010a7983 */ /* 0x001ee80000300800 */
[----:B------:R-:W3:Y:S01]  /*4a160*/  LDL.LU R11, [R1+0x4c] ;  /* 0x00004c00010b7983 */ /* 0x000ee20000300800 */
[C---:B----4-:R-:W-:Y:S08]  /*4a170*/  HMMA.16816.F32.BF16 R24, R20.reuse, R14, R24 ;  /* 0x0000000e1418723c */ /* 0x050ff00000041818 */
[----:B---3--:R-:W-:Y:S01]  /*4a180*/  HMMA.16816.F32.BF16 R8, R20, R18, R8 ;  /* 0x000000121408723c */ /* 0x008fe20000041808 */
[----:B------:R-:W0:Y:S10]  /*4a190*/  LDSM.16.MT88.4 R20, [R28+UR5+0x4300] ;  /* 0x004300051c14783b */ /* 0x000e340008004200 */
[----:B------:R-:W-:Y:S04]  /*4a1a0*/  STL.64 [R1+0xd0], R24 ;  /* 0x0000d01801007387 */ /* 0x000fe80000100a00 */
[----:B------:R1:W-:Y:S04]  /*4a1b0*/  STL.64 [R1+0xd8], R26 ;  /* 0x0000d81a01007387 */ /* 0x0003e80000100a00 */
[----:B-1----:R-:W3:Y:S04]  /*4a1c0*/  LDL.LU.64 R26, [R1+0x53b8] ;  /* 0x0053b800011a7983 */ /* 0x002ee80000300a00 */
[----:B------:R-:W3:Y:S04]  /*4a1d0*/  LDL.LU.64 R24, [R1+0x53b0] ;  /* 0x0053b00001187983 */ /* 0x000ee80000300a00 */
[----:B------:R-:W-:Y:S04]  /*4a1e0*/  STL.64 [R1+0x53a0], R14 ;  /* 0x0053a00e01007387 */ /* 0x000fe80000100a00 */
[----:B--2---:R-:W-:Y:S04]  /*4a1f0*/  STL.64 [R1+0x5398], R12 ;  /* 0x0053980c01007387 */ /* 0x004fe80000100a00 */
[----:B------:R-:W-:Y:S04]  /*4a200*/  STL.64 [R1+0x5390], R18 ;  /* 0x0053901201007387 */ /* 0x000fe80000100a00 */
[----:B------:R1:W-:Y:S04]  /*4a210*/  STL.64 [R1+0x5388], R16 ;  /* 0x0053881001007387 */ /* 0x0003e80000100a00 */
[----:B------:R2:W-:Y:S04]  /*4a220*/  STL.64 [R1+0xa0], R8 ;  /* 0x0000a00801007387 */ /* 0x0005e80000100a00 */
[----:B------:R4:W-:Y:S04]  /*4a230*/  STL.64 [R1+0xa8], R10 ;  /* 0x0000a80a01007387 */ /* 0x0009e80000100a00 */
        /* <DEDUP_REMOVED lines=8> */
[----:B--2---:R-:W3:Y:S04]  /*4a2c0*/  LDL.LU R8, [R1+0x80] ;  /* 0x0000800001087983 */ /* 0x004ee80000300800 */
[----:B------:R-:W3:Y:S04]  /*4a2d0*/  LDL.LU R9, [R1+0x84] ;  /* 0x0000840001097983 */ /* 0x000ee80000300800 */
[----:B----4-:R-:W3:Y:S04]  /*4a2e0*/  LDL.LU R10, [R1+0x88] ;  /* 0x00008800010a7983 */ /* 0x010ee80000300800 */
[----:B------:R-:W3:Y:S04]  /*4a2f0*/  LDL.LU R11, [R1+0x8c] ;  /* 0x00008c00010b7983 */ /* 0x000ee80000300800 */
[----:B0-----:R-:W-:Y:S04]  /*4a300*/  STL.64 [R1+0x5330], R22 ;  /* 0x0053301601007387 */ /* 0x001fe80000100a00 */
[----:B------:R0:W-:Y:S04]  /*4a310*/  STL.64 [R1+0x5328], R20 ;  /* 0x0053281401007387 */ /* 0x0001e80000100a00 */
[----:B0-----:R-:W2:Y:S04]  /*4a320*/  LDL.LU R20, [R1+0x110] ;  /* 0x0001100001147983 */ /* 0x001ea80000300800 */
[----:B------:R-:W2:Y:S04]  /*4a330*/  LDL.LU R21, [R1+0x114] ;  /* 0x0001140001157983 */ /* 0x000ea80000300800 */
[----:B------:R-:W4:Y:S04]  /*4a340*/  LDL.LU R22, [R1+0x118] ;  /* 0x0001180001167983 */ /* 0x000f280000300800 */
[----:B------:R-:W4:Y:S04]  /*4a350*/  LDL.LU R23, [R1+0x11c] ;  /* 0x00011c0001177983 */ /* 0x000f280000300800 */
[----:B----4-:R-:W-:Y:S04]  /*4a360*/  STL.64 [R1+0x5340], R22 ;  /* 0x0053401601007387 */ /* 0x010fe80000100a00 */
[----:B--2---:R0:W-:Y:S04]  /*4a370*/  STL.64 [R1+0x5338], R20 ;  /* 0x0053381401007387 */ /* 0x0041e80000100a00 */
        /* <DEDUP_REMOVED lines=9> */
[----:B------:R-:W4:Y:S01]  /*4a410*/  LDL.LU R23, [R1+0x13c] ;  /* 0x00013c0001177983 */ /* 0x000f220000300800 */
[C---:B---3--:R-:W-:Y:S03]  /*4a420*/  HMMA.16816.F32.BF16 R8, R24.reuse, R6, R8 ;  /* 0x000000061808723c */ /* 0x048fe60000041808 */
[----:B----4-:R-:W-:Y:S04]  /*4a430*/  STL.64 [R1+0x5360], R22 ;  /* 0x0053601601007387 */ /* 0x010fe80000100a00 */
[----:B--2---:R0:W-:Y:S04]  /*4a440*/  STL.64 [R1+0x5358], R20 ;  /* 0x0053581401007387 */ /* 0x0041e80000100a00 */
[----:B0-----:R-:W2:Y:S04]  /*4a450*/  LDL.LU R20, [R1+0x140] ;  /* 0x0001400001147983 */ /* 0x001ea80000300800 */
[----:B------:R-:W2:Y:S04]  /*4a460*/  LDL.LU R21, [R1+0x144] ;  /* 0x0001440001157983 */ /* 0x000ea80000300800 */
[----:B------:R-:W3:Y:S04]  /*4a470*/  LDL.LU R22, [R1+0x148] ;  /* 0x0001480001167983 */ /* 0x000ee80000300800 */
[----:B------:R-:W3:Y:S04]  /*4a480*/  LDL.LU R23, [R1+0x14c] ;  /* 0x00014c0001177983 */ /* 0x000ee80000300800 */
[----:B---3--:R-:W-:Y:S04]  /*4a490*/  STL.64 [R1+0x5380], R22 ;  /* 0x0053801601007387 */ /* 0x008fe80000100a00 */
[----:B--2---:R0:W-:Y:S04]  /*4a4a0*/  STL.64 [R1+0x5378], R20 ;  /* 0x0053781401007387 */ /* 0x0041e80000100a00 */
        /* <DEDUP_REMOVED lines=9> */
[----:B------:R-:W-:Y:S04]  /*4a540*/  STL.64 [R1+0xb0], R12 ;  /* 0x0000b00c01007387 */ /* 0x000fe80000100a00 */
[----:B------:R0:W-:Y:S04]  /*4a550*/  STL.64 [R1+0xb8], R14 ;  /* 0x0000b80e01007387 */ /* 0x0001e80000100a00 */
[----:B0-----:R-:W3:Y:S04]  /*4a560*/  LDL.LU.64 R14, [R1+0x53a0] ;  /* 0x0053a000010e7983 */ /* 0x001ee80000300a00 */
[----:B------:R-:W4:Y:S01]  /*4a570*/  LDL.LU.64 R12, [R1+0x5398] ;  /* 0x00539800010c7983 */ /* 0x000f220000300a00 */
[----:B---3--:R-:W-:-:S15]  /*4a580*/  HMMA.16816.F32.BF16 R16, R24, R14, R16 ;  /* 0x0000000e1810723c */ /* 0x008fde0000041810 */
[----:B------:R-:W-:-:S04]  /*4a590*/  NOP ;  /* 0x0000000000007918 */ /* 0x000fc80000000000 */
[----:B------:R-:W-:Y:S04]  /*4a5a0*/  STL.64 [R1+0x4f0], R16 ;  /* 0x0004f01001007387 */ /* 0x000fe80000100a00 */
[----:B------:R-:W-:Y:S04]  /*4a5b0*/  STL.64 [R1+0x4f8], R18 ;  /* 0x0004f81201007387 */ /* 0x000fe80000100a00 */
[----:B------:R-:W0:Y:S02]  /*4a5c0*/  LDSM.16.MT88.4 R16, [R28+UR5+0x4380] ;  /* 0x004380051c10783b */ /* 0x000e240008004200 */
[----:B0-----:R-:W-:-:S02]  /*4a5d0*/  IMAD.MOV.U32 R3, RZ, RZ, R18 ;  /* 0x000000ffff037224 */ /* 0x001fc400078e0012 */
[----:B------:R-:W-:Y:S02]  /*4a5e0*/  IMAD.MOV.U32 R0, RZ, RZ, R19 ;  /* 0x000000ffff007224 */ /* 0x000fe400078e0013 */
[----:B------:R-:W2:Y:S01]  /*4a5f0*/  LDL.LU.64 R18, [R1+0x5390] ;  /* 0x0053900001127983 */ /* 0x000ea20000300a00 */
[----:B------:R-:W-:Y:S02]  /*4a600*/  IMAD.MOV.U32 R5, RZ, RZ, R16 ;  /* 0x000000ffff057224 */ /* 0x000fe400078e0010 */
[----:B------:R-:W-:Y:S02]  /*4a610*/  IMAD.MOV.U32 R4, RZ, RZ, R17 ;  /* 0x000000ffff047224 */ /* 0x000fe400078e0011 */
[----:B------:R-:W3:Y:S04]  /*4a620*/  LDL.LU.64 R16, [R1+0x5388] ;  /* 0x0053880001107983 */ /* 0x000ee80000300a00 */
[----:B------:R-:W-:Y:S01]  /*4a630*/  STL [R1+0x5244], R28 ;  /* 0x0052441c01007387 */ /* 0x000fe20000100800 */
[----:B--2---:R-:W-:Y:S03]  /*4a640*/  HMMA.16816.F32.BF16 R24, R24, R18, R20 ;  /* 0x000000121818723c */ /* 0x004fe60000041814 */
[----:B------:R-:W2:Y:S04]  /*4a650*/  LDL.LU.64 R22, [R1+0x5380] ;  /* 0x0053800001167983 */ /* 0x000ea80000300a00 */
[----:B------:R-:W2:-:S12]  /*4a660*/  LDL.LU.64 R20, [R1+0x5378] ;  /* 0x0053780001147983 */ /* 0x000e980000300a00 */
        /* <DEDUP_REMOVED lines=19> */
[----:B------:R-:W-:Y:S04]  /*4a7a0*/  STL.64 [R1+0x5310], R14 ;  /* 0x0053100e01007387 */ /* 0x000fe80000100a00 */
[----:B----4-:R0:W-:Y:S01]  /*4a7b0*/  STL.64 [R1+0x5308], R12 ;  /* 0x0053080c01007387 */ /* 0x0101e20000100a00 */
[----:B--2---:R-:W-:-:S15]  /*4a7c0*/  HMMA.16816.F32.BF16 R20, R24, R14, R20 ;  /* 0x0000000e1814723c */ /* 0x004fde0000041814 */
[----:B------:R-:W-:-:S04]  /*4a7d0*/  NOP ;  /* 0x0000000000007918 */ /* 0x000fc80000000000 */
[----:B------:R-:W-:Y:S04]  /*4a7e0*/  STL.64 [R1+0x4c0], R20 ;  /* 0x0004c01401007387 */ /* 0x000fe80000100a00 */
[----:B------:R-:W-:Y:S04]  /*4a7f0*/  STL.64 [R1+0x4c8], R22 ;  /* 0x0004c81601007387 */ /* 0x000fe80000100a00 */
[----:B0-----:R-:W2:Y:S04]  /*4a800*/  LDL.LU R12, [R1+0x240] ;  /* 0x00024000010c7983 */ /* 0x001ea80000300800 */
[----:B------:R-:W2:Y:S04]  /*4a810*/  LDL.LU R13, [R1+0x244] ;  /* 0x00024400010d7983 */ /* 0x000ea80000300800 */
[----:B------:R-:W4:Y:S04]  /*4a820*/  LDL.LU R14, [R1+0x248] ;  /* 0x00024800010e7983 */ /* 0x000f280000300800 */
[----:B------:R-:W4:Y:S04]  /*4a830*/  LDL.LU R15, [R1+0x24c] ;  /* 0x00024c00010f7983 */ /* 0x000f280000300800 */
[----:B------:R-:W0:Y:S04]  /*4a840*/  LDSM.16.MT88.4 R20, [R2+UR5+0x4080] ;  /* 0x004080050214783b */ /* 0x000e280008004200 */
[----:B----4-:R-:W-:Y:S04]  /*4a850*/  STL.64 [R1+0x5320], R14 ;  /* 0x0053200e01007387 */ /* 0x010fe80000100a00 */
[----:B--2---:R1:W-:Y:S04]  /*4a860*/  STL.64 [R1+0x5318], R12 ;  /* 0x0053180c01007387 */ /* 0x0043e80000100a00 */
[----:B-1----:R-:W2:Y:S04]  /*4a870*/  LDL.LU R12, [R1+0x250] ;  /* 0x00025000010c7983 */ /* 0x002ea80000300800 */
[----:B------:R-:W2:Y:S04]  /*4a880*/  LDL.LU R13, [R1+0x254] ;  /* 0x00025400010d7983 */ /* 0x000ea80000300800 */
[----:B------:R-:W2:Y:S04]  /*4a890*/  LDL.LU R14, [R1+0x258] ;  /* 0x00025800010e7983 */ /* 0x000ea80000300800 */
[----:B------:R-:W2:Y:S04]  /*4a8a0*/  LDL.LU R15, [R1+0x25c] ;  /* 0x00025c00010f7983 */ /* 0x000ea80000300800 */
[----:B0-----:R-:W-:Y:S04]  /*4a8b0*/  STL.64 [R1+0x30], R20 ;  /* 0x0000301401007387 */ /* 0x001fe80000100a00 */
[----:B------:R0:W-:Y:S04]  /*4a8c0*/  STL.64 [R1+0x38], R22 ;  /* 0x0000381601007387 */ /* 0x0001e80000100a00 */
[----:B0-----:R-:W4:Y:S04]  /*4a8d0*/  LDL.LU.64 R22, [R1+0x5340] ;  /* 0x0053400001167983 */ /* 0x001f280000300a00 */
[----:B------:R-:W4:Y:S04]  /*4a8e0*/  LDL.LU.64 R20, [R1+0x5338] ;  /* 0x0053380001147983 */ /* 0x000f280000300a00 */
[----:B------:R-:W-:Y:S04]  /*4a8f0*/  STL.64 [R1+0x5300], R18 ;  /* 0x0053001201007387 */ /* 0x000fe80000100a00 */
[----:B---3--:R0:W-:Y:S01]  /*4a900*/  STL.64 [R1+0x52f8], R16 ;  /* 0x0052f81001007387 */ /* 0x0081e20000100a00 */
[----:B----4-:R-:W-:-:S15]  /*4a910*/  HMMA.16816.F32.BF16 R20, R24, R18, R20 ;  /* 0x000000121814723c */ /* 0x010fde0000041814 */
[----:B------:R-:W-:-:S04]  /*4a920*/  NOP ;  /* 0x0000000000007918 */ /* 0x000fc80000000000 */
[----:B------:R-:W-:Y:S04]  /*4a930*/  STL.64 [R1+0x2f0], R20 ;  /* 0x0002f01401007387 */ /* 0x000fe80000100a00 */
[----:B------:R-:W-:Y:S04]  /*4a940*/  STL.64 [R1+0x2f8], R22 ;  /* 0x0002f81601007387 */ /* 0x000fe80000100a00 */
[----:B------:R-:W1:Y:S01]  /*4a950*/  LDSM.16.MT88.4 R20, [R2+UR5+0x4100] ;  /* 0x004100050214783b */ /* 0x000e620008004200 */
[----:B------:R-:W-:Y:S02]  /*4a960*/  IMAD.MOV.U32 R26, RZ, RZ, R3 ;  /* 0x000000ffff1a7224 */ /* 0x000fe400078e0003 */
[----:B------:R-:W-:Y:S01]  /*4a970*/  IMAD.MOV.U32 R27, RZ, RZ, R0 ;  /* 0x000000ffff1b7224 */ /* 0x000fe200078e0000 */
[----:B0-----:R-:W3:Y:S01]  /*4a980*/  LDL.LU R16, [R1+0x230] ;  /* 0x0002300001107983 */ /* 0x001ee20000300800 */
[----:B------:R-:W-:-:S02]  /*4a990*/  IMAD.MOV.U32 R24, RZ, RZ, R5 ;  /* 0x000000ffff187224 */ /* 0x000fc400078e0005 */
[----:B------:R-:W-:Y:S01]  /*4a9a0*/  IMAD.MOV.U32 R25, RZ, RZ, R4 ;  /* 0x000000ffff197224 */ /* 0x000fe200078e0004 */
[----:B------:R-:W3:Y:S04]  /*4a9b0*/  LDL.LU R17, [R1+0x234] ;  /* 0x0002340001117983 */ /* 0x000ee80000300800 */
[----:B------:R-:W3:Y:S04]  /*4a9c0*/  LDL.LU R18, [R1+0x238] ;  /* 0x0002380001127983 */ /* 0x000ee80000300800 */
[----:B------:R-:W3:Y:S04]  /*4a9d0*/  LDL.LU R19, [R1+0x23c] ;  /* 0x00023c0001137983 */ /* 0x000ee80000300800 */
[----:B------:R-:W-:Y:S04]  /*4a9e0*/  STL.64 [R1+0x52f0], R26 ;  /* 0x0052f01a01007387 */ /* 0x000fe80000100a00 */
[----:B------:R0:W-:Y:S04]  /*4a9f0*/  STL.64 [R1+0x52e8], R24 ;  /* 0x0052e81801007387 */ /* 0x0001e80000100a00 */
[----:B0-----:R-:W4:Y:S04]  /*4aa00*/  LDL.LU R24, [R1+0x100] ;  /* 0x0001000001187983 */ /* 0x001f280000300800 */
[----:B------:R-:W4:Y:S01]  /*4aa10*/  LDL.LU R25, [R1+0x104] ;  /* 0x0001040001197983 */ /* 0x000f220000300800 */
[----:B-1----:R-:W-:-:S02]  /*4aa20*/  IMAD.MOV.U32 R5, RZ, RZ, R22 ;  /* 0x000000ffff057224 */ /* 0x002fc400078e0016 */
[----:B------:R-:W-:Y:S01]  /*4aa30*/  IMAD.MOV.U32 R4, RZ, RZ, R23 ;  /* 0x000000ffff047224 */ /* 0x000fe200078e0017 */
[----:B------:R-:W4:Y:S01]  /*4aa40*/  LDL.LU R26, [R1+0x108] ;  /* 0x00010800011a7983 */ /* 0x000f220000300800 */
[----:B------:R-:W-:Y:S02]  /*4aa50*/  IMAD.MOV.U32 R9, RZ, RZ, R20 ;  /* 0x000000ffff097224 */ /* 0x000fe400078e0014 */
[----:B------:R-:W-:Y:S01]  /*4aa60*/  IMAD.MOV.U32 R8, RZ, RZ, R21 ;  /* 0x000000ffff087224 */ /* 0x000fe200078e0015 */
[----:B------:R-:W4:Y:S04]  /*4aa70*/  LDL.LU R27, [R1+0x10c] ;  /* 0x00010c00011b7983 */ /* 0x000f280000300800 */
[----:B------:R-:W2:Y:S04]  /*4aa80*/  LDL.LU.64 R22, [R1+0x5330] ;  /* 0x0053300001167983 */ /* 0x000ea80000300a00 */
        /* <DEDUP_REMOVED lines=11> */
[----:B0-----:R-:W3:Y:S04]  /*4ab40*/  LDL.LU.64 R14, [R1+0x5310] ;  /* 0x00531000010e7983 */ /* 0x001ee80000300a00 */
[----:B------:R-:W2:Y:S04]  /*4ab50*/  LDL.LU.64 R12, [R1+0x5308] ;  /* 0x00530800010c7983 */ /* 0x000ea80000300a00 */
[----:B------:R-:W-:Y:S04]  /*4ab60*/  STL.64 [R1+0x52e0], R10 ;  /* 0x0052e00a01007387 */ /* 0x000fe80000100a00 */
[----:B------:R0:W-:Y:S04]  /*4ab70*/  STL.64 [R1+0x52d8], R8 ;  /* 0x0052d80801007387 */ /* 0x0001e80000100a00 */
[----:B0-----:R-:W2:Y:S04]  /*4ab80*/  LDL.LU R8, [R1+0x220] ;  /* 0x0002200001087983 */ /* 0x001ea80000300800 */
[----:B------:R-:W2:Y:S04]  /*4ab90*/  LDL.LU R9, [R1+0x224] ;  /* 0x0002240001097983 */ /* 0x000ea80000300800 */
[----:B------:R-:W2:Y:S04]  /*4aba0*/  LDL.LU R10, [R1+0x228] ;  /* 0x00022800010a7983 */ /* 0x000ea80000300800 */
[----:B------:R-:W2:Y:S01]  /*4abb0*/  LDL.LU R11, [R1+0x22c] ;  /* 0x00022c00010b7983 */ /* 0x000ea20000300800 */
[----:B---3--:R-:W-:-:S15]  /*4abc0*/  HMMA.16816.F32.BF16 R16, R20, R14, R16 ;  /* 0x0000000e1410723c */ /* 0x008fde0000041810 */
[----:B------:R-:W-:-:S04]  /*4abd0*/  NOP ;  /* 0x0000000000007918 */ /* 0x000fc80000000000 */
[----:B------:R-:W-:Y:S04]  /*4abe0*/  STL.64 [R1+0x490], R16 ;  /* 0x0004901001007387 */ /* 0x000fe80000100a00 */
[----:B------:R0:W-:Y:S04]  /*4abf0*/  STL.64 [R1+0x498], R18 ;  /* 0x0004981201007387 */ /* 0x0001e80000100a00 */
[----:B0-----:R-:W4:Y:S04]  /*4ac00*/  LDL.LU.64 R18, [R1+0x5300] ;  /* 0x0053000001127983 */ /* 0x001f280000300a00 */
[----:B------:R-:W3:Y:S04]  /*4ac10*/  LDL.LU.64 R16, [R1+0x52f8] ;  /* 0x0052f80001107983 */ /* 0x000ee80000300a00 */
[----:B------:R-:W-:Y:S04]  /*4ac20*/  STL.64 [R1+0x52d0], R14 ;  /* 0x0052d00e01007387 */ /* 0x000fe80000100a00 */
[----:B--2---:R0:W-:Y:S04]  /*4ac30*/  STL.64 [R1+0x52c8], R12 ;  /* 0x0052c80c01007387 */ /* 0x0041e80000100a00 */
[----:B0-----:R-:W2:Y:S04]  /*4ac40*/  LDL.LU R12, [R1+0x210] ;  /* 0x00021000010c7983 */ /* 0x001ea80000300800 */
[----:B------:R-:W2:Y:S04]  /*4ac50*/  LDL.LU R13, [R1+0x214] ;  /* 0x00021400010d7983 */ /* 0x000ea80000300800 */
[----:B------:R-:W2:Y:S04]  /*4ac60*/  LDL.LU R14, [R1+0x218] ;  /* 0x00021800010e7983 */ /* 0x000ea80000300800 */
[----:B------:R-:W2:Y:S01]  /*4ac70*/  LDL.LU R15, [R1+0x21c] ;  /* 0x00021c00010f7983 */ /* 0x000ea20000300800 */
[----:B----4-:R-:W-:Y:S03]  /*4ac80*/  HMMA.16816.F32.BF16 R20, R20, R18, R24 ;  /* 0x000000121414723c */ /* 0x010fe60000041818 */
[----:B------:R-:W0:Y:S04]  /*4ac90*/  LDSM.16.MT88.4 R24, [R2+UR5+0x4180] ;  /* 0x004180050218783b */ /* 0x000e280008004200 */
[----:B------:R-:W-:Y:S04]  /*4aca0*/  STL.64 [R1+0x52c0], R18 ;  /* 0x0052c01201007387 */ /* 0x000fe80000100a00 */
[----:B---3--:R1:W-:Y:S08]  /*4acb0*/  STL.64 [R1+0x52b8], R16 ;  /* 0x0052b81001007387 */ /* 0x0083f00000100a00 */
[----:B------:R3:W-:Y:S04]  /*4acc0*/  STL.64 [R1+0x430], R20 ;  /* 0x0004301401007387 */ /* 0x0007e80000100a00 */
[----:B------:R4:W-:Y:S04]  /*4acd0*/  STL.64 [R1+0x438], R22 ;  /* 0x0004381601007387 */ /* 0x0009e80000100a00 */
[----:B-1----:R-:W2:Y:S04]  /*4ace0*/  LDL.LU R16, [R1+0x200] ;  /* 0x0002000001107983 */ /* 0x002ea80000300800 */
[----:B------:R-:W2:Y:S04]  /*4acf0*/  LDL.LU R17, [R1+0x204] ;  /* 0x0002040001117983 */ /* 0x000ea80000300800 */
[----:B------:R-:W2:Y:S04]  /*4ad00*/  LDL.LU R18, [R1+0x208] ;  /* 0x0002080001127983 */ /* 0x000ea80000300800 */
[----:B------:R-:W2:Y:S04]  /*4ad10*/  LDL.LU R19, [R1+0x20c] ;  /* 0x00020c0001137983 */ /* 0x000ea80000300800 */
[----:B---3--:R-:W3:Y:S01]  /*4ad20*/  LDL.LU R20, [R1+0x2e0] ;  /* 0x0002e00001147983 */ /* 0x008ee20000300800 */
[----:B0-----:R-:W-:-:S03]  /*4ad30*/  IMAD.MOV.U32 R3, RZ, RZ, R26 ;  /* 0x000000ffff037224 */ /* 0x001fc600078e001a */
[----:B------:R-:W3:Y:S01]  /*4ad40*/  LDL.LU R21, [R1+0x2e4] ;  /* 0x0002e40001157983 */ /* 0x000ee20000300800 */
[----:B------:R-:W-:-:S03]  /*4ad50*/  IMAD.MOV.U32 R29, RZ, RZ, R27 ;  /* 0x000000ffff1d7224 */ /* 0x000fc600078e001b */
[----:B----4-:R-:W3:Y:S01]  /*4ad60*/  LDL.LU R22, [R1+0x2e8] ;  /* 0x0002e80001167983 */ /* 0x010ee20000300800 */
[----:B------:R-:W-:Y:S02]  /*4ad70*/  IMAD.MOV.U32 R28, RZ, RZ, R24 ;  /* 0x000000ffff1c7224 */ /* 0x000fe400078e0018 */
[----:B------:R-:W-:Y:S01]  /*4ad80*/  IMAD.MOV.U32 R0, RZ, RZ, R25 ;  /* 0x000000ffff007224 */ /* 0x000fe200078e0019 */
[----:B------:R-:W3:Y:S04]  /*4ad90*/  LDL.LU R23, [R1+0x2ec] ;  /* 0x0002ec0001177983 */ /* 0x000ee80000300800 */
[----:B------:R-:W4:Y:S04]  /*4ada0*/  LDL.LU.64 R26, [R1+0x52f0] ;  /* 0x0052f000011a7983 */ /* 0x000f280000300a00 */
[----:B------:R-:W4:Y:S02]  /*4adb0*/  LDL.LU.64 R24, [R1+0x52e8] ;  /* 0x0052e80001187983 */ /* 0x000f240000300a00 */
[----:B----4-:R-:W-:-:S15]  /*4adc0*/  HMMA.16816.F32.BF16 R8, R24, R6, R8 ;  /* 0x000000061808723c */ /* 0x010fde0000041808 */
[----:B------:R-:W-:-:S04]  /*4add0*/  NOP ;  /* 0x0000000000007918 */ /* 0x000fc80000000000 */
[----:B------:R-:W-:Y:S04]  /*4ade0*/  STL.64 [R1+0x480], R8 ;  /* 0x0004800801007387 */ /* 0x000fe80000100a00 */
[----:B------:R0:W-:Y:S04]  /*4adf0*/  STL.64 [R1+0x488], R10 ;  /* 0x0004880a01007387 */ /* 0x0001e80000100a00 */
[----:B0-----:R-:W2:Y:S04]  /*4ae00*/  LDL.LU.64 R10, [R1+0x52e0] ;  /* 0x0052e000010a7983 */ /* 0x001ea80000300a00 */
[----:B------:R-:W4:Y:S01]  /*4ae10*/  LDL.LU.64 R8, [R1+0x52d8] ;  /* 0x0052d80001087983 */ /* 0x000f220000300a00 */
[----:B--2---:R-:W-:-:S15]  /*4ae20*/  HMMA.16816.F32.BF16 R12, R24, R10, R12 ;  /* 0x0000000a180c723c */ /* 0x004fde000004180c */
[----:B------:R-:W-:-:S04]  /*4ae30*/  NOP ;  /* 0x0000000000007918 */ /* 0x000fc80000000000 */
[----:B------:R-:W-:Y:S04]  /*4ae40*/  STL.64 [R1+0x470], R12 ;  /* 0x0004700c01007387 */ /* 0x000fe80000100a00 */
[----:B------:R0:W-:Y:S04]  /*4ae50*/  STL.64 [R1+0x478], R14 ;  /* 0x0004780e01007387 */ /* 0x0001e80000100a00 */
[----:B0-----:R-:W2:Y:S04]  /*4ae60*/  LDL.LU.64 R14, [R1+0x52d0] ;  /* 0x0052d000010e7983 */ /* 0x001ea80000300a00 */
[----:B------:R-:W3:Y:S01]  /*4ae70*/  LDL.LU.64 R12, [R1+0x52c8] ;  /* 0x0052c800010c7983 */ /* 0x000ee20000300a00 */
        /* <DEDUP_REMOVED lines=8> */
[----:B0-----:R-:W2:Y:S04]  /*4af00*/  LDL.LU R12, [R1+0xf0] ;  /* 0x0000f000010c7983 */ /* 0x001ea80000300800 */
[----:B------:R-:W2:Y:S04]  /*4af10*/  LDL.LU R13, [R1+0xf4] ;  /* 0x0000f400010d7983 */ /* 0x000ea80000300800 */
[----:B------:R-:W2:Y:S04]  /*4af20*/  LDL.LU R14, [R1+0xf8] ;  /* 0x0000f800010e7983 */ /* 0x000ea80000300800 */
[----:B------:R-:W2:Y:S02]  /*4af30*/  LDL.LU R15, [R1+0xfc] ;  /* 0x0000fc00010f7983 */ /* 0x000ea40000300800 */
[----:B--2---:R-:W-:Y:S02]  /*4af40*/  HMMA.16816.F32.BF16 R12, R24, R18, R12 ;  /* 0x00000012180c723c */ /* 0x004fe4000004180c */
[----:B------:R-:W0:Y:S04]  /*4af50*/  LDSM.16.MT88.4 R24, [R2+UR5+0x4200] ;  /* 0x004200050218783b */ /* 0x000e280008004200 */
[----:B------:R-:W-:Y:S04]  /*4af60*/  STL.64 [R1+0x52a0], R18 ;  /* 0x0052a01201007387 */ /* 0x000fe80000100a00 */
[----:B------:R-:W-:Y:S09]  /*4af70*/  STL.64 [R1+0x5298], R16 ;  /* 0x0052981001007387 */ /* 0x000ff20000100a00 */
[----:B------:R-:W-:Y:S04]  /*4af80*/  STL.64 [R1+0x420], R12 ;  /* 0x0004200c01007387 */ /* 0x000fe80000100a00 */
[----:B------:R-:W-:Y:S04]  /*4af90*/  STL.64 [R1+0x428], R14 ;  /* 0x0004280e01007387 */ /* 0x000fe80000100a00 */
[----:B0-----:R-:W-:Y:S04]  /*4afa0*/  STL.64 [R1+0x51a0], R26 ;  /* 0x0051a01a01007387 */ /* 0x001fe80000100a00 */
[----:B------:R0:W-:Y:S04]  /*4afb0*/  STL.64 [R1+0x5198], R24 ;  /* 0x0051981801007387 */ /* 0x0001e80000100a00 */
        /* <DEDUP_REMOVED lines=10> */
[----:B------:R-:W3:Y:S01]  /*4b060*/  LDL.LU R16, [R1+0x330] ;  /* 0x0003300001107983 */ /* 0x000ee20000300800 */
[----:B--2---:R-:W-:Y:S03]  /*4b070*/  HMMA.16816.F32.BF16 R12, R24, R6, R20 ;  /* 0x00000006180c723c */ /* 0x004fe60000041814 */
[----:B------:R-:W0:-:S15]  /*4b080*/  LDSM.16.MT88.4 R20, [R2+UR5+0x4280] ;  /* 0x004280050214783b */ /* 0x000e1e0008004200 */
[----:B------:R-:W-:Y:S01]  /*4b090*/  NOP ;  /* 0x0000000000007918 */ /* 0x000fe20000000000 */
[----:B------:R1:W-:Y:S04]  /*4b0a0*/  STL.64 [R1+0x5f0], R12 ;  /* 0x0005f00c01007387 */ /* 0x0003e80000100a00 */
[----:B------:R2:W-:Y:S04]  /*4b0b0*/  STL.64 [R1+0x5f8], R14 ;  /* 0x0005f80e01007387 */ /* 0x0005e80000100a00 */
[----:B------:R-:W3:Y:S04]  /*4b0c0*/  LDL.LU R17, [R1+0x334] ;  /* 0x0003340001117983 */ /* 0x000ee80000300800 */
[----:B------:R-:W3:Y:S04]  /*4b0d0*/  LDL.LU R18, [R1+0x338] ;  /* 0x0003380001127983 */ /* 0x000ee80000300800 */
[----:B------:R-:W3:Y:S04]  /*4b0e0*/  LDL.LU R19, [R1+0x33c] ;  /* 0x00033c0001137983 */ /* 0x000ee80000300800 */
[----:B-1----:R-:W3:Y:S04]  /*4b0f0*/  LDL.LU R12, [R1+0x340] ;  /* 0x00034000010c7983 */ /* 0x002ee80000300800 */
[----:B------:R-:W3:Y:S04]  /*4b100*/  LDL.LU R13, [R1+0x344] ;  /* 0x00034400010d7983 */ /* 0x000ee80000300800 */
[----:B--2---:R-:W3:Y:S04]  /*4b110*/  LDL.LU R14, [R1+0x348] ;  /* 0x00034800010e7983 */ /* 0x004ee80000300800 */
[----:B------:R-:W3:Y:S04]  /*4b120*/  LDL.LU R15, [R1+0x34c] ;  /* 0x00034c00010f7983 */ /* 0x000ee80000300800 */
[----:B------:R-:W-:Y:S04]  /*4b130*/  STL.64 [R1+0x5290], R6 ;  /* 0x0052900601007387 */ /* 0x000fe80000100a00 */
[----:B------:R1:W-:Y:S04]  /*4b140*/  STL.64 [R1+0x5288], R4 ;  /* 0x0052880401007387 */ /* 0x0003e80000100a00 */
[----:B-1----:R-:W2:Y:S04]  /*4b150*/  LDL.LU R4, [R1+0x2d0] ;  /* 0x0002d00001047983 */ /* 0x002ea80000300800 */
[----:B------:R-:W2:Y:S04]  /*4b160*/  LDL.LU R5, [R1+0x2d4] ;  /* 0x0002d40001057983 */ /* 0x000ea80000300800 */
[----:B------:R-:W2:Y:S04]  /*4b170*/  LDL.LU R6, [R1+0x2d8] ;  /* 0x0002d80001067983 */ /* 0x000ea80000300800 */
[----:B------:R-:W2:Y:S04]  /*4b180*/  LDL.LU R7, [R1+0x2dc] ;  /* 0x0002dc0001077983 */ /* 0x000ea80000300800 */
[----:B0-----:R-:W-:Y:S04]  /*4b190*/  STL.64 [R1+0x5160], R22 ;  /* 0x0051601601007387 */ /* 0x001fe80000100a00 */
[----:B------:R0:W-:Y:S04]  /*4b1a0*/  STL.64 [R1+0x5158], R20 ;  /* 0x0051581401007387 */ /* 0x0001e80000100a00 */
[----:B0-----:R-:W2:Y:S04]  /*4b1b0*/  LDL.LU R20, [R1+0x1b0] ;  /* 0x0001b00001147983 */ /* 0x001ea80000300800 */
[----:B------:R-:W2:Y:S04]  /*4b1c0*/  LDL.LU R21, [R1+0x1b4] ;  /* 0x0001b40001157983 */ /* 0x000ea80000300800 */
[----:B------:R-:W2:Y:S04]  /*4b1d0*/  LDL.LU R22, [R1+0x1b8] ;  /* 0x0001b80001167983 */ /* 0x000ea80000300800 */
[----:B------:R-:W2:Y:S04]  /*4b1e0*/  LDL.LU R23, [R1+0x1bc] ;  /* 0x0001bc0001177983 */ /* 0x000ea80000300800 */
[----:B--2---:R-:W-:Y:S04]  /*4b1f0*/  STL.64 [R1+0x5250], R22 ;  /* 0x0052501601007387 */ /* 0x004fe80000100a00 */
[----:B------:R0:W-:Y:S04]  /*4b200*/  STL.64 [R1+0x5248], R20 ;  /* 0x0052481401007387 */ /* 0x0001e80000100a00 */
[----:B0-----:R-:W2:Y:S04]  /*4b210*/  LDL.LU R20, [R1+0x2a0] ;  /* 0x0002a00001147983 */ /* 0x001ea80000300800 */
[----:B------:R-:W2:Y:S04]  /*4b220*/  LDL.LU R21, [R1+0x2a4] ;  /* 0x0002a40001157983 */ /* 0x000ea80000300800 */
[----:B------:R-:W2:Y:S04]  /*4b230*/  LDL.LU R22, [R1+0x2a8] ;  /* 0x0002a80001167983 */ /* 0x000ea80000300800 */
[----:B------:R-:W2:Y:S01]  /*4b240*/  LDL.LU R23, [R1+0x2ac] ;  /* 0x0002ac0001177983 */ /* 0x000ea20000300800 */
[C---:B---3--:R-:W-:Y:S03]  /*4b250*/  HMMA.16816.F32.BF16 R12, R24.reuse, R10, R12 ;  /* 0x0000000a180c723c */ /* 0x048fe6000004180c */
[----:B--2---:R-:W-:Y:S04]  /*4b260*/  STL.64 [R1+0x5260], R22 ;  /* 0x0052601601007387 */ /* 0x004fe80000100a00 */
        /* <DEDUP_REMOVED lines=13> */
[----:B0-----:R-:W3:Y:S04]  /*4b340*/  LDL.LU.64 R14, [R1+0x52b0] ;  /* 0x0052b000010e7983 */ /* 0x001ee80000300a00 */
[----:B------:R-:W2:Y:S01]  /*4b350*/  LDL.LU.64 R12, [R1+0x52a8] ;  /* 0x0052a800010c7983 */ /* 0x000ea20000300a00 */
[----:B---3--:R-:W-:-:S15]  /*4b360*/  HMMA.16816.F32.BF16 R16, R24, R14, R16 ;  /* 0x0000000e1810723c */ /* 0x008fde0000041810 */
[----:B------:R-:W-:-:S04]  /*4b370*/  NOP ;  /* 0x0000000000007918 */ /* 0x000fc80000000000 */
[----:B------:R-:W-:Y:S04]  /*4b380*/  STL.64 [R1+0x640], R16 ;  /* 0x0006401001007387 */ /* 0x000fe80000100a00 */
[----:B------:R0:W-:Y:S04]  /*4b390*/  STL.64 [R1+0x648], R18 ;  /* 0x0006481201007387 */ /* 0x0001e80000100a00 */
[----:B0-----:R-:W3:Y:S04]  /*4b3a0*/  LDL.LU.64 R18, [R1+0x52a0] ;  /* 0x0052a00001127983 */ /* 0x001ee80000300a00 */
[----:B------:R-:W2:Y:S01]  /*4b3b0*/  LDL.LU.64 R16, [R1+0x5298] ;  /* 0x0052980001107983 */ /* 0x000ea20000300a00 */
[----:B---3--:R-:W-:Y:S03]  /*4b3c0*/  HMMA.16816.F32.BF16 R24, R24, R18, R4 ;  /* 0x000000121818723c */ /* 0x008fe60000041804 */
[----:B------:R-:W2:Y:S04]  /*4b3d0*/  LDL.LU.64 R6, [R1+0x5290] ;  /* 0x0052900001067983 */ /* 0x000ea80000300a00 */
[----:B------:R-:W3:-:S12]  /*4b3e0*/  LDL.LU.64 R4, [R1+0x5288] ;  /* 0x0052880001047983 */ /* 0x000ed80000300a00 */
        /* <DEDUP_REMOVED lines=23> */
[----:B------:R2:W-:Y:S04]  /*4b560*/  STL.64 [R1+0x5218], R12 ;  /* 0x0052180c01007387 */ /* 0x0005e80000100a00 */
[----:B------:R-:W-:Y:S04]  /*4b570*/  STL.64 [R1+0x5210], R18 ;  /* 0x0052101201007387 */ /* 0x000fe80000100a00 */
[----:B------:R-:W-:Y:S01]  /*4b580*/  STL.64 [R1+0x5208], R16 ;  /* 0x0052081001007387 */ /* 0x000fe20000100a00 */
[----:B--2---:R-:W-:Y:S01]  /*4b590*/  HMMA.16816.F32.BF16 R12, R24, R18, R20 ;  /* 0x00000012180c723c */ /* 0x004fe20000041814 */
[----:B------:R-:W-:-:S02]  /*4b5a0*/  IMAD.MOV.U32 R24, RZ, RZ, R28 ;  /* 0x000000ffff187224 */ /* 0x000fc400078e001c */
[----:B------:R-:W-:Y:S02]  /*4b5b0*/  IMAD.MOV.U32 R26, RZ, RZ, R3 ;  /* 0x000000ffff1a7224 */ /* 0x000fe400078e0003 */
[----:B------:R-:W-:Y:S02]  /*4b5c0*/  IMAD.MOV.U32 R27, RZ, RZ, R29 ;  /* 0x000000ffff1b7224 */ /* 0x000fe400078e001d */
[----:B------:R-:W-:-:S12]  /*4b5d0*/  IMAD.MOV.U32 R25, RZ, RZ, R0 ;  /* 0x000000ffff197224 */ /* 0x000fd800078e0000 */
[----:B------:R-:W-:Y:S04]  /*4b5e0*/  STL.64 [R1+0x5c0], R12 ;  /* 0x0005c00c01007387 */ /* 0x000fe80000100a00 */
[----:B------:R-:W-:Y:S04]  /*4b5f0*/  STL.64 [R1+0x5c8], R14 ;  /* 0x0005c80e01007387 */ /* 0x000fe80000100a00 */
[----:B------:R-:W2:Y:S04]  /*4b600*/  LDL.LU R28, [R1+0x5244] ;  /* 0x00524400011c7983 */ /* 0x000ea80000300800 */
[----:B------:R-:W2:Y:S04]  /*4b610*/  LDL.LU R0, [R1+0x5240] ;  /* 0x0052400001007983 */ /* 0x000ea80000300800 */
[----:B------:R-:W2:Y:S04]  /*4b620*/  LDL.LU R3, [R1+0x523c] ;  /* 0x00523c0001037983 */ /* 0x000ea80000300800 */
[----:B------:R-:W2:Y:S04]  /*4b630*/  LDL.LU R29, [R1+0x5238] ;  /* 0x00523800011d7983 */ /* 0x000ea80000300800 */
[----:B------:R-:W-:Y:S04]  /*4b640*/  STL.64 [R1+0x51f0], R26 ;  /* 0x0051f01a01007387 */ /* 0x000fe80000100a00 */
[----:B------:R-:W-:Y:S04]  /*4b650*/  STL.64 [R1+0x51e8], R24 ;  /* 0x0051e81801007387 */ /* 0x000fe80000100a00 */
[----:B------:R-:W2:Y:S04]  /*4b660*/  LDL.LU R20, [R1+0x360] ;  /* 0x0003600001147983 */ /* 0x000ea80000300800 */
        /* <DEDUP_REMOVED lines=41> */
[----:B------:R-:W-:Y:S04]  /*4b900*/  STL.64 [R1+0x51c0], R22 ;  /* 0x0051c01601007387 */ /* 0x000fe80000100a00 */
        /* <DEDUP_REMOVED lines=11> */
[----:B----4-:R-:W-:-:S02]  /*4b9c0*/  IMAD.MOV.U32 R24, RZ, RZ, R9 ;  /* 0x000000ffff187224 */ /* 0x010fc400078e0009 */
[----:B------:R-:W-:Y:S02]  /*4b9d0*/  IMAD.MOV.U32 R25, RZ, RZ, R8 ;  /* 0x000000ffff197224 */ /* 0x000fe400078e0008 */
[----:B---3--:R-:W-:Y:S02]  /*4b9e0*/  IMAD.MOV.U32 R26, RZ, RZ, R5 ;  /* 0x000000ffff1a7224 */ /* 0x008fe400078e0005 */
[----:B------:R-:W-:Y:S01]  /*4b9f0*/  IMAD.MOV.U32 R27, RZ, RZ, R4 ;  /* 0x000000ffff1b7224 */ /* 0x000fe200078e0004 */
[----:B--2---:R-:W-:Y:S04]  /*4ba00*/  STL.64 [R1+0x51e0], R22 ;  /* 0x0051e01601007387 */ /* 0x004fe80000100a00 */
[----:B------:R0:W-:Y:S04]  /*4ba10*/  STL.64 [R1+0x51d8], R20 ;  /* 0x0051d81401007387 */ /* 0x0001e80000100a00 */
[----:B0-----:R-:W2:Y:S04]  /*4ba20*/  LDL.LU R20, [R1+0x160] ;  /* 0x0001600001147983 */ /* 0x001ea80000300800 */
[----:B------:R-:W2:Y:S04]  /*4ba30*/  LDL.LU R21, [R1+0x164] ;  /* 0x0001640001157983 */ /* 0x000ea80000300800 */
[----:B------:R-:W3:Y:S04]  /*4ba40*/  LDL.LU R22, [R1+0x168] ;  /* 0x0001680001167983 */ /* 0x000ee80000300800 */
[----:B------:R-:W3:Y:S01]  /*4ba50*/  LDL.LU R23, [R1+0x16c] ;  /* 0x00016c0001177983 */ /* 0x000ee20000300800 */
[C---:B------:R-:W-:Y:S08]  /*4ba60*/  HMMA.16816.F32.BF16 R16, R24.reuse, R6, R16 ;  /* 0x000000061810723c */ /* 0x040ff00000041810 */
[----:B------:R-:W-:Y:S01]  /*4ba70*/  HMMA.16816.F32.BF16 R12, R24, R10, R12 ;  /* 0x0000000a180c723c */ /* 0x000fe2000004180c */
[----:B---3--:R-:W-:Y:S04]  /*4ba80*/  STL.64 [R1+0x5200], R22 ;  /* 0x0052001601007387 */ /* 0x008fe80000100a00 */
[----:B--2---:R0:W-:Y:S04]  /*4ba90*/  STL.64 [R1+0x51f8], R20 ;  /* 0x0051f81401007387 */ /* 0x0041e80000100a00 */
[----:B0-----:R-:W2:Y:S04]  /*4baa0*/  LDL.LU R20, [R1+0x170] ;  /* 0x0001700001147983 */ /* 0x001ea80000300800 */
[----:B------:R-:W2:Y:S04]  /*4bab0*/  LDL.LU R21, [R1+0x174] ;  /* 0x0001740001157983 */ /* 0x000ea80000300800 */
[----:B------:R-:W2:Y:S04]  /*4bac0*/  LDL.LU R22, [R1+0x178] ;  /* 0x0001780001167983 */ /* 0x000ea80000300800 */
[----:B------:R-:W2:Y:S04]  /*4bad0*/  LDL.LU R23, [R1+0x17c] ;  /* 0x00017c0001177983 */ /* 0x000ea80000300800 */
        /* <DEDUP_REMOVED lines=8> */
[----:B------:R-:W3:Y:S04]  /*4bb60*/  LDL.LU.64 R16, [R1+0x5228] ;  /* 0x0052280001107983 */ /* 0x000ee80000300a00 */
[----:B------:R-:W-:Y:S04]  /*4bb70*/  STL.64 [R1+0x610], R12 ;  /* 0x0006100c01007387 */ /* 0x000fe80000100a00 */
[----:B------:R0:W-:Y:S04]  /*4bb80*/  STL.64 [R1+0x618], R14 ;  /* 0x0006180e01007387 */ /* 0x0001e80000100a00 */
[----:B0-----:R-:W3:Y:S04]  /*4bb90*/  LDL.LU.64 R14, [R1+0x5220] ;  /* 0x00522000010e7983 */ /* 0x001ee80000300a00 */
[----:B------:R-:W4:Y:S01]  /*4bba0*/  LDL.LU.64 R12, [R1+0x5218] ;  /* 0x00521800010c7983 */ /* 0x000f220000300a00 */
[----:B---3--:R-:W-:-:S15]  /*4bbb0*/  HMMA.16816.F32.BF16 R16, R24, R14, R16 ;  /* 0x0000000e1810723c */ /* 0x008fde0000041810 */
[----:B------:R-:W-:-:S04]  /*4bbc0*/  NOP ;  /* 0x0000000000007918 */ /* 0x000fc80000000000 */
[----:B------:R-:W-:Y:S04]  /*4bbd0*/  STL.64 [R1+0x600], R16 ;  /* 0x0006001001007387 */ /* 0x000fe80000100a00 */
[----:B------:R0:W-:Y:S04]  /*4bbe0*/  STL.64 [R1+0x608], R18 ;  /* 0x0006081201007387 */ /* 0x0001e80000100a00 */
[----:B0-----:R-:W2:Y:S04]  /*4bbf0*/  LDL.LU.64 R18, [R1+0x5210] ;  /* 0x0052100001127983 */ /* 0x001ea80000300a00 */
[----:B------:R-:W3:Y:S01]  /*4bc00*/  LDL.LU.64 R16, [R1+0x5208] ;  /* 0x0052080001107983 */ /* 0x000ee20000300a00 */
[----:B--2---:R-:W-:Y:S03]  /*4bc10*/  HMMA.16816.F32.BF16 R24, R24, R18, R20 ;  /* 0x000000121818723c */ /* 0x004fe60000041814 */
[----:B------:R-:W2:Y:S04]  /*4bc20*/  LDL.LU.64 R22, [R1+0x5200] ;  /* 0x0052000001167983 */ /* 0x000ea80000300a00 */
[----:B------:R-:W2:-:S12]  /*4bc30*/  LDL.LU.64 R20, [R1+0x51f8] ;  /* 0x0051f80001147983 */ /* 0x000e980000300a00 */
[----:B------:R-:W-:Y:S04]  /*4bc40*/  STL.64 [R1+0x2c0], R24 ;  /* 0x0002c01801007387 */ /* 0x000fe80000100a00 */
[----:B------:R0:W-:Y:S04]  /*4bc50*/  STL.64 [R1+0x2c8], R26 ;  /* 0x0002c81a01007387 */ /* 0x0001e80000100a00 */
[----:B0-----:R-:W2:Y:S04]  /*4bc60*/  LDL.LU.64 R26, [R1+0x51f0] ;  /* 0x0051f000011a7983 */ /* 0x001ea80000300a00 */
[----:B------:R-:W2:Y:S02]  /*4bc70*/  LDL.LU.64 R24, [R1+0x51e8] ;  /* 0x0051e80001187983 */ /* 0x000ea40000300a00 */
[----:B--2---:R-:W-:-:S15]  /*4bc80*/  HMMA.16816.F32.BF16 R20, R24, R6, R20 ;  /* 0x000000061814723c */ /* 0x004fde0000041814 */
[----:B------:R-:W-:-:S04]  /*4bc90*/  NOP ;  /* 0x0000000000007918 */ /* 0x000fc80000000000 */
[----:B------:R-:W-:Y:S04]  /*4bca0*/  STL.64 [R1+0x2b0], R20 ;  /* 0x0002b01401007387 */ /* 0x000fe80000100a00 */
[----:B------:R-:W-:Y:S04]  /*4bcb0*/  STL.64 [R1+0x2b8], R22 ;  /* 0x0002b81601007387 */ /* 0x000fe80000100a00 */
[----:B------:R-:W0:Y:S04]  /*4bcc0*/  LDSM.16.MT88.4 R20, [R2+UR5+0x4380] ;  /* 0x004380050214783b */ /* 0x000e280008004200 */
[----:B0-----:R-:W-:Y:S04]  /*4bcd0*/  STL.64 [R1+0x50], R20 ;  /* 0x0000501401007387 */ /* 0x001fe80000100a00 */
[----:B------:R0:W-:Y:S04]  /*4bce0*/  STL.64 [R1+0x58], R22 ;  /* 0x0000581601007387 */ /* 0x0001e80000100a00 */
[----:B0-----:R-:W2:Y:S04]  /*4bcf0*/  LDL.LU.64 R22, [R1+0x51e0] ;  /* 0x0051e00001167983 */ /* 0x001ea80000300a00 */
[----:B------:R-:W2:Y:S04]  /*4bd00*/  LDL.LU.64 R20, [R1+0x51d8] ;  /* 0x0051d80001147983 */ /* 0x000ea80000300a00 */
        /* <DEDUP_REMOVED lines=34> */
[----:B0-----:R-:W3:Y:S04]  /*4bf30*/  LDL.LU R8, [R1+0x380] ;  /* 0x0003800001087983 */ /* 0x001ee80000300800 */
[----:B------:R-:W3:Y:S04]  /*4bf40*/  LDL.LU R9, [R1+0x384] ;  /* 0x0003840001097983 */ /* 0x000ee80000300800 */
[----:B------:R-:W3:Y:S04]  /*4bf50*/  LDL.LU R10, [R1+0x388] ;  /* 0x00038800010a7983 */ /* 0x000ee80000300800 */
[----:B------:R-:W3:Y:S01]  /*4bf60*/  LDL.LU R11, [R1+0x38c] ;  /* 0x00038c00010b7983 */ /* 0x000ee20000300800 */
[----:B--2---:R-:W-:-:S15]  /*4bf70*/  HMMA.16816.F32.BF16 R20, R24, R14, R20 ;  /* 0x0000000e1814723c */ /* 0x004fde0000041814 */
[----:B------:R-:W-:-:S04]  /*4bf80*/  NOP ;  /* 0x0000000000007918 */ /* 0x000fc80000000000 */
[----:B------:R-:W-:Y:S04]  /*4bf90*/  STL.64 [R1+0x250], R20 ;  /* 0x0002501401007387 */ /* 0x000fe80000100a00 */
[----:B------:R0:W-:Y:S04]  /*4bfa0*/  STL.64 [R1+0x258], R22 ;  /* 0x0002581601007387 */ /* 0x0001e80000100a00 */
[----:B0-----:R-:W2:Y:S04]  /*4bfb0*/  LDL.LU.64 R22, [R1+0x5170] ;  /* 0x0051700001167983 */ /* 0x001ea80000300a00 */
[----:B------:R-:W2:Y:S04]  /*4bfc0*/  LDL.LU.64 R20, [R1+0x5168] ;  /* 0x0051680001147983 */ /* 0x000ea80000300a00 */
[----:B------:R-:W-:Y:S04]  /*4bfd0*/  STL.64 [R1+0x5140], R14 ;  /* 0x0051400e01007387 */ /* 0x000fe80000100a00 */
[----:B----4-:R0:W-:Y:S04]  /*4bfe0*/  STL.64 [R1+0x5138], R12 ;  /* 0x0051380c01007387 */ /* 0x0101e80000100a00 */
[----:B0-----:R-:W4:Y:S04]  /*4bff0*/  LDL.LU R12, [R1+0x390] ;  /* 0x00039000010c7983 */ /* 0x001f280000300800 */
[----:B------:R-:W4:Y:S04]  /*4c000*/  LDL.LU R13, [R1+0x394] ;  /* 0x00039400010d7983 */ /* 0x000f280000300800 */
[----:B------:R-:W4:Y:S04]  /*4c010*/  LDL.LU R14, [R1+0x398] ;  /* 0x00039800010e7983 */ /* 0x000f280000300800 */
[----:B------:R-:W4:Y:S01]  /*4c020*/  LDL.LU R15, [R1+0x39c] ;  /* 0x00039c00010f7983 */ /* 0x000f220000300800 */
[----:B--2---:R-:W-:Y:S03]  /*4c030*/  HMMA.16816.F32.BF16 R24, R24, R18, R20 ;  /* 0x000000121818723c */ /* 0x004fe60000041814 */
[----:B------:R-:W2:Y:S04]  /*4c040*/  LDL.LU.64 R22, [R1+0x5160] ;  /* 0x0051600001167983 */ /* 0x000ea80000300a00 */
[----:B------:R-:W2:Y:S04]  /*4c050*/  LDL.LU.64 R20, [R1+0x5158] ;  /* 0x0051580001147983 */ /* 0x000ea80000300a00 */
[----:B------:R-:W-:Y:S04]  /*4c060*/  STL.64 [R1+0x5130], R18 ;  /* 0x0051301201007387 */ /* 0x000fe80000100a00 */
[----:B---3--:R0:W-:Y:S04]  /*4c070*/  STL.64 [R1+0x5128], R16 ;  /* 0x0051281001007387 */ /* 0x0081e80000100a00 */
[----:B------:R1:W-:Y:S04]  /*4c080*/  STL.64 [R1+0x200], R24 ;  /* 0x0002001801007387 */ /* 0x0003e80000100a00 */
[----:B------:R-:W-:Y:S04]  /*4c090*/  STL.64 [R1+0x208], R26 ;  /* 0x0002081a01007387 */ /* 0x000fe80000100a00 */
[----:B0-----:R-:W3:Y:S04]  /*4c0a0*/  LDL.LU R16, [R1+0x3b0] ;  /* 0x0003b00001107983 */ /* 0x001ee80000300800 */
[----:B------:R-:W3:Y:S04]  /*4c0b0*/  LDL.LU R17, [R1+0x3b4] ;  /* 0x0003b40001117983 */ /* 0x000ee80000300800 */
[----:B------:R-:W3:Y:S04]  /*4c0c0*/  LDL.LU R18, [R1+0x3b8] ;  /* 0x0003b80001127983 */ /* 0x000ee80000300800 */
[----:B------:R-:W3:Y:S04]  /*4c0d0*/  LDL.LU R19, [R1+0x3bc] ;  /* 0x0003bc0001137983 */ /* 0x000ee80000300800 */
[----:B-1----:R-:W3:Y:S04]  /*4c0e0*/  LDL.LU R24, [R1+0x3a0] ;  /* 0x0003a00001187983 */ /* 0x002ee80000300800 */
[----:B------:R-:W3:Y:S01]  /*4c0f0*/  LDL R2, [R1+0x35f4] ;  /* 0x0035f40001027983 */ /* 0x000ee20000100800 */
[----:B--2---:R-:W-:-:S15]  /*4c100*/  HMMA.16816.F32.BF16 R8, R20, R6, R8 ;  /* 0x000000061408723c */ /* 0x004fde0000041808 */
[----:B------:R-:W-:-:S04]  /*4c110*/  NOP ;  /* 0x0000000000007918 */ /* 0x000fc80000000000 */
[----:B------:R-:W-:Y:S04]  /*4c120*/  STL.64 [R1+0x1f0], R8 ;  /* 0x0001f00801007387 */ /* 0x000fe80000100a00 */
[----:B------:R0:W-:Y:S04]  /*4c130*/  STL.64 [R1+0x1f8], R10 ;  /* 0x0001f80a01007387 */ /* 0x0001e80000100a00 */
[----:B0-----:R-:W4:Y:S01]  /*4c140*/  LDL.LU.64 R10, [R1+0x5150] ;  /* 0x00515000010a7983 */ /* 0x001f220000300a00 */
[----:B------:R-:W-:Y:S02]  /*4c150*/  IMAD.MOV.U32 R26, RZ, RZ, R3 ;  /* 0x000000ffff1a7224 */ /* 0x000fe400078e0003 */
[----:B------:R-:W-:Y:S01]  /*4c160*/  IMAD.MOV.U32 R27, RZ, RZ, R0 ;  /* 0x000000ffff1b7224 */ /* 0x000fe200078e0000 */
[----:B------:R-:W2:Y:S01]  /*4c170*/  LDL.LU.64 R8, [R1+0x5148] ;  /* 0x0051480001087983 */ /* 0x000ea20000300a00 */
[----:B----4-:R-:W-:-:S15]  /*4c180*/  HMMA.16816.F32.BF16 R12, R20, R10, R12 ;  /* 0x0000000a140c723c */ /* 0x010fde000004180c */
[----:B------:R-:W-:-:S04]  /*4c190*/  NOP ;  /* 0x0000000000007918 */ /* 0x000fc80000000000 */
[----:B------:R-:W-:Y:S01]  /*4c1a0*/  IMAD.MOV.U32 R3, RZ, RZ, R14 ;  /* 0x000000ffff037224 */ /* 0x000fe200078e000e */
[----:B------:R0:W-:Y:S01]  /*4c1b0*/  STL.64 [R1+0x240], R12 ;  /* 0x0002400c01007387 */ /* 0x0001e20000100a00 */
[----:B------:R-:W-:-:S03]  /*4c1c0*/  IMAD.MOV.U32 R0, RZ, RZ, R15 ;  /* 0x000000ffff007224 */ /* 0x000fc600078e000f */
[----:B------:R-:W3:Y:S01]  /*4c1d0*/  LDL.LU.64 R14, [R1+0x5140] ;  /* 0x00514000010e7983 */ /* 0x000ee20000300a00 */
[----:B------:R-:W-:-:S03]  /*4c1e0*/  IMAD.MOV.U32 R25, RZ, RZ, R29 ;  /* 0x000000ffff197224 */ /* 0x000fc600078e001d */
[----:B0-----:R-:W4:Y:S04]  /*4c1f0*/  LDL.LU.64 R12, [R1+0x5138] ;  /* 0x00513800010c7983 */ /* 0x001f280000300a00 */
[----:B------:R-:W-:Y:S04]  /*4c200*/  STL [R1+0x4eb4], R0 ;  /* 0x004eb40001007387 */ /* 0x000fe80000100800 */
[----:B------:R-:W-:Y:S01]  /*4c210*/  STL [R1+0x4eb0], R3 ;  /* 0x004eb00301007387 */ /* 0x000fe20000100800 */
[----:B---3--:R-:W-:-:S15]  /*4c220*/  HMMA.16816.F32.BF16 R16, R20, R14, R16 ;  /* 0x0000000e1410723c */ /* 0x008fde0000041810 */
[----:B------:R-:W-:-:S04]  /*4c230*/  NOP ;  /* 0x0000000000007918 */ /* 0x000fc80000000000 */
[----:B------:R-:W-:Y:S01]  /*4c240*/  STL.64 [R1+0x230], R16 ;  /* 0x0002301001007387 */ /* 0x000fe20000100a00 */
[----:B------:R-:W-:-:S03]  /*4c250*/  IMAD.MOV.U32 R29, RZ, RZ, R19 ;  /* 0x000000ffff1d7224 */ /* 0x000fc600078e0013 */
[----:B------:R0:W-:Y:S04]  /*4c260*/  STL [R1+0x238], R18 ;  /* 0x0002381201007387 */ /* 0x0001e80000100800 */
[----:B0-----:R-:W3:Y:S04]  /*4c270*/  LDL.LU.64 R18, [R1+0x5130] ;  /* 0x0051300001127983 */ /* 0x001ee80000300a00 */
[----:B------:R-:W2:Y:S04]  /*4c280*/  LDL.LU.64 R16, [R1+0x5128] ;  /* 0x0051280001107983 */ /* 0x000ea80000300a00 */
[----:B------:R-:W-:Y:S04]  /*4c290*/  STL.64 [R1+0x5100], R14 ;  /* 0x0051000e01007387 */ /* 0x000fe80000100a00 */
[----:B----4-:R3:W-:Y:S04]  /*4c2a0*/  STL.64 [R1+0x50f8], R12 ;  /* 0x0050f80c01007387 */ /* 0x0107e80000100a00 */
[----:B------:R-:W-:Y:S01]  /*4c2b0*/  STL [R1+0x4d70], R29 ;  /* 0x004d701d01007387 */ /* 0x000fe20000100800 */
[----:B---3--:R-:W-:Y:S03]  /*4c2c0*/  HMMA.16816.F32.BF16 R12, R20, R18, R24 ;  /* 0x00000012140c723c */ /* 0x008fe60000041818 */
[----:B------:R-:W-:Y:S04]  /*4c2d0*/  STL.64 [R1+0x50f0], R18 ;  /* 0x0050f01201007387 */ /* 0x000fe80000100a00 */
[----:B--2---:R0:W-:Y:S04]  /*4c2e0*/  STL.64 [R1+0x50e8], R16 ;  /* 0x0050e81001007387 */ /* 0x0041e80000100a00 */
[----:B------:R-:W1:Y:S04]  /*4c2f0*/  LDSM.16.MT88.4 R20, [R28+UR5+0x8000] ;  /* 0x008000051c14783b */ /* 0x000e680008004200 */
[----:B------:R-:W-:Y:S04]  /*4c300*/  LDSM.16.M88.4 R24, [R2+UR5+0x21000] ;  /* 0x021000050218783b */ /* 0x000fe80008000200 */
[----:B------:R-:W-:Y:S04]  /*4c310*/  STL.64 [R1+0x1e0], R12 ;  /* 0x0001e00c01007387 */ /* 0x000fe80000100a00 */
[----:B------:R-:W-:Y:S04]  /*4c320*/  STL.64 [R1+0x1e8], R14 ;  /* 0x0001e80e01007387 */ /* 0x000fe80000100a00 */
[----:B------:R-:W2:Y:S04]  /*4c330*/  LDSM.16.M88.4 R12, [R2+UR5+0x20000] ;  /* 0x02000005020c783b */ /* 0x000ea80008000200 */
[----:B0-----:R-:W3:Y:S04]  /*4c340*/  LDL.LU R16, [R1+0x3f0] ;  /* 0x0003f00001107983 */ /* 0x001ee80000300800 */
[----:B-1----:R-:W-:Y:S04]  /*4c350*/  STL.64 [R1], R20 ;  /* 0x0000001401007387 */ /* 0x002fe80000100a00 */
[----:B------:R-:W-:Y:S04]  /*4c360*/  STL.64 [R1+0x8], R22 ;  /* 0x0000081601007387 */ /* 0x000fe80000100a00 */
[----:B------:R-:W0:Y:S04]  /*4c370*/  LDSM.16.M88.4 R20, [R2+UR5+0x20800] ;  /* 0x020800050214783b */ /* 0x000e280008000200 */
[----:B--2---:R1:W-:Y:S04]  /*4c380*/  STL.64 [R1+0x30], R12 ;  /* 0x0000300c01007387 */ /* 0x0043e80000100a00 */
[----:B------:R2:W-:Y:S04]  /*4c390*/  STL.64 [R1+0x38], R14 ;  /* 0x0000380e01007387 */ /* 0x0005e80000100a00 */
[----:B------:R-:W3:Y:S04]  /*4c3a0*/  LDL.LU R17, [R1+0x3f4] ;  /* 0x0003f40001117983 */ /* 0x000ee80000300800 */
[----:B------:R-:W4:Y:S04]  /*4c3b0*/  LDL.LU R18, [R1+0x3f8] ;  /* 0x0003f80001127983 */ /* 0x000f280000300800 */
[----:B------:R-:W4:Y:S04]  /*4c3c0*/  LDL.LU R19, [R1+0x3fc] ;  /* 0x0003fc0001137983 */ /* 0x000f280000300800 */
[----:B----4-:R-:W-:Y:S04]  /*4c3d0*/  STL.64 [R1+0x5110], R18 ;  /* 0x0051101201007387 */ /* 0x010fe80000100a00 */
[----:B---3--:R3:W-:Y:S04]  /*4c3e0*/  STL.64 [R1+0x5108], R16 ;  /* 0x0051081001007387 */ /* 0x0087e80000100a00 */
[----:B-1----:R-:W4:Y:S04]  /*4c3f0*/  LDL.LU R12, [R1+0x3d0] ;  /* 0x0003d000010c7983 */ /* 0x002f280000300800 */
[----:B------:R-:W4:Y:S04]  /*4c400*/  LDL.LU R13, [R1+0x3d4] ;  /* 0x0003d400010d7983 */ /* 0x000f280000300800 */
[----:B--2---:R-:W4:Y:S04]  /*4c410*/  LDL.LU R14, [R1+0x3d8] ;  /* 0x0003d800010e7983 */ /* 0x004f280000300800 */
[----:B------:R-:W4:Y:S04]  /*4c420*/  LDL.LU R15, [R1+0x3dc] ;  /* 0x0003dc00010f7983 */ /* 0x000f280000300800 */
[----:B---3--:R-:W2:Y:S04]  /*4c430*/  LDL.LU R16, [R1+0x3c0] ;  /* 0x0003c00001107983 */ /* 0x008ea80000300800 */
[----:B------:R-:W2:Y:S04]  /*4c440*/  LDL.LU R17, [R1+0x3c4] ;  /* 0x0003c40001117983 */ /* 0x000ea80000300800 */
[----:B------:R-:W2:Y:S04]  /*4c450*/  LDL.LU R18, [R1+0x3c8] ;  /* 0x0003c80001127983 */ /* 0x000ea80000300800 */
[----:B------:R-:W2:Y:S04]  /*4c460*/  LDL.LU R19, [R1+0x3cc] ;  /* 0x0003cc0001137983 */ /* 0x000ea80000300800 */
[----:B0-----:R-:W-:Y:S04]  /*4c470*/  STL [R1+0x4cec], R22 ;  /* 0x004cec1601007387 */ /* 0x001fe80000100800 */
[----:B------:R-:W-:Y:S04]  /*4c480*/  STL [R1+0x4ce8], R23 ;  /* 0x004ce81701007387 */ /* 0x000fe80000100800 */
[----:B------:R-:W-:Y:S04]  /*4c490*/  STL.64 [R1+0x5090], R20 ;  /* 0x0050901401007387 */ /* 0x000fe80000100a00 */
[----:B------:R-:W-:Y:S04]  /*4c4a0*/  STL [R1+0x4cf4], R26 ;  /* 0x004cf41a01007387 */ /* 0x000fe80000100800 */
[----:B------:R-:W-:Y:S04]  /*4c4b0*/  STL [R1+0x4cf0], R27 ;  /* 0x004cf01b01007387 */ /* 0x000fe80000100800 */
[----:B------:R0:W-:Y:S04]  /*4c4c0*/  STL.64 [R1+0x5088], R24 ;  /* 0x0050881801007387 */ /* 0x0001e80000100a00 */
[----:B------:R-:W1:Y:S04]  /*4c4d0*/  LDSM.16.M88.4 R20, [R2+UR5+0x21800] ;  /* 0x021800050214783b */ /* 0x000e680008000200 */
[----:B0-----:R-:W3:Y:S04]  /*4c4e0*/  LDL.LU.64 R24, [R1+0x50] ;  /* 0x0000500001187983 */ /* 0x001ee80000300a00 */
[----:B------:R-:W2:Y:S01]  /*4c4f0*/  LDL.LU.64 R26, [R1+0x58] ;  /* 0x00005800011a7983 */ /* 0x000ea20000300a00 */
[----:B-1----:R-:W-:-:S02]  /*4c500*/  IMAD.MOV.U32 R3, RZ, RZ, R20 ;  /* 0x000000ffff037224 */ /* 0x002fc400078e0014 */
[----:B------:R-:W-:Y:S01]  /*4c510*/  IMAD.MOV.U32 R0, RZ, RZ, R21 ;  /* 0x000000ffff007224 */ /* 0x000fe200078e0015 */
[----:B--2---:R0:W-:Y:S04]  /*4c520*/  STL.64 [R1+0x50d0], R26 ;  /* 0x0050d01a01007387 */ /* 0x0041e80000100a00 */
[----:B---3--:R1:W-:Y:S01]  /*4c530*/  STL.64 [R1+0x50c8], R24 ;  /* 0x0050c81801007387 */ /* 0x0083e20000100a00 */
[----:B0-----:R-:W-:Y:S02]  /*4c540*/  IMAD.MOV.U32 R26, RZ, RZ, R9 ;  /* 0x000000ffff1a7224 */ /* 0x001fe400078e0009 */
[----:B-1----:R-:W-:Y:S02]  /*4c550*/  IMAD.MOV.U32 R24, RZ, RZ, R4 ;  /* 0x000000ffff187224 */ /* 0x002fe400078e0004 */
[----:B------:R-:W2:Y:S01]  /*4c560*/  LDL.LU R4, [R1+0x5124] ;  /* 0x0051240001047983 */ /* 0x000ea20000300800 */
[----:B------:R-:W-:-:S02]  /*4c570*/  IMAD.MOV.U32 R25, RZ, RZ, R5 ;  /* 0x000000ffff197224 */ /* 0x000fc400078e0005 */
[----:B------:R-:W-:Y:S01]  /*4c580*/  IMAD.MOV.U32 R27, RZ, RZ, R8 ;  /* 0x000000ffff1b7224 */ /* 0x000fe200078e0008 */
[----:B------:R-:W2:Y:S04]  /*4c590*/  LDL.LU R5, [R1+0x5120] ;  /* 0x0051200001057983 */ /* 0x000ea80000300800 */
[----:B------:R-:W3:Y:S04]  /*4c5a0*/  LDL.LU R9, [R1+0x511c] ;  /* 0x00511c0001097983 */ /* 0x000ee80000300800 */
[----:B------:R-:W2:Y:S04]  /*4c5b0*/  LDL.LU R8, [R1+0x5118] ;  /* 0x0051180001087983 */ /* 0x000ea80000300800 */
[----:B------:R0:W-:Y:S04]  /*4c5c0*/  STL.64 [R1+0x40], R20 ;  /* 0x0000401401007387 */ /* 0x0001e80000100a00 */
[----:B------:R3:W-:Y:S04]  /*4c5d0*/  STL.64 [R1+0x48], R22 ;  /* 0x0000481601007387 */ /* 0x0007e80000100a00 */
[----:B0-----:R-:W2:Y:S04]  /*4c5e0*/  LDL.LU R20, [R1+0x410] ;  /* 0x0004100001147983 */ /* 0x001ea80000300800 */
[----:B------:R-:W2:Y:S01]  /*4c5f0*/  LDL.LU R21, [R1+0x414] ;  /* 0x0004140001157983 */ /* 0x000ea20000300800 */
[----:B------:R-:W-:-:S15]  /*4c600*/  HMMA.16816.F32.BF16 R16, R24, R6, R16 ;  /* 0x000000061810723c */ /* 0x000fde0000041810 */
[----:B------:R-:W-:-:S04]  /*4c610*/  NOP ;  /* 0x0000000000007918 */ /* 0x000fc80000000000 */
[----:B------:R-:W-:Y:S01]  /*4c620*/  IMAD.MOV.U32 R29, RZ, RZ, R19 ;  /* 0x000000ffff1d7224 */ /* 0x000fe200078e0013 */
[----:B----4-:R-:W-:Y:S01]  /*4c630*/  HMMA.16816.F32.BF16 R12, R24, R10, R12 ;  /* 0x0000000a180c723c */ /* 0x010fe2000004180c */
[----:B---3--:R-:W-:Y:S02]  /*4c640*/  IMAD.MOV.U32 R22, RZ, RZ, R9 ;  /* 0x000000ffff167224 */ /* 0x008fe400078e0009 */
[----:B--2---:R-:W-:-:S05]  /*4c650*/  IMAD.MOV.U32 R23, RZ, RZ, R8 ;  /* 0x000000ffff177224 */ /* 0x004fca00078e0008 */
[----:B------:R-:W-:Y:S04]  /*4c660*/  STL.64 [R1+0x50e0], R22 ;  /* 0x0050e01601007387 */ /* 0x000fe80000100a00 */
[----:B------:R0:W-:Y:S04]  /*4c670*/  STL.64 [R1+0x50d8], R20 ;  /* 0x0050d81401007387 */ /* 0x0001e80000100a00 */
[----:B0-----:R-:W2:Y:S04]  /*4c680*/  LDL.LU R20, [R1+0x3e0] ;  /* 0x0003e00001147983 */ /* 0x001ea80000300800 */
[----:B------:R-:W2:Y:S04]  /*4c690*/  LDL.LU R21, [R1+0x3e4] ;  /* 0x0003e40001157983 */ /* 0x000ea80000300800 */
[----:B------:R-:W2:Y:S04]  /*4c6a0*/  LDL.LU R22, [R1+0x3e8] ;  /* 0x0003e80001167983 */ /* 0x000ea80000300800 */
[----:B------:R-:W2:Y:S04]  /*4c6b0*/  LDL.LU R23, [R1+0x3ec] ;  /* 0x0003ec0001177983 */ /* 0x000ea80000300800 */
[----:B------:R-:W-:Y:S04]  /*4c6c0*/  STL [R1+0x50c4], R0 ;  /* 0x0050c40001007387 */ /* 0x000fe80000100800 */
[----:B------:R-:W-:Y:S04]  /*4c6d0*/  STL [R1+0x50c0], R3 ;  /* 0x0050c00301007387 */ /* 0x000fe80000100800 */
[----:B------:R-:W-:Y:S04]  /*4c6e0*/  STL.64 [R1+0x1d0], R16 ;  /* 0x0001d01001007387 */ /* 0x000fe80000100a00 */
[----:B------:R-:W-:Y:S04]  /*4c6f0*/  STL [R1+0x1d8], R18 ;  /* 0x0001d81201007387 */ /* 0x000fe80000100800 */
[----:B------:R-:W0:Y:S04]  /*4c700*/  LDSM.16.MT88.4 R16, [R28+UR5+0x8080] ;  /* 0x008080051c10783b */ /* 0x000e280008004200 */
[----:B------:R-:W-:Y:S01]  /*4c710*/  STL [R1+0x5054], R29 ;  /* 0x0050541d01007387 */ /* 0x000fe20000100800 */
        /* <DEDUP_REMOVED lines=22> */
[----:B------:R-:W4:Y:S04]  /*4c880*/  LDL.LU.64 R24, [R1+0x50c8] ;  /* 0x0050c80001187983 */ /* 0x000f280000300a00 */
[----:B------:R-:W-:Y:S04]  /*4c890*/  STL.64 [R1+0x50b8], R18 ;  /* 0x0050b81201007387 */ /* 0x000fe80000100a00 */
[----:B---3--:R0:W-:Y:S04]  /*4c8a0*/  STL.64 [R1+0x50b0], R16 ;  /* 0x0050b01001007387 */ /* 0x0081e80000100a00 */
[----:B0-----:R-:W4:Y:S04]  /*4c8b0*/  LDL.LU R16, [R1+0x400] ;  /* 0x0004000001107983 */ /* 0x001f280000300800 */
[----:B------:R-:W4:Y:S04]  /*4c8c0*/  LDL.LU R17, [R1+0x404] ;  /* 0x0004040001117983 */ /* 0x000f280000300800 */
[----:B------:R-:W4:Y:S04]  /*4c8d0*/  LDL.LU R18, [R1+0x408] ;  /* 0x0004080001127983 */ /* 0x000f280000300800 */
[----:B------:R-:W4:Y:S01]  /*4c8e0*/  LDL.LU R19, [R1+0x40c] ;  /* 0x00040c0001137983 */ /* 0x000f220000300800 */
[----:B--2---:R-:W-:Y:S01]  /*4c8f0*/  IMAD.MOV.U32 R2, RZ, RZ, R27 ;  /* 0x000000ffff027224 */ /* 0x004fe200078e001b */
[----:B----4-:R-:W-:Y:S01]  /*4c900*/  HMMA.16816.F32.BF16 R16, R24, R6, R16 ;  /* 0x000000061810723c */ /* 0x010fe20000041810 */
[----:B------:R-:W-:-:S02]  /*4c910*/  IMAD.MOV.U32 R7, RZ, RZ, R25 ;  /* 0x000000ffff077224 */ /* 0x000fc400078e0019 */
[----:B------:R-:W-:-:S15]  /*4c920*/  IMAD.MOV.U32 R6, RZ, RZ, R26 ;  /* 0x000000ffff067224 */ /* 0x000fde00078e001a */
[----:B------:R-:W-:Y:S01]  /*4c930*/  NOP ;  /* 0x0000000000007918 */ /* 0x000fe20000000000 */
[----:B------:R0:W-:Y:S02]  /*4c940*/  STL.64 [R1+0x1b0], R16 ;  /* 0x0001b01001007387 */ /* 0x0001e40000100a00 */
[----:B0-----:R-:W-:Y:S02]  /*4c950*/  IMAD.MOV.U32 R16, RZ, RZ, R24 ;  /* 0x000000ffff107224 */ /* 0x001fe400078e0018 */
[----:B------:R-:W0:Y:S04]  /*4c960*/  LDSM.16.MT88.4 R24, [R28+UR5+0x8100] ;  /* 0x008100051c18783b */ /* 0x000e280008004200 */
[----:B------:R-:W-:Y:S04]  /*4c970*/  STL.64 [R1+0x1b8], R18 ;  /* 0x0001b81201007387 */ /* 0x000fe80000100a00 */
[----:B------:R1:W-:Y:S02]  /*4c980*/  STL.64 [R1+0x5098], R4 ;  /* 0x0050980401007387 */ /* 0x0003e40000100a00 */
[----:B-1----:R-:W-:-:S02]  /*4c990*/  IMAD.MOV.U32 R5, RZ, RZ, R7 ;  /* 0x000000ffff057224 */ /* 0x002fc400078e0007 */
[----:B------:R-:W-:Y:S02]  /*4c9a0*/  IMAD.MOV.U32 R4, RZ, RZ, R16 ;  /* 0x000000ffff047224 */ /* 0x000fe400078e0010 */
[----:B------:R-:W-:Y:S01]  /*4c9b0*/  IMAD.MOV.U32 R7, RZ, RZ, R2 ;  /* 0x000000ffff077224 */ /* 0x000fe200078e0002 */
[----:B------:R-:W2:Y:S01]  /*4c9c0*/  LDL.LU R16, [R1+0x450] ;  /* 0x0004500001107983 */ /* 0x000ea20000300800 */
[----:B------:R-:W-:-:S03]  /*4c9d0*/  IMAD.MOV.U32 R19, RZ, RZ, R12 ;  /* 0x000000ffff137224 */ /* 0x000fc600078e000c */
[----:B------:R-:W2:Y:S02]  /*4c9e0*/  LDL.LU R17, [R1+0x454] ;  /* 0x0004540001117983 */ /* 0x000ea40000300800 */
[----:B------:R-:W-:Y:S01]  /*4c9f0*/  HMMA.16816.F32.BF16 R20, R4, R10, R20 ;  /* 0x0000000a0414723c */ /* 0x000fe20000041814 */
[----:B------:R-:W-:Y:S02]  /*4ca00*/  IMAD.MOV.U32 R18, RZ, RZ, R13 ;  /* 0x000000ffff127224 */ /* 0x000fe400078e000d */
[----:B0-----:R-:W-:Y:S02]  /*4ca10*/  IMAD.MOV.U32 R12, RZ, RZ, R24 ;  /* 0x000000ffff0c7224 */ /* 0x001fe400078e0018 */
[----:B------:R-:W3:Y:S01]  /*4ca20*/  LDL.LU R24, [R1+0x5a0] ;  /* 0x0005a00001187983 */ /* 0x000ee20000300800 */
[----:B------:R-:W-:Y:S02]  /*4ca30*/  IMAD.MOV.U32 R13, RZ, RZ, R25 ;  /* 0x000000ffff0d7224 */ /* 0x000fe400078e0019 */
[----:B------:R-:W-:-:S02]  /*4ca40*/  IMAD.MOV.U32 R29, RZ, RZ, R26 ;  /* 0x000000ffff1d7224 */ /* 0x000fc400078e001a */
[----:B------:R-:W-:-:S09]  /*4ca50*/  IMAD.MOV.U32 R2, RZ, RZ, R27 ;  /* 0x000000ffff027224 */ /* 0x000fd200078e001b */
[----:B------:R-:W-:Y:S04]  /*4ca60*/  STL.64 [R1+0x1a0], R20 ;  /* 0x0001a01401007387 */ /* 0x000fe80000100a00 */
[----:B------:R-:W-:Y:S04]  /*4ca70*/  STL.64 [R1+0x1a8], R22 ;  /* 0x0001a81601007387 */ /* 0x000fe80000100a00 */
[----:B------:R-:W3:Y:S04]  /*4ca80*/  LDL.LU R25, [R1+0x5a4] ;  /* 0x0005a40001197983 */ /* 0x000ee80000300800 */
[----:B------:R-:W4:Y:S04]  /*4ca90*/  LDL.LU R26, [R1+0x5a8] ;  /* 0x0005a800011a7983 */ /* 0x000f280000300800 */
[----:B------:R-:W4:Y:S01]  /*4caa0*/  LDL.LU R27, [R1+0x5ac] ;  /* 0x0005ac00011b7983 */ /* 0x000f220000300800 */
[----:B------:R-:W-:-:S02]  /*4cab0*/  IMAD.MOV.U32 R10, RZ, RZ, R0 ;  /* 0x000000ffff0a7224 */ /* 0x000fc400078e0000 */
[----:B------:R-:W-:Y:S01]  /*4cac0*/  IMAD.MOV.U32 R11, RZ, RZ, R3 ;  /* 0x000000ffff0b7224 */ /* 0x000fe200078e0003 */
[C---:B--2---:R-:W-:Y:S01]  /*4cad0*/  HMMA.16816.F32.BF16 R16, R4.reuse, R14, R16 ;  /* 0x0000000e0410723c */ /* 0x044fe20000041810 */
[----:B----4-:R-:W-:Y:S04]  /*4cae0*/  STL.64 [R1+0x50a8], R26 ;  /* 0x0050a81a01007387 */ /* 0x010fe80000100a00 */
[----:B---3--:R0:W-:Y:S04]  /*4caf0*/  STL.64 [R1+0x50a0], R24 ;  /* 0x0050a01801007387 */ /* 0x0081e80000100a00 */
[----:B0-----:R-:W2:Y:S04]  /*4cb00*/  LDL.LU R24, [R1+0x440] ;  /* 0x0004400001187983 */ /* 0x001ea80000300800 */
[----:B------:R-:W2:Y:S04]  /*4cb10*/  LDL.LU R25, [R1+0x444] ;  /* 0x0004440001197983 */ /* 0x000ea80000300800 */
[----:B------:R-:W2:Y:S04]  /*4cb20*/  LDL.LU R26, [R1+0x448] ;  /* 0x00044800011a7983 */ /* 0x000ea80000300800 */
[----:B------:R-:W2:Y:S04]  /*4cb30*/  LDL.LU R27, [R1+0x44c] ;  /* 0x00044c00011b7983 */ /* 0x000ea80000300800 */
[----:B------:R-:W3:Y:S04]  /*4cb40*/  LDL.LU R20, [R1+0x5b0] ;  /* 0x0005b00001147983 */ /* 0x000ee80000300800 */
[----:B------:R-:W3:Y:S04]  /*4cb50*/  LDL.LU R21, [R1+0x5b4] ;  /* 0x0005b40001157983 */ /* 0x000ee80000300800 */
[----:B------:R-:W3:Y:S04]  /*4cb60*/  LDL.LU R22, [R1+0x5b8] ;  /* 0x0005b80001167983 */ /* 0x000ee80000300800 */
[----:B------:R-:W3:Y:S04]  /*4cb70*/  LDL.LU R23, [R1+0x5bc] ;  /* 0x0005bc0001177983 */ /* 0x000ee80000300800 */
[----:B------:R-:W4:Y:S04]  /*4cb80*/  LDL.LU R0, [R1+0x50c4] ;  /* 0x0050c40001007983 */ /* 0x000f280000300800 */
[----:B------:R-:W2:Y:S04]  /*4cb90*/  LDL.LU R3, [R1+0x50c0] ;  /* 0x0050c00001037983 */ /* 0x000ea80000300800 */
[----:B------:R-:W-:Y:S04]  /*4cba0*/  STL.64 [R1+0x5068], R10 ;  /* 0x0050680a01007387 */ /* 0x000fe80000100a00 */
[----:B------:R0:W-:Y:S04]  /*4cbb0*/  STL.64 [R1+0x5060], R8 ;  /* 0x0050600801007387 */ /* 0x0001e80000100a00 */
[----:B0-----:R-:W3:Y:S04]  /*4cbc0*/  LDL.LU R8, [R1] ;  /* 0x0000000001087983 */ /* 0x001ee80000300800 */
[----:B------:R-:W3:Y:S04]  /*4cbd0*/  LDL.LU R9, [R1+0x4] ;  /* 0x0000040001097983 */ /* 0x000ee80000300800 */
[----:B------:R-:W3:Y:S04]  /*4cbe0*/  LDL.LU R10, [R1+0x8] ;  /* 0x00000800010a7983 */ /* 0x000ee80000300800 */
[----:B------:R-:W3:Y:S04]  /*4cbf0*/  LDL.LU R11, [R1+0xc] ;  /* 0x00000c00010b7983 */ /* 0x000ee80000300800 */
[----:B------:R-:W-:Y:S04]  /*4cc00*/  STL.64 [R1+0x190], R16 ;  /* 0x0001901001007387 */ /* 0x000fe80000100a00 */
[----:B------:R0:W-:Y:S04]  /*4cc10*/  STL.64 [R1+0x198], R18 ;  /* 0x0001981201007387 */ /* 0x0001e80000100a00 */
[----:B0-----:R-:W2:Y:S04]  /*4cc20*/  LDL.LU.64 R18, [R1+0x50b8] ;  /* 0x0050b80001127983 */ /* 0x001ea80000300a00 */
[----:B------:R-:W3:Y:S04]  /*4cc30*/  LDL.LU.64 R16, [R1+0x50b0] ;  /* 0x0050b00001107983 */ /* 0x000ee80000300a00 */
[----:B------:R0:W-:Y:S04]  /*4cc40*/  STL.64 [R1+0x5058], R12 ;  /* 0x0050580c01007387 */ /* 0x0001e80000100a00 */
[----:B0-----:R-:W3:Y:S01]  /*4cc50*/  LDL.64 R12, [R1+0x30] ;  /* 0x00003000010c7983 */ /* 0x001ee20000100a00 */
[----:B--2---:R-:W-:Y:S03]  /*4cc60*/  HMMA.16816.F32.BF16 R4, R4, R18, R24 ;  /* 0x000000120404723c */ /* 0x004fe60000041818 */
[----:B------:R-:W2:Y:S04]  /*4cc70*/  LDL.LU.64 R26, [R1+0x50a8] ;  /* 0x0050a800011a7983 */ /* 0x000ea80000300a00 */
[----:B------:R-:W2:-:S12]  /*4cc80*/  LDL.LU.64 R24, [R1+0x50a0] ;  /* 0x0050a00001187983 */ /* 0x000e980000300a00 */
[----:B------:R0:W-:Y:S04]  /*4cc90*/  STL.64 [R1+0x90], R4 ;  /* 0x0000900401007387 */ /* 0x0001e80000100a00 */
[----:B------:R-:W-:Y:S04]  /*4cca0*/  STL.64 [R1+0x98], R6 ;  /* 0x0000980601007387 */ /* 0x000fe80000100a00 */
[----:B0-----:R-:W2:Y:S04]  /*4ccb0*/  LDL.LU.64 R4, [R1+0x5098] ;  /* 0x0050980001047983 */ /* 0x001ea80000300a00 */
[----:B---3--:R0:W-:Y:S04]  /*4ccc0*/  STL.64 [R1+0x5070], R16 ;  /* 0x0050701001007387 */ /* 0x0081e80000100a00 */
[----:B0-----:R-:W3:Y:S04]  /*4ccd0*/  LDL.LU R16, [R1+0x310] ;  /* 0x0003100001107983 */ /* 0x001ee80000300800 */
[----:B------:R-:W3:Y:S04]  /*4cce0*/  LDL.LU R17, [R1+0x314] ;  /* 0x0003140001117983 */ /* 0x000ee80000300800 */
[----:B------:R-:W2:Y:S04]  /*4ccf0*/  LDL.LU R18, [R1+0x318] ;  /* 0x0003180001127983 */ /* 0x000ea80000300800 */
[----:B------:R-:W2:Y:S01]  /*4cd00*/  LDL.LU R19, [R1+0x31c] ;  /* 0x00031c0001137983 */ /* 0x000ea20000300800 */
[----:B------:R-:W-:Y:S03]  /*4cd10*/  HMMA.16816.F32.BF16 R20, R8, R12, R20 ;  /* 0x0000000c0814723c */ /* 0x000fe60000041814 */
[----:B--2---:R0:W-:Y:S02]  /*4cd20*/  STL.64 [R1+0x5080], R18 ;  /* 0x0050801201007387 */ /* 0x0041e40000100a00 */
[----:B0-----:R-:W-:-:S02]  /*4cd30*/  IMAD.MOV.U32 R18, RZ, RZ, R5 ;  /* 0x000000ffff127224 */ /* 0x001fc400078e0005 */
[----:B------:R-:W-:Y:S02]  /*4cd40*/  IMAD.MOV.U32 R19, RZ, RZ, R4 ;  /* 0x000000ffff137224 */ /* 0x000fe400078e0004 */
[----:B------:R-:W0:Y:S04]  /*4cd50*/  LDSM.16.MT88.4 R4, [R28+UR5+0x8180] ;  /* 0x008180051c04783b */ /* 0x000e280008004200 */
[----:B---3--:R1:W-:Y:S04]  /*4cd60*/  STL.64 [R1+0x5078], R16 ;  /* 0x0050781001007387 */ /* 0x0083e80000100a00 */
[----:B-1----:R-:W2:Y:S04]  /*4cd70*/  LDL.LU R16, [R1+0x590] ;  /* 0x0005900001107983 */ /* 0x002ea80000300800 */
[----:B------:R-:W2:Y:S04]  /*4cd80*/  LDL.LU R17, [R1+0x594] ;  /* 0x0005940001117983 */ /* 0x000ea80000300800 */
[----:B0-----:R-:W-:Y:S04]  /*4cd90*/  STL.64 [R1+0x4ff0], R6 ;  /* 0x004ff00601007387 */ /* 0x001fe80000100a00 */
[----:B------:R-:W-:Y:S04]  /*4cda0*/  STL.64 [R1+0x4fe8], R4 ;  /* 0x004fe80401007387 */ /* 0x000fe80000100a00 */
[----:B------:R0:W-:Y:S04]  /*4cdb0*/  STL.64 [R1+0x180], R20 ;  /* 0x0001801401007387 */ /* 0x0001e80000100a00 */
[----:B------:R-:W-:Y:S04]  /*4cdc0*/  STL.64 [R1+0x188], R22 ;  /* 0x0001881601007387 */ /* 0x000fe80000100a00 */
[----:B0-----:R-:W3:Y:S02]  /*4cdd0*/  LDL.LU.64 R20, [R1+0x5090] ;  /* 0x0050900001147983 */ /* 0x001ee40000300a00 */
[----:B---3--:R-:W-:-:S15]  /*4cde0*/  HMMA.16816.F32.BF16 R24, R8, R20, R24 ;  /* 0x000000140818723c */ /* 0x008fde0000041818 */
[----:B------:R-:W-:-:S04]  /*4cdf0*/  NOP ;  /* 0x0000000000007918 */ /* 0x000fc80000000000 */
[----:B------:R0:W-:Y:S04]  /*4ce00*/  STL.64 [R1+0x170], R24 ;  /* 0x0001701801007387 */ /* 0x0001e80000100a00 */
[----:B------:R-:W-:Y:S04]  /*4ce10*/  STL.64 [R1+0x178], R26 ;  /* 0x0001781a01007387 */ /* 0x000fe80000100a00 */
[----:B0-----:R-:W2:Y:S02]  /*4ce20*/  LDL.LU.64 R24, [R1+0x5088] ;  /* 0x0050880001187983 */ /* 0x001ea40000300a00 */
[----:B--2---:R-:W-:-:S15]  /*4ce30*/  HMMA.16816.F32.BF16 R16, R8, R24, R16 ;  /* 0x000000180810723c */ /* 0x004fde0000041810 */
[----:B------:R-:W-:-:S04]  /*4ce40*/  NOP ;  /* 0x0000000000007918 */ /* 0x000fc80000000000 */
[----:B------:R-:W-:Y:S04]  /*4ce50*/  STL.64 [R1+0x160], R16 ;  /* 0x0001601001007387 */ /* 0x000fe80000100a00 */
[----:B------:R0:W-:Y:S04]  /*4ce60*/  STL.64 [R1+0x168], R18 ;  /* 0x0001681201007387 */ /* 0x0001e80000100a00 */
[----:B0-----:R-:W2:Y:S04]  /*4ce70*/  LDL.LU.64 R18, [R1+0x5080] ;  /* 0x0050800001127983 */ /* 0x001ea80000300a00 */
[----:B------:R-:W2:Y:S01]  /*4ce80*/  LDL.LU.64 R16, [R1+0x5078] ;  /* 0x0050780001107983 */ /* 0x000ea20000300a00 */
[----:B------:R-:W-:-:S02]  /*4ce90*/  IMAD.MOV.U32 R4, RZ, RZ, R3 ;  /* 0x000000ffff047224 */ /* 0x000fc400078e0003 */
[----:B----4-:R-:W-:-:S07]  /*4cea0*/  IMAD.MOV.U32 R5, RZ, RZ, R0 ;  /* 0x000000ffff057224 */ /* 0x010fce00078e0000 */
[----:B--2---:R-:W-:Y:S01]  /*4ceb0*/  HMMA.16816.F32.BF16 R8, R8, R4, R16 ;  /* 0x000000040808723c */ /* 0x004fe20000041810 */
[----:B------:R-:W2:-:S15]  /*4cec0*/  LDL.LU.64 R16, [R1+0x5070] ;  /* 0x0050700001107983 */ /* 0x000e9e0000300a00 */
[----:B------:R-:W-:-:S03]  /*4ced0*/  NOP ;  /* 0x0000000000007918 */ /* 0x000fc60000000000 */
[----:B------:R-:W-:Y:S04]  /*4cee0*/  STL.64 [R1+0x80], R8 ;  /* 0x0000800801007387 */ /* 0x000fe80000100a00 */
[----:B------:R0:W-:Y:S04]  /*4cef0*/  STL.64 [R1+0x88], R10 ;  /* 0x0000880a01007387 */ /* 0x0001e80000100a00 */
[----:B0-----:R-:W3:Y:S04]  /*4cf00*/  LDL.LU.64 R10, [R1+0x5068] ;  /* 0x00506800010a7983 */ /* 0x001ee80000300a00 */
[----:B------:R-:W3:Y:S04]  /*4cf10*/  LDL.LU.64 R8, [R1+0x5060] ;  /* 0x0050600001087983 */ /* 0x000ee80000300a00 */
[----:B------:R0:W-:Y:S04]  /*4cf20*/  STL.64 [R1+0x5048], R4 ;  /* 0x0050480401007387 */ /* 0x0001e80000100a00 */
[----:B0-----:R-:W4:Y:S04]  /*4cf30*/  LDL.LU R4, [R1+0x570] ;  /* 0x0005700001047983 */ /* 0x001f280000300800 */
[----:B------:R-:W4:Y:S01]  /*4cf40*/  LDL.LU R5, [R1+0x574] ;  /* 0x0005740001057983 */ /* 0x000f220000300800 */
[----:B--2---:R-:W-:-:S02]  /*4cf50*/  IMAD.MOV.U32 R6, RZ, RZ, R17 ;  /* 0x000000ffff067224 */ /* 0x004fc400078e0011 */
[----:B------:R-:W-:Y:S02]  /*4cf60*/  IMAD.MOV.U32 R7, RZ, RZ, R16 ;  /* 0x000000ffff077224 */ /* 0x000fe400078e0010 */
[----:B------:R-:W0:Y:S04]  /*4cf70*/  LDSM.16.MT88.4 R16, [R28+UR5+0x8200] ;  /* 0x008200051c10783b */ /* 0x000e280008004200 */
[----:B0-----:R-:W-:Y:S04]  /*4cf80*/  STL.64 [R1+0x4fb0], R18 ;  /* 0x004fb01201007387 */ /* 0x001fe80000100a00 */
[----:B------:R0:W-:Y:S04]  /*4cf90*/  STL.64 [R1+0x4fa8], R16 ;  /* 0x004fa81001007387 */ /* 0x0001e80000100a00 */
[----:B0-----:R-:W3:Y:S04]  /*4cfa0*/  LDL.LU R16, [R1+0x580] ;  /* 0x0005800001107983 */ /* 0x001ee80000300800 */
[----:B------:R-:W3:Y:S04]  /*4cfb0*/  LDL.LU R17, [R1+0x584] ;  /* 0x0005840001117983 */ /* 0x000ee80000300800 */
[----:B------:R-:W3:Y:S04]  /*4cfc0*/  LDL.LU R18, [R1+0x588] ;  /* 0x0005880001127983 */ /* 0x000ee80000300800 */
[----:B------:R-:W3:Y:S01]  /*4cfd0*/  LDL.LU R19, [R1+0x58c] ;  /* 0x00058c0001137983 */ /* 0x000ee20000300800 */
[----:B------:R-:W-:-:S02]  /*4cfe0*/  IMAD.MOV.U32 R3, RZ, RZ, R12 ;  /* 0x000000ffff037224 */ /* 0x000fc400078e000c */
[----:B------:R-:W-:Y:S01]  /*4cff0*/  IMAD.MOV.U32 R0, RZ, RZ, R13 ;  /* 0x000000ffff007224 */ /* 0x000fe200078e000d */
[----:B---3--:R-:W-:-:S15]  /*4d000*/  HMMA.16816.F32.BF16 R16, R8, R12, R16 ;  /* 0x0000000c0810723c */ /* 0x008fde0000041810 */
[----:B------:R-:W-:-:S04]  /*4d010*/  NOP ;  /* 0x0000000000007918 */ /* 0x000fc80000000000 */
[----:B------:R0:W-:Y:S04]  /*4d020*/  STL.64 [R1+0x150], R16 ;  /* 0x0001501001007387 */ /* 0x0001e80000100a00 */
[----:B------:R1:W-:Y:S04]  /*4d030*/  STL.64 [R1+0x158], R18 ;  /* 0x0001581201007387 */ /* 0x0003e80000100a00 */
[----:B------:R-:W2:Y:S04]  /*4d040*/  LDL.LU.64 R12, [R1+0x5058] ;  /* 0x00505800010c7983 */ /* 0x000ea80000300a00 */
[----:B0-----:R-:W3:Y:S04]  /*4d050*/  LDL.LU R16, [R1+0xa0] ;  /* 0x0000a00001107983 */ /* 0x001ee80000300800 */
[----:B------:R-:W3:Y:S04]  /*4d060*/  LDL.LU R17, [R1+0xa4] ;  /* 0x0000a40001117983 */ /* 0x000ee80000300800 */
[----:B-1----:R-:W3:Y:S04]  /*4d070*/  LDL.LU R18, [R1+0xa8] ;  /* 0x0000a80001127983 */ /* 0x002ee80000300800 */
[----:B------:R-:W3:Y:S01]  /*4d080*/  LDL.LU R19, [R1+0xac] ;  /* 0x0000ac0001137983 */ /* 0x000ee20000300800 */
[----:B------:R-:W-:-:S02]  /*4d090*/  IMAD.MOV.U32 R14, RZ, RZ, R29 ;  /* 0x000000ffff0e7224 */ /* 0x000fc400078e001d */
[----:B------:R-:W-:Y:S01]  /*4d0a0*/  IMAD.MOV.U32 R15, RZ, RZ, R2 ;  /* 0x000000ffff0f7224 */ /* 0x000fe200078e0002 */
[----:B------:R-:W4:Y:S04]  /*4d0b0*/  LDL.LU R29, [R1+0x5054] ;  /* 0x00505400011d7983 */ /* 0x000f280000300800 */
[----:B------:R-:W4:Y:S04]  /*4d0c0*/  LDL.LU R2, [R1+0x5050] ;  /* 0x0050500001027983 */ /* 0x000f280000300800 */
[----:B------:R-:W-:Y:S04]  /*4d0d0*/  STL.64 [R1+0x5040], R14 ;  /* 0x0050400e01007387 */ /* 0x000fe80000100a00 */
[----:B--2---:R-:W-:Y:S04]  /*4d0e0*/  STL.64 [R1+0x5038], R12 ;  /* 0x0050380c01007387 */ /* 0x004fe80000100a00 */
[----:B---3--:R-:W-:Y:S04]  /*4d0f0*/  STL.64 [R1+0x4fc0], R18 ;  /* 0x004fc01201007387 */ /* 0x008fe80000100a00 */
[----:B------:R0:W-:Y:S04]  /*4d100*/  STL.64 [R1+0x4fb8], R16 ;  /* 0x004fb81001007387 */ /* 0x0001e80000100a00 */
[----:B0-----:R-:W2:Y:S04]  /*4d110*/  LDL.LU R16, [R1+0xd0] ;  /* 0x0000d00001107983 */ /* 0x001ea80000300800 */
[----:B------:R-:W2:Y:S04]  /*4d120*/  LDL.LU R17, [R1+0xd4] ;  /* 0x0000d40001117983 */ /* 0x000ea80000300800 */
[----:B------:R-:W3:Y:S04]  /*4d130*/  LDL.LU R18, [R1+0xd8] ;  /* 0x0000d80001127983 */ /* 0x000ee80000300800 */
[----:B------:R-:W3:Y:S01]  /*4d140*/  LDL.LU R19, [R1+0xdc] ;  /* 0x0000dc0001137983 */ /* 0x000ee20000300800 */
[----:B----4-:R-:W-:Y:S03]  /*4d150*/  HMMA.16816.F32.BF16 R4, R8, R20, R4 ;  /* 0x000000140804723c */ /* 0x010fe60000041804 */
[----:B---3--:R-:W-:Y:S04]  /*4d160*/  STL.64 [R1+0x4fd0], R18 ;  /* 0x004fd01201007387 */ /* 0x008fe80000100a00 */
[----:B--2---:R0:W-:Y:S04]  /*4d170*/  STL.64 [R1+0x4fc8], R16 ;  /* 0x004fc81001007387 */ /* 0x0041e80000100a00 */
[----:B0-----:R-:W2:Y:S04]  /*4d180*/  LDL.LU R16, [R1+0x510] ;  /* 0x0005100001107983 */ /* 0x001ea80000300800 */
[----:B------:R-:W2:Y:S04]  /*4d190*/  LDL.LU R17, [R1+0x514] ;  /* 0x0005140001117983 */ /* 0x000ea80000300800 */
[----:B------:R-:W3:Y:S04]  /*4d1a0*/  LDL.LU R18, [R1+0x518] ;  /* 0x0005180001127983 */ /* 0x000ee80000300800 */
[----:B------:R-:W3:Y:S01]  /*4d1b0*/  LDL.LU R19, [R1+0x51c] ;  /* 0x00051c0001137983 */ /* 0x000ee20000300800 */
[----:B------:R-:W-:-:S03]  /*4d1c0*/  IMAD.MOV.U32 R26, RZ, RZ, R4 ;  /* 0x000000ffff1a7224 */ /* 0x000fc600078e0004 */
[----:B------:R-:W4:Y:S01]  /*4d1d0*/  LDL.LU R12, [R1+0xe0] ;  /* 0x0000e000010c7983 */ /* 0x000f220000300800 */
[----:B------:R-:W-:-:S03]  /*4d1e0*/  IMAD.MOV.U32 R27, RZ, RZ, R5 ;  /* 0x000000ffff1b7224 */ /* 0x000fc600078e0005 */
[----:B------:R-:W4:Y:S01]  /*4d1f0*/  LDL.LU R13, [R1+0xe4] ;  /* 0x0000e400010d7983 */ /* 0x000f220000300800 */
[----:B------:R-:W-:-:S03]  /*4d200*/  IMAD.MOV.U32 R22, RZ, RZ, R6 ;  /* 0x000000ffff167224 */ /* 0x000fc600078e0006 */
[----:B------:R-:W4:Y:S01]  /*4d210*/  LDL.LU R14, [R1+0xe8] ;  /* 0x0000e800010e7983 */ /* 0x000f220000300800 */
[----:B------:R-:W-:-:S03]  /*4d220*/  IMAD.MOV.U32 R23, RZ, RZ, R7 ;  /* 0x000000ffff177224 */ /* 0x000fc600078e0007 */
[----:B------:R-:W4:Y:S04]  /*4d230*/  LDL.LU R15, [R1+0xec] ;  /* 0x0000ec00010f7983 */ /* 0x000f280000300800 */
[----:B------:R-:W4:Y:S04]  /*4d240*/  LDL.LU R4, [R1+0x560] ;  /* 0x0005600001047983 */ /* 0x000f280000300800 */
[----:B------:R-:W4:Y:S04]  /*4d250*/  LDL.LU R5, [R1+0x564] ;  /* 0x0005640001057983 */ /* 0x000f280000300800 */
[----:B------:R-:W4:Y:S04]  /*4d260*/  LDL.LU R6, [R1+0x568] ;  /* 0x0005680001067983 */ /* 0x000f280000300800 */
[----:B------:R-:W4:Y:S04]  /*4d270*/  LDL.LU R7, [R1+0x56c] ;  /* 0x00056c0001077983 */ /* 0x000f280000300800 */
[----:B---3--:R-:W-:Y:S04]  /*4d280*/  STL.64 [R1+0x4fe0], R18 ;  /* 0x004fe01201007387 */ /* 0x008fe80000100a00 */
        /* <DEDUP_REMOVED lines=16> */
[----:B------:R-:W3:Y:S01]  /*4d390*/  LDL.LU R19, [R1+0x53c] ;  /* 0x00053c0001137983 */ /* 0x000ee20000300800 */
[C---:B----4-:R-:W-:Y:S03]  /*4d3a0*/  HMMA.16816.F32.BF16 R4, R8.reuse, R24, R4 ;  /* 0x000000180804723c */ /* 0x050fe60000041804 */
        /* <DEDUP_REMOVED lines=12> */
[----:B------:R-:W-:Y:S04]  /*4d470*/  STL [R1+0x4d3c], R23 ;  /* 0x004d3c1701007387 */ /* 0x000fe80000100800 */
[----:B------:R-:W-:Y:S04]  /*4d480*/  STL [R1+0x4d38], R22 ;  /* 0x004d381601007387 */ /* 0x000fe80000100800 */
[----:B------:R0:W-:Y:S04]  /*4d490*/  STL.64 [R1+0x130], R4 ;  /* 0x0001300401007387 */ /* 0x0001e80000100a00 */
[----:B------:R-:W-:Y:S04]  /*4d4a0*/  STL.64 [R1+0x138], R6 ;  /* 0x0001380601007387 */ /* 0x000fe80000100a00 */
[----:B0-----:R-:W3:Y:S02]  /*4d4b0*/  LDL.LU.64 R4, [R1+0x5048] ;  /* 0x0050480001047983 */ /* 0x001ee40000300a00 */
[----:B---3--:R-:W-:Y:S02]  /*4d4c0*/  HMMA.16816.F32.BF16 R8, R8, R4, R12 ;  /* 0x000000040808723c */ /* 0x008fe4000004180c */
[----:B------:R-:W2:Y:S04]  /*4d4d0*/  LDL.LU.64 R14, [R1+0x5040] ;  /* 0x00504000010e7983 */ /* 0x000ea80000300a00 */
[----:B------:R-:W2:-:S13]  /*4d4e0*/  LDL.LU.64 R12, [R1+0x5038] ;  /* 0x00503800010c7983 */ /* 0x000e9a0000300a00 */
[----:B------:R-:W-:Y:S04]  /*4d4f0*/  STL.64 [R1+0x70], R8 ;  /* 0x0000700801007387 */ /* 0x000fe80000100a00 */
[----:B------:R-:W-:Y:S04]  /*4d500*/  STL.64 [R1+0x78], R10 ;  /* 0x0000780a01007387 */ /* 0x000fe80000100a00 */
[----:B------:R-:W0:Y:S04]  /*4d510*/  LDSM.16.MT88.4 R8, [R28+UR5+0x8280] ;  /* 0x008280051c08783b */ /* 0x000e280008004200 */
[----:B0-----:R-:W-:Y:S04]  /*4d520*/  STL.64 [R1+0x4f88], R10 ;  /* 0x004f880a01007387 */ /* 0x001fe80000100a00 */
[----:B------:R0:W-:Y:S04]  /*4d530*/  STL.64 [R1+0x4f80], R8 ;  /* 0x004f800801007387 */ /* 0x0001e80000100a00 */
[----:B0-----:R-:W3:Y:S04]  /*4d540*/  LDL.LU R8, [R1+0xb0] ;  /* 0x0000b00001087983 */ /* 0x001ee80000300800 */
[----:B------:R-:W3:Y:S04]  /*4d550*/  LDL.LU R9, [R1+0xb4] ;  /* 0x0000b40001097983 */ /* 0x000ee80000300800 */
[----:B------:R-:W4:Y:S04]  /*4d560*/  LDL.LU R10, [R1+0xb8] ;  /* 0x0000b800010a7983 */ /* 0x000f280000300800 */
[----:B------:R-:W4:Y:S04]  /*4d570*/  LDL.LU R11, [R1+0xbc] ;  /* 0x0000bc00010b7983 */ /* 0x000f280000300800 */
[----:B----4-:R-:W-:Y:S04]  /*4d580*/  STL.64 [R1+0x4f98], R10 ;  /* 0x004f980a01007387 */ /* 0x010fe80000100a00 */
[----:B---3--:R0:W-:Y:S02]  /*4d590*/  STL.64 [R1+0x4f90], R8 ;  /* 0x004f900801007387 */ /* 0x0081e40000100a00 */
[----:B0-----:R-:W-:-:S02]  /*4d5a0*/  IMAD.MOV.U32 R8, RZ, RZ, R3 ;  /* 0x000000ffff087224 */ /* 0x001fc400078e0003 */
[----:B------:R-:W-:-:S07]  /*4d5b0*/  IMAD.MOV.U32 R9, RZ, RZ, R0 ;  /* 0x000000ffff097224 */ /* 0x000fce00078e0000 */
        /* <DEDUP_REMOVED lines=20> */
[----:B------:R-:W2:Y:S04]  /*4d700*/  LDL.LU.64 R16, [R1+0x4ff8] ;  /* 0x004ff80001107983 */ /* 0x000ea80000300a00 */
[----:B------:R-:W2:Y:S04]  /*4d710*/  LDL.LU.64 R6, [R1+0x4ff0] ;  /* 0x004ff00001067983 */ /* 0x000ea80000300a00 */
[----:B------:R-:W2:Y:S05]  /*4d720*/  LDL.LU.64 R4, [R1+0x4fe8] ;  /* 0x004fe80001047983 */ /* 0x000eaa0000300a00 */
[----:B------:R-:W-:Y:S04]  /*4d730*/  STL.64 [R1+0x20], R12 ;  /* 0x0000200c01007387 */ /* 0x000fe80000100a00 */
[----:B------:R-:W-:Y:S04]  /*4d740*/  STL.64 [R1+0x28], R14 ;  /* 0x0000280e01007387 */ /* 0x000fe80000100a00 */
[----:B------:R-:W0:Y:S04]  /*4d750*/  LDSM.16.MT88.4 R12, [R28+UR5+0x8300] ;  /* 0x008300051c0c783b */ /* 0x000e280008004200 */
[----:B0-----:R-:W-:Y:S04]  /*4d760*/  STL.64 [R1+0x4f48], R14 ;  /* 0x004f480e01007387 */ /* 0x001fe80000100a00 */
[----:B------:R0:W-:Y:S04]  /*4d770*/  STL.64 [R1+0x4f40], R12 ;  /* 0x004f400c01007387 */ /* 0x0001e80000100a00 */
[----:B0-----:R-:W3:Y:S01]  /*4d780*/  LDL.64 R12, [R1+0x40] ;  /* 0x00004000010c7983 */ /* 0x001ee20000100a00 */
        /* <DEDUP_REMOVED lines=12> */
[----:B------:R0:W-:Y:S04]  /*4d850*/  STL.64 [R1+0x4fa0], R20 ;  /* 0x004fa01401007387 */ /* 0x0001e80000100a00 */
[----:B0-----:R-:W4:Y:S04]  /*4d860*/  LDL.LU R20, [R1+0x500] ;  /* 0x0005000001147983 */ /* 0x001f280000300800 */
[----:B------:R-:W4:Y:S04]  /*4d870*/  LDL.LU R21, [R1+0x504] ;  /* 0x0005040001157983 */ /* 0x000f280000300800 */
[----:B------:R-:W4:Y:S04]  /*4d880*/  LDL.LU R22, [R1+0x508] ;  /* 0x0005080001167983 */ /* 0x000f280000300800 */
[----:B------:R-:W4:Y:S01]  /*4d890*/  LDL.LU R23, [R1+0x50c] ;  /* 0x00050c0001177983 */ /* 0x000f220000300800 */
[----:B--2---:R-:W-:-:S15]  /*4d8a0*/  HMMA.16816.F32.BF16 R16, R4, R24, R16 ;  /* 0x000000180410723c */ /* 0x004fde0000041810 */
[----:B------:R-:W-:-:S04]  /*4d8b0*/  NOP ;  /* 0x0000000000007918 */ /* 0x000fc80000000000 */
[----:B------:R-:W-:Y:S04]  /*4d8c0*/  STL.64 [R1+0xd0], R16 ;  /* 0x0000d01001007387 */ /* 0x000fe80000100a00 */
[----:B------:R0:W-:Y:S04]  /*4d8d0*/  STL.64 [R1+0xd8], R18 ;  /* 0x0000d81201007387 */ /* 0x0001e80000100a00 */
[----:B0-----:R-:W3:Y:S04]  /*4d8e0*/  LDL.LU.64 R18, [R1+0x4fc0] ;  /* 0x004fc00001127983 */ /* 0x001ee80000300a00 */
[----:B------:R-:W3:Y:S02]  /*4d8f0*/  LDL.LU.64 R16, [R1+0x4fb8] ;  /* 0x004fb80001107983 */ /* 0x000ee40000300a00 */
[----:B---3--:R-:W-:Y:S02]  /*4d900*/  HMMA.16816.F32.BF16 R4, R4, R12, R16 ;  /* 0x0000000c0404723c */ /* 0x008fe40000041810 */
[----:B------:R-:W4:Y:S04]  /*4d910*/  LDL.LU.64 R18, [R1+0x4fb0] ;  /* 0x004fb00001127983 */ /* 0x000f280000300a00 */
[----:B------:R-:W4:-:S13]  /*4d920*/  LDL.LU.64 R16, [R1+0x4fa8] ;  /* 0x004fa80001107983 */ /* 0x000f1a0000300a00 */
[----:B------:R-:W-:Y:S04]  /*4d930*/  STL.64 [R1+0x60], R4 ;  /* 0x0000600401007387 */ /* 0x000fe80000100a00 */
[----:B------:R-:W-:Y:S04]  /*4d940*/  STL.64 [R1+0x68], R6 ;  /* 0x0000680601007387 */ /* 0x000fe80000100a00 */
[----:B------:R-:W0:Y:S04]  /*4d950*/  LDSM.16.MT88.4 R4, [R28+UR5+0x8380] ;  /* 0x008380051c04783b */ /* 0x000e280008004200 */
[----:B0-----:R-:W-:Y:S04]  /*4d960*/  STL.64 [R1+0x4f08], R6 ;  /* 0x004f080601007387 */ /* 0x001fe80000100a00 */
[----:B------:R0:W-:Y:S04]  /*4d970*/  STL.64 [R1+0x4f00], R4 ;  /* 0x004f000401007387 */ /* 0x0001e80000100a00 */
[----:B0-----:R-:W2:Y:S04]  /*4d980*/  LDL.LU R4, [R1+0x4f0] ;  /* 0x0004f00001047983 */ /* 0x001ea80000300800 */
[----:B------:R-:W2:Y:S04]  /*4d990*/  LDL.LU R5, [R1+0x4f4] ;  /* 0x0004f40001057983 */ /* 0x000ea80000300800 */
[----:B------:R-:W2:Y:S04]  /*4d9a0*/  LDL.LU R6, [R1+0x4f8] ;  /* 0x0004f80001067983 */ /* 0x000ea80000300800 */
[----:B------:R-:W2:Y:S01]  /*4d9b0*/  LDL.LU R7, [R1+0x4fc] ;  /* 0x0004fc0001077983 */ /* 0x000ea20000300800 */
[----:B----4-:R-:W-:Y:S03]  /*4d9c0*/  HMMA.16816.F32.BF16 R8, R16, R8, R20 ;  /* 0x000000081008723c */ /* 0x010fe60000041814 */
[----:B------:R-:W3:-:S15]  /*4d9d0*/  LDL.LU.64 R20, [R1+0x4fa0] ;  /* 0x004fa00001147983 */ /* 0x000ede0000300a00 */
[----:B------:R-:W-:Y:S01]  /*4d9e0*/  NOP ;  /* 0x0000000000007918 */ /* 0x000fe20000000000 */
[----:B------:R-:W-:Y:S04]  /*4d9f0*/  STL.64 [R1+0xc0], R8 ;  /* 0x0000c00801007387 */ /* 0x000fe80000100a00 */
[----:B------:R0:W-:Y:S04]  /*4da00*/  STL.64 [R1+0xc8], R10 ;  /* 0x0000c80a01007387 */ /* 0x0001e80000100a00 */
[----:B0-----:R-:W3:Y:S04]  /*4da10*/  LDL.LU.64 R10, [R1+0x4f98] ;  /* 0x004f9800010a7983 */ /* 0x001ee80000300a00 */
[----:B------:R-:W3:Y:S01]  /*4da20*/  LDL.LU.64 R8, [R1+0x4f90] ;  /* 0x004f900001087983 */ /* 0x000ee20000300a00 */
[C---:B--2---:R-:W-:Y:S08]  /*4da30*/  HMMA.16816.F32.BF16 R4, R16.reuse, R24, R4 ;  /* 0x000000181004723c */ /* 0x044ff00000041804 */
[----:B---3--:R-:W-:-:S15]  /*4da40*/  HMMA.16816.F32.BF16 R8, R16, R20, R8 ;  /* 0x000000141008723c */ /* 0x008fde0000041808 */
[----:B------:R-:W-:-:S04]  /*4da50*/  NOP ;  /* 0x0000000000007918 */ /* 0x000fc80000000000 */
[----:B------:R0:W-:Y:S04]  /*4da60*/  STL.64 [R1+0xb0], R8 ;  /* 0x0000b00801007387 */ /* 0x0001e80000100a00 */
[----:B------:R1:W-:Y:S04]  /*4da70*/  STL.64 [R1+0xb8], R10 ;  /* 0x0000b80a01007387 */ /* 0x0003e80000100a00 */
[----:B0-----:R-:W2:Y:S04]  /*4da80*/  LDL.LU R8, [R1+0x300] ;  /* 0x0003000001087983 */ /* 0x001ea80000300800 */
[----:B------:R-:W2:Y:S04]  /*4da90*/  LDL.LU R9, [R1+0x304] ;  /* 0x0003040001097983 */ /* 0x000ea80000300800 */
[----:B-1----:R-:W2:Y:S04]  /*4daa0*/  LDL.LU R10, [R1+0x308] ;  /* 0x00030800010a7983 */ /* 0x002ea80000300800 */
[----:B------:R-:W2:Y:S04]  /*4dab0*/  LDL.LU R11, [R1+0x30c] ;  /* 0x00030c00010b7983 */ /* 0x000ea80000300800 */
[----:B------:R-:W-:Y:S04]  /*4dac0*/  STL.64 [R1+0x4f78], R20 ;  /* 0x004f781401007387 */ /* 0x000fe80000100a00 */
[----:B------:R-:W-:Y:S04]  /*4dad0*/  STL.64 [R1+0x4f70], R26 ;  /* 0x004f701a01007387 */ /* 0x000fe80000100a00 */
[----:B------:R-:W-:Y:S04]  /*4dae0*/  STL.64 [R1+0x4f68], R24 ;  /* 0x004f681801007387 */ /* 0x000fe80000100a00 */
[----:B------:R0:W-:Y:S04]  /*4daf0*/  STL.64 [R1+0xa0], R4 ;  /* 0x0000a00401007387 */ /* 0x0001e80000100a00 */
[----:B------:R1:W-:Y:S04]  /*4db00*/  STL.64 [R1+0xa8], R6 ;  /* 0x0000a80601007387 */ /* 0x0003e80000100a00 */
[----:B0-----:R-:W3:Y:S04]  /*4db10*/  LDL.LU R4, [R1+0x430] ;  /* 0x0004300001047983 */ /* 0x001ee80000300800 */
[----:B------:R-:W3:Y:S04]  /*4db20*/  LDL.LU R5, [R1+0x434] ;  /* 0x0004340001057983 */ /* 0x000ee80000300800 */
[----:B-1----:R-:W4:Y:S04]  /*4db30*/  LDL.LU R6, [R1+0x438] ;  /* 0x0004380001067983 */ /* 0x002f280000300800 */
        /* <DEDUP_REMOVED lines=9> */
[----:B----4-:R-:W-:Y:S04]  /*4dbd0*/  STL.64 [R1+0x4f18], R6 ;  /* 0x004f180601007387 */ /* 0x010fe80000100a00 */
[----:B---3--:R0:W-:Y:S04]  /*4dbe0*/  STL.64 [R1+0x4f10], R4 ;  /* 0x004f100401007387 */ /* 0x0081e80000100a00 */
[----:B0-----:R-:W3:Y:S04]  /*4dbf0*/  LDL.LU R4, [R1+0x490] ;  /* 0x0004900001047983 */ /* 0x001ee80000300800 */
[----:B------:R-:W3:Y:S04]  /*4dc00*/  LDL.LU R5, [R1+0x494] ;  /* 0x0004940001057983 */ /* 0x000ee80000300800 */
[----:B------:R-:W4:Y:S04]  /*4dc10*/  LDL.LU R6, [R1+0x498] ;  /* 0x0004980001067983 */ /* 0x000f280000300800 */
[----:B------:R-:W4:Y:S01]  /*4dc20*/  LDL.LU R7, [R1+0x49c] ;  /* 0x00049c0001077983 */ /* 0x000f220000300800 */
[----:B--2---:R-:W-:Y:S03]  /*4dc30*/  HMMA.16816.F32.BF16 R8, R16, R12, R8 ;  /* 0x0000000c1008723c */ /* 0x004fe60000041808 */
[----:B----4-:R-:W-:Y:S04]  /*4dc40*/  STL.64 [R1+0x4f28], R6 ;  /* 0x004f280601007387 */ /* 0x010fe80000100a00 */
[----:B---3--:R0:W-:Y:S04]  /*4dc50*/  STL.64 [R1+0x4f20], R4 ;  /* 0x004f200401007387 */ /* 0x0081e80000100a00 */
[----:B0-----:R-:W2:Y:S04]  /*4dc60*/  LDL.LU R4, [R1+0x4a0] ;  /* 0x0004a00001047983 */ /* 0x001ea80000300800 */
[----:B------:R-:W2:Y:S04]  /*4dc70*/  LDL.LU R5, [R1+0x4a4] ;  /* 0x0004a40001057983 */ /* 0x000ea80000300800 */
[----:B------:R-:W3:Y:S04]  /*4dc80*/  LDL.LU R6, [R1+0x4a8] ;  /* 0x0004a80001067983 */ /* 0x000ee80000300800 */
[----:B------:R-:W3:Y:S04]  /*4dc90*/  LDL.LU R7, [R1+0x4ac] ;  /* 0x0004ac0001077983 */ /* 0x000ee80000300800 */
[----:B---3--:R-:W-:Y:S04]  /*4dca0*/  STL.64 [R1+0x4f38], R6 ;  /* 0x004f380601007387 */ /* 0x008fe80000100a00 */
[----:B--2---:R0:W-:Y:S04]  /*4dcb0*/  STL.64 [R1+0x4f30], R4 ;  /* 0x004f300401007387 */ /* 0x0041e80000100a00 */
[----:B0-----:R-:W2:Y:S04]  /*4dcc0*/  LDL.64 R4, [R1+0x30] ;  /* 0x0000300001047983 */ /* 0x001ea80000100a00 */
[----:B------:R0:W-:Y:S04]  /*4dcd0*/  STL.64 [R1+0x4f60], R12 ;  /* 0x004f600c01007387 */ /* 0x0001e80000100a00 */
[----:B0-----:R-:W3:Y:S04]  /*4dce0*/  LDL.LU R12, [R1+0x4c0] ;  /* 0x0004c000010c7983 */ /* 0x001ee80000300800 */
[----:B------:R-:W-:Y:S04]  /*4dcf0*/  STL.64 [R1+0x50], R8 ;  /* 0x0000500801007387 */ /* 0x000fe80000100a00 */
[----:B------:R-:W-:Y:S04]  /*4dd00*/  STL.64 [R1+0x58], R10 ;  /* 0x0000580a01007387 */ /* 0x000fe80000100a00 */
[----:B------:R-:W3:Y:S04]  /*4dd10*/  LDL.LU R13, [R1+0x4c4] ;  /* 0x0004c400010d7983 */ /* 0x000ee80000300800 */
[----:B------:R-:W3:Y:S04]  /*4dd20*/  LDL.LU R14, [R1+0x4c8] ;  /* 0x0004c800010e7983 */ /* 0x000ee80000300800 */
[----:B------:R-:W3:Y:S04]  /*4dd30*/  LDL.LU R15, [R1+0x4cc] ;  /* 0x0004cc00010f7983 */ /* 0x000ee80000300800 */
[----:B------:R-:W4:Y:S04]  /*4dd40*/  LDL.LU R16, [R1+0x4b0] ;  /* 0x0004b00001107983 */ /* 0x000f280000300800 */
[----:B------:R-:W4:Y:S04]  /*4dd50*/  LDL.LU R17, [R1+0x4b4] ;  /* 0x0004b40001117983 */ /* 0x000f280000300800 */
[----:B------:R-:W2:Y:S04]  /*4dd60*/  LDL.LU R18, [R1+0x4b8] ;  /* 0x0004b80001127983 */ /* 0x000ea80000300800 */
[----:B------:R-:W2:Y:S04]  /*4dd70*/  LDL.LU R19, [R1+0x4bc] ;  /* 0x0004bc0001137983 */ /* 0x000ea80000300800 */
[----:B------:R-:W0:Y:S04]  /*4dd80*/  LDSM.16.MT88.4 R8, [R2+UR5+0x8000] ;  /* 0x008000050208783b */ /* 0x000e280008004200 */
[----:B--2---:R-:W-:Y:S04]  /*4dd90*/  STL.64 [R1+0x4f58], R18 ;  /* 0x004f581201007387 */ /* 0x004fe80000100a00 */
[----:B----4-:R1:W-:Y:S04]  /*4dda0*/  STL.64 [R1+0x4f50], R16 ;  /* 0x004f501001007387 */ /* 0x0103e80000100a00 */
[----:B-1----:R-:W2:Y:S04]  /*4ddb0*/  LDL.LU R16, [R1+0x2f0] ;  /* 0x0002f00001107983 */ /* 0x002ea80000300800 */
[----:B------:R-:W2:Y:S04]  /*4ddc0*/  LDL.LU R17, [R1+0x2f4] ;  /* 0x0002f40001117983 */ /* 0x000ea80000300800 */
[----:B------:R-:W2:Y:S04]  /*4ddd0*/  LDL.LU R18, [R1+0x2f8] ;  /* 0x0002f80001127983 */ /* 0x000ea80000300800 */
[----:B------:R-:W2:Y:S04]  /*4dde0*/  LDL.LU R19, [R1+0x2fc] ;  /* 0x0002fc0001137983 */ /* 0x000ea80000300800 */
[----:B0-----:R-:W-:Y:S04]  /*4ddf0*/  STL.64 [R1+0x10], R8 ;  /* 0x0000100801007387 */ /* 0x001fe80000100a00 */
[----:B------:R0:W-:Y:S04]  /*4de00*/  STL.64 [R1+0x18], R10 ;  /* 0x0000180a01007387 */ /* 0x0001e80000100a00 */
[----:B0-----:R-:W4:Y:S04]  /*4de10*/  LDL.LU.64 R10, [R1+0x4f88] ;  /* 0x004f8800010a7983 */ /* 0x001f280000300a00 */
[----:B------:R-:W4:Y:S02]  /*4de20*/  LDL.LU.64 R8, [R1+0x4f80] ;  /* 0x004f800001087983 */ /* 0x000f240000300a00 */
[----:B----4-:R-:W-:-:S15]  /*4de30*/  HMMA.16816.F32.BF16 R20, R8, R4, R20 ;  /* 0x000000040814723c */ /* 0x010fde0000041814 */
        /* <DEDUP_REMOVED lines=10> */
[----:B---3--:R-:W-:-:S15]  /*4dee0*/  HMMA.16816.F32.BF16 R12, R8, R24, R12 ;  /* 0x00000018080c723c */ /* 0x008fde000004180c */
[----:B------:R-:W-:-:S04]  /*4def0*/  NOP ;  /* 0x0000000000007918 */ /* 0x000fc80000000000 */
[----:B------:R0:W-:Y:S04]  /*4df00*/  STL.64 [R1+0x300], R12 ;  /* 0x0003000c01007387 */ /* 0x0001e80000100a00 */
[----:B------:R-:W-:Y:S04]  /*4df10*/  STL.64 [R1+0x308], R14 ;  /* 0x0003080e01007387 */ /* 0x000fe80000100a00 */
[----:B0-----:R-:W2:Y:S02]  /*4df20*/  LDL.LU.64 R12, [R1+0x4f60] ;  /* 0x004f6000010c7983 */ /* 0x001ea40000300a00 */
[----:B--2---:R-:W-:Y:S01]  /*4df30*/  HMMA.16816.F32.BF16 R8, R8, R12, R16 ;  /* 0x0000000c0808723c */ /* 0x004fe20000041810 */
[----:B------:R-:W-:Y:S01]  /*4df40*/  IMAD.MOV.U32 R3, RZ, RZ, R12 ;  /* 0x000000ffff037224 */ /* 0x000fe200078e000c */
[----:B------:R-:W2:Y:S01]  /*4df50*/  LDL.LU.64 R18, [R1+0x4f58] ;  /* 0x004f580001127983 */ /* 0x000ea20000300a00 */
[----:B------:R-:W-:-:S03]  /*4df60*/  IMAD.MOV.U32 R0, RZ, RZ, R13 ;  /* 0x000000ffff007224 */ /* 0x000fc600078e000d */
[----:B------:R-:W0:Y:S04]  /*4df70*/  LDSM.16.MT88.4 R12, [R2+UR5+0x8080] ;  /* 0x00808005020c783b */ /* 0x000e280008004200 */
[----:B------:R-:W2:Y:S09]  /*4df80*/  LDL.LU.64 R16, [R1+0x4f50] ;  /* 0x004f500001107983 */ /* 0x000eb20000300a00 */
[----:B------:R1:W-:Y:S04]  /*4df90*/  STL.64 [R1+0x2f0], R8 ;  /* 0x0002f00801007387 */ /* 0x0003e80000100a00 */
[----:B------:R-:W-:Y:S01]  /*4dfa0*/  STL.64 [R1+0x2f8], R10 ;  /* 0x0002f80a01007387 */ /* 0x000fe20000100a00 */
[----:B-1----:R-:W-:-:S02]  /*4dfb0*/  IMAD.MOV.U32 R8, RZ, RZ, R3 ;  /* 0x000000ffff087224 */ /* 0x002fc400078e0003 */
[----:B------:R-:W-:Y:S02]  /*4dfc0*/  IMAD.MOV.U32 R9, RZ, RZ, R0 ;  /* 0x000000ffff097224 */ /* 0x000fe400078e0000 */
[----:B0-----:R-:W-:Y:S02]  /*4dfd0*/  IMAD.MOV.U32 R23, RZ, RZ, R14 ;  /* 0x000000ffff177224 */ /* 0x001fe400078e000e */
[----:B------:R-:W-:Y:S02]  /*4dfe0*/  IMAD.MOV.U32 R22, RZ, RZ, R15 ;  /* 0x000000ffff167224 */ /* 0x000fe400078e000f */
[----:B------:R-:W-:Y:S01]  /*4dff0*/  IMAD.MOV.U32 R0, RZ, RZ, R12 ;  /* 0x000000ffff007224 */ /* 0x000fe200078e000c */
[----:B------:R-:W2:Y:S01]  /*4e000*/  LDL.LU.64 R14, [R1+0x4f48] ;  /* 0x004f4800010e7983 */ /* 0x000ea20000300a00 */
[----:B------:R-:W-:-:S03]  /*4e010*/  IMAD.MOV.U32 R3, RZ, RZ, R13 ;  /* 0x000000ffff037224 */ /* 0x000fc600078e000d */
[----:B------:R-:W2:Y:S02]  /*4e020*/  LDL.LU.64 R12, [R1+0x4f40] ;  /* 0x004f4000010c7983 */ /* 0x000ea40000300a00 */
[----:B--2---:R-:W-:-:S15]  /*4e030*/  HMMA.16816.F32.BF16 R16, R12, R4, R16 ;  /* 0x000000040c10723c */ /* 0x004fde0000041810 */
[----:B------:R-:W-:-:S04]  /*4e040*/  NOP ;  /* 0x0000000000007918 */ /* 0x000fc80000000000 */
[----:B------:R0:W-:Y:S04]  /*4e050*/  STL.64 [R1+0x310], R16 ;  /* 0x0003101001007387 */ /* 0x0001e80000100a00 */
[----:B------:R-:W-:Y:S04]  /*4e060*/  STL.64 [R1+0x318], R18 ;  /* 0x0003181201007387 */ /* 0x000fe80000100a00 */
[----:B------:R-:W2:Y:S01]  /*4e070*/  LDL.LU.64 R6, [R1+0x4f38] ;  /* 0x004f380001067983 */ /* 0x000ea20000300a00 */
[----:B0-----:R-:W-:Y:S02]  /*4e080*/  IMAD.MOV.U32 R17, RZ, RZ, R4 ;  /* 0x000000ffff117224 */ /* 0x001fe400078e0004 */
[----:B------:R-:W-:-:S02]  /*4e090*/  IMAD.MOV.U32 R16, RZ, RZ, R5 ;  /* 0x000000ffff107224 */ /* 0x000fc400078e0005 */
        /* <DEDUP_REMOVED lines=19> */
[----:B----4-:R-:W-:Y:S04]  /*4e1d0*/  STL.64 [R1+0x4ee8], R26 ;  /* 0x004ee81a01007387 */ /* 0x010fe80000100a00 */
[----:B------:R0:W-:Y:S04]  /*4e1e0*/  STL.64 [R1+0x4ee0], R24 ;  /* 0x004ee01801007387 */ /* 0x0001e80000100a00 */
[----:B0-----:R-:W4:Y:S04]  /*4e1f0*/  LDL.LU R24, [R1+0x470] ;  /* 0x0004700001187983 */ /* 0x001f280000300800 */
[----:B------:R-:W4:Y:S04]  /*4e200*/  LDL.LU R25, [R1+0x474] ;  /* 0x0004740001197983 */ /* 0x000f280000300800 */
[----:B------:R-:W4:Y:S04]  /*4e210*/  LDL.LU R26, [R1+0x478] ;  /* 0x00047800011a7983 */ /* 0x000f280000300800 */
[----:B------:R-:W4:Y:S01]  /*4e220*/  LDL.LU R27, [R1+0x47c] ;  /* 0x00047c00011b7983 */ /* 0x000f220000300800 */
[----:B--2---:R-:W-:Y:S03]  /*4e230*/  HMMA.16816.F32.BF16 R12, R12, R8, R4 ;  /* 0x000000080c0c723c */ /* 0x004fe60000041804 */
[----:B------:R-:W3:Y:S04]  /*4e240*/  LDL.LU.64 R6, [R1+0x4f08] ;  /* 0x004f080001067983 */ /* 0x000ee80000300a00 */
[----:B------:R-:W3:Y:S04]  /*4e250*/  LDL.LU.64 R4, [R1+0x4f00] ;  /* 0x004f000001047983 */ /* 0x000ee80000300a00 */
[----:B------:R0:W-:Y:S04]  /*4e260*/  STL.64 [R1+0x4ed8], R8 ;  /* 0x004ed80801007387 */ /* 0x0001e80000100a00 */
[----:B0-----:R-:W2:Y:S04]  /*4e270*/  LDL.LU R8, [R1+0x460] ;  /* 0x0004600001087983 */ /* 0x001ea80000300800 */
[----:B------:R0:W-:Y:S02]  /*4e280*/  STL.64 [R1+0x350], R12 ;  /* 0x0003500c01007387 */ /* 0x0001e40000100a00 */
[----:B0-----:R-:W-:-:S02]  /*4e290*/  IMAD.MOV.U32 R12, RZ, RZ, R17 ;  /* 0x000000ffff0c7224 */ /* 0x001fc400078e0011 */
[----:B------:R-:W-:Y:S02]  /*4e2a0*/  IMAD.MOV.U32 R13, RZ, RZ, R16 ;  /* 0x000000ffff0d7224 */ /* 0x000fe400078e0010 */
[----:B------:R-:W0:Y:S04]  /*4e2b0*/  LDSM.16.MT88.4 R16, [R2+UR5+0x8100] ;  /* 0x008100050210783b */ /* 0x000e280008004200 */
[----:B------:R-:W-:Y:S04]  /*4e2c0*/  STL.64 [R1+0x358], R14 ;  /* 0x0003580e01007387 */ /* 0x000fe80000100a00 */
[----:B------:R-:W2:Y:S04]  /*4e2d0*/  LDL.LU R9, [R1+0x464] ;  /* 0x0004640001097983 */ /* 0x000ea80000300800 */
[----:B------:R-:W2:Y:S04]  /*4e2e0*/  LDL.LU R10, [R1+0x468] ;  /* 0x00046800010a7983 */ /* 0x000ea80000300800 */
[----:B------:R-:W2:Y:S04]  /*4e2f0*/  LDL.LU R11, [R1+0x46c] ;  /* 0x00046c00010b7983 */ /* 0x000ea80000300800 */
[----:B0-----:R-:W-:Y:S04]  /*4e300*/  STL.64 [R1+0x4e58], R18 ;  /* 0x004e581201007387 */ /* 0x001fe80000100a00 */
[----:B------:R0:W-:Y:S04]  /*4e310*/  STL.64 [R1+0x4e50], R16 ;  /* 0x004e501001007387 */ /* 0x0001e80000100a00 */
[----:B0-----:R-:W2:Y:S04]  /*4e320*/  LDL.LU.64 R16, [R1+0x10] ;  /* 0x0000100001107983 */ /* 0x001ea80000300a00 */
[----:B------:R-:W2:Y:S01]  /*4e330*/  LDL.LU.64 R18, [R1+0x18] ;  /* 0x0000180001127983 */ /* 0x000ea20000300a00 */
[C---:B---3--:R-:W-:Y:S03]  /*4e340*/  HMMA.16816.F32.BF16 R20, R4.reuse, R12, R20 ;  /* 0x0000000c0414723c */ /* 0x048fe60000041814 */
        /* <DEDUP_REMOVED lines=8> */
[----:B0-----:R-:W3:Y:S04]  /*4e3d0*/  LDL.LU.64 R22, [R1+0x4ef8] ;  /* 0x004ef80001167983 */ /* 0x001ee80000300a00 */
[----:B------:R-:W4:Y:S02]  /*4e3e0*/  LDL.LU.64 R20, [R1+0x4ef0] ;  /* 0x004ef00001147983 */ /* 0x000f240000300a00 */
[----:B----4-:R-:W-:-:S15]  /*4e3f0*/  HMMA.16816.F32.BF16 R24, R4, R20, R24 ;  /* 0x000000140418723c */ /* 0x010fde0000041818 */
[----:B------:R-:W-:-:S04]  /*4e400*/  NOP ;  /* 0x0000000000007918 */ /* 0x000fc80000000000 */
[----:B------:R-:W-:Y:S04]  /*4e410*/  STL.64 [R1+0x3b0], R24 ;  /* 0x0003b01801007387 */ /* 0x000fe80000100a00 */
[----:B------:R0:W-:Y:S04]  /*4e420*/  STL.64 [R1+0x3b8], R26 ;  /* 0x0003b81a01007387 */ /* 0x0001e80000100a00 */
[----:B0-----:R-:W4:Y:S04]  /*4e430*/  LDL.LU.64 R26, [R1+0x4ee8] ;  /* 0x004ee800011a7983 */ /* 0x001f280000300a00 */
[----:B------:R-:W2:Y:S04]  /*4e440*/  LDL.LU.64 R24, [R1+0x4ee0] ;  /* 0x004ee00001187983 */ /* 0x000ea80000300a00 */
[----:B---3--:R-:W-:Y:S04]  /*4e450*/  STL.64 [R1+0x4ec0], R22 ;  /* 0x004ec01601007387 */ /* 0x008fe80000100a00 */
[----:B------:R0:W-:Y:S04]  /*4e460*/  STL.64 [R1+0x4eb8], R20 ;  /* 0x004eb81401007387 */ /* 0x0001e80000100a00 */
[----:B0-----:R-:W3:Y:S04]  /*4e470*/  LDL.LU R20, [R1+0x5f0] ;  /* 0x0005f00001147983 */ /* 0x001ee80000300800 */
[----:B------:R-:W3:Y:S04]  /*4e480*/  LDL.LU R21, [R1+0x5f4] ;  /* 0x0005f40001157983 */ /* 0x000ee80000300800 */
[----:B------:R-:W3:Y:S04]  /*4e490*/  LDL.LU R22, [R1+0x5f8] ;  /* 0x0005f80001167983 */ /* 0x000ee80000300800 */
[----:B------:R-:W3:Y:S01]  /*4e4a0*/  LDL.LU R23, [R1+0x5fc] ;  /* 0x0005fc0001177983 */ /* 0x000ee20000300800 */
[----:B--2---:R-:W-:-:S15]  /*4e4b0*/  HMMA.16816.F32.BF16 R8, R4, R24, R8 ;  /* 0x000000180408723c */ /* 0x004fde0000041808 */
[----:B------:R-:W-:-:S04]  /*4e4c0*/  NOP ;  /* 0x0000000000007918 */ /* 0x000fc80000000000 */
[----:B------:R0:W-:Y:S04]  /*4e4d0*/  STL.64 [R1+0x3e0], R8 ;  /* 0x0003e00801007387 */ /* 0x0001e80000100a00 */
[----:B------:R1:W-:Y:S04]  /*4e4e0*/  STL.64 [R1+0x3e8], R10 ;  /* 0x0003e80a01007387 */ /* 0x0003e80000100a00 */
[----:B0-----:R-:W1:Y:S02]  /*4e4f0*/  LDL.LU.64 R8, [R1+0x4ed8] ;  /* 0x004ed80001087983 */ /* 0x001e640000300a00 */
[----:B-1----:R-:W-:Y:S02]  /*4e500*/  HMMA.16816.F32.BF16 R8, R4, R8, R16 ;  /* 0x000000080408723c */ /* 0x002fe40000041810 */
[----:B------:R-:W3:Y:S04]  /*4e510*/  LDL.LU.64 R18, [R1+0x4ed0] ;  /* 0x004ed00001127983 */ /* 0x000ee80000300a00 */
[----:B------:R-:W3:Y:S04]  /*4e520*/  LDL.LU.64 R16, [R1+0x4ec8] ;  /* 0x004ec80001107983 */ /* 0x000ee80000300a00 */
[----:B------:R-:W0:Y:S04]  /*4e530*/  LDSM.16.MT88.4 R4, [R2+UR5+0x8180] ;  /* 0x008180050204783b */ /* 0x000e280008004200 */
[----:B0-----:R-:W-:Y:S05]  /*4e540*/  STL.64 [R1+0x4e08], R6 ;  /* 0x004e080601007387 */ /* 0x001fea0000100a00 */
[----:B------:R-:W-:Y:S04]  /*4e550*/  STL.64 [R1+0x3d0], R8 ;  /* 0x0003d00801007387 */ /* 0x000fe80000100a00 */
[----:B------:R-:W-:Y:S04]  /*4e560*/  STL.64 [R1+0x3d8], R10 ;  /* 0x0003d80a01007387 */ /* 0x000fe80000100a00 */
[----:B------:R-:W0:Y:S04]  /*4e570*/  LDSM.16.MT88.4 R8, [R2+UR5+0x8200] ;  /* 0x008200050208783b */ /* 0x000e280008004200 */
[----:B------:R1:W-:Y:S04]  /*4e580*/  STL.64 [R1+0x4e00], R4 ;  /* 0x004e000401007387 */ /* 0x0003e80000100a00 */
[----:B-1----:R-:W2:Y:S04]  /*4e590*/  LDL.LU R4, [R1+0x640] ;  /* 0x0006400001047983 */ /* 0x002ea80000300800 */
[----:B------:R-:W2:Y:S04]  /*4e5a0*/  LDL.LU R5, [R1+0x644] ;  /* 0x0006440001057983 */ /* 0x000ea80000300800 */
[----:B------:R-:W2:Y:S04]  /*4e5b0*/  LDL.LU R6, [R1+0x648] ;  /* 0x0006480001067983 */ /* 0x000ea80000300800 */
[----:B------:R-:W2:Y:S04]  /*4e5c0*/  LDL.LU R7, [R1+0x64c] ;  /* 0x00064c0001077983 */ /* 0x000ea80000300800 */
[----:B0-----:R-:W-:Y:S04]  /*4e5d0*/  STL.64 [R1+0x4dc8], R10 ;  /* 0x004dc80a01007387 */ /* 0x001fe80000100a00 */
[----:B------:R0:W-:Y:S04]  /*4e5e0*/  STL.64 [R1+0x4dc0], R8 ;  /* 0x004dc00801007387 */ /* 0x0001e80000100a00 */
[----:B0-----:R-:W4:Y:S04]  /*4e5f0*/  LDL.LU R8, [R1+0x650] ;  /* 0x0006500001087983 */ /* 0x001f280000300800 */
[----:B------:R-:W4:Y:S04]  /*4e600*/  LDL.LU R9, [R1+0x654] ;  /* 0x0006540001097983 */ /* 0x000f280000300800 */
[----:B------:R-:W4:Y:S04]  /*4e610*/  LDL.LU R10, [R1+0x658] ;  /* 0x00065800010a7983 */ /* 0x000f280000300800 */
[----:B------:R-:W4:Y:S01]  /*4e620*/  LDL.LU R11, [R1+0x65c] ;  /* 0x00065c00010b7983 */ /* 0x000f220000300800 */
[----:B---3--:R-:W-:Y:S03]  /*4e630*/  HMMA.16816.F32.BF16 R12, R16, R12, R20 ;  /* 0x0000000c100c723c */ /* 0x008fe60000041814 */
[----:B------:R-:W3:Y:S04]  /*4e640*/  LDL.LU.64 R22, [R1+0x4ec0] ;  /* 0x004ec00001167983 */ /* 0x000ee80000300a00 */
[----:B------:R-:W4:-:S12]  /*4e650*/  LDL.LU.64 R20, [R1+0x4eb8] ;  /* 0x004eb80001147983 */ /* 0x000f180000300a00 */
[----:B------:R-:W-:Y:S04]  /*4e660*/  STL.64 [R1+0x400], R12 ;  /* 0x0004000c01007387 */ /* 0x000fe80000100a00 */
[----:B------:R-:W-:Y:S04]  /*4e670*/  STL.64 [R1+0x408], R14 ;  /* 0x0004080e01007387 */ /* 0x000fe80000100a00 */
[----:B------:R-:W0:Y:S04]  /*4e680*/  LDSM.16.MT88.4 R12, [R2+UR5+0x8280] ;  /* 0x00828005020c783b */ /* 0x000e280008004200 */
[----:B0-----:R-:W-:Y:S01]  /*4e690*/  STL.64 [R1+0x4d80], R14 ;  /* 0x004d800e01007387 */ /* 0x001fe20000100a00 */
[C---:B--2---:R-:W-:Y:S03]  /*4e6a0*/  HMMA.16816.F32.BF16 R4, R16.reuse, R24, R4 ;  /* 0x000000181004723c */ /* 0x044fe60000041804 */
[----:B------:R0:W-:Y:S04]  /*4e6b0*/  STL.64 [R1+0x4d78], R12 ;  /* 0x004d780c01007387 */ /* 0x0001e80000100a00 */
[----:B0-----:R-:W2:Y:S01]  /*4e6c0*/  LDL.LU.64 R12, [R1+0x40] ;  /* 0x00004000010c7983 */ /* 0x001ea20000300a00 */
[----:B----4-:R-:W-:Y:S03]  /*4e6d0*/  HMMA.16816.F32.BF16 R8, R16, R20, R8 ;  /* 0x000000141008723c */ /* 0x010fe60000041808 */
[----:B------:R-:W-:-:S15]  /*4e6e0*/  STL.64 [R1+0x4e90], R20 ;  /* 0x004e901401007387 */ /* 0x000fde0000100a00 */
[----:B------:R-:W-:Y:S01]  /*4e6f0*/  NOP ;  /* 0x0000000000007918 */ /* 0x000fe20000000000 */
[----:B------:R0:W-:Y:S04]  /*4e700*/  STL.64 [R1+0x420], R8 ;  /* 0x0004200801007387 */ /* 0x0001e80000100a00 */
[----:B------:R1:W-:Y:S04]  /*4e710*/  STL.64 [R1+0x428], R10 ;  /* 0x0004280a01007387 */ /* 0x0003e80000100a00 */
[----:B------:R4:W-:Y:S04]  /*4e720*/  STL.64 [R1+0x450], R4 ;  /* 0x0004500401007387 */ /* 0x0009e80000100a00 */
[----:B------:R0:W-:Y:S04]  /*4e730*/  STL.64 [R1+0x458], R6 ;  /* 0x0004580601007387 */ /* 0x0001e80000100a00 */
[----:B------:R-:W-:Y:S04]  /*4e740*/  STL.64 [R1+0x4e88], R26 ;  /* 0x004e881a01007387 */ /* 0x000fe80000100a00 */
[----:B------:R-:W-:Y:S04]  /*4e750*/  STL.64 [R1+0x4e80], R24 ;  /* 0x004e801801007387 */ /* 0x000fe80000100a00 */
[----:B0-----:R-:W2:Y:S04]  /*4e760*/  LDL.LU R8, [R1+0x280] ;  /* 0x0002800001087983 */ /* 0x001ea80000300800 */
[----:B------:R-:W2:Y:S04]  /*4e770*/  LDL.LU R9, [R1+0x284] ;  /* 0x0002840001097983 */ /* 0x000ea80000300800 */
[----:B-1----:R-:W2:Y:S04]  /*4e780*/  LDL.LU R10, [R1+0x288] ;  /* 0x00028800010a7983 */ /* 0x002ea80000300800 */
[----:B------:R-:W2:Y:S04]  /*4e790*/  LDL.LU R11, [R1+0x28c] ;  /* 0x00028c00010b7983 */ /* 0x000ea80000300800 */
[----:B----4-:R-:W4:Y:S04]  /*4e7a0*/  LDL.LU R4, [R1+0x2c0] ;  /* 0x0002c00001047983 */ /* 0x010f280000300800 */
[----:B------:R-:W4:Y:S04]  /*4e7b0*/  LDL.LU R5, [R1+0x2c4] ;  /* 0x0002c40001057983 */ /* 0x000f280000300800 */
[----:B------:R-:W2:Y:S04]  /*4e7c0*/  LDL.LU R6, [R1+0x2c8] ;  /* 0x0002c80001067983 */ /* 0x000ea80000300800 */
[----:B------:R-:W2:Y:S01]  /*4e7d0*/  LDL.LU R7, [R1+0x2cc] ;  /* 0x0002cc0001077983 */ /* 0x000ea20000300800 */
[----:B------:R-:W-:-:S02]  /*4e7e0*/  IMAD.MOV.U32 R15, RZ, RZ, R18 ;  /* 0x000000ffff0f7224 */ /* 0x000fc400078e0012 */
[----:B------:R-:W-:Y:S01]  /*4e7f0*/  IMAD.MOV.U32 R14, RZ, RZ, R19 ;  /* 0x000000ffff0e7224 */ /* 0x000fe200078e0013 */
[----:B--2---:R-:W-:Y:S04]  /*4e800*/  STL.64 [R1+0x4e18], R6 ;  /* 0x004e180601007387 */ /* 0x004fe80000100a00 */
[----:B----4-:R0:W-:Y:S04]  /*4e810*/  STL.64 [R1+0x4e10], R4 ;  /* 0x004e100401007387 */ /* 0x0101e80000100a00 */
[----:B0-----:R-:W2:Y:S04]  /*4e820*/  LDL.LU R4, [R1+0x600] ;  /* 0x0006000001047983 */ /* 0x001ea80000300800 */
[----:B------:R-:W2:Y:S04]  /*4e830*/  LDL.LU R5, [R1+0x604] ;  /* 0x0006040001057983 */ /* 0x000ea80000300800 */
[----:B------:R-:W4:Y:S04]  /*4e840*/  LDL.LU R6, [R1+0x608] ;  /* 0x0006080001067983 */ /* 0x000f280000300800 */
[----:B------:R-:W4:Y:S01]  /*4e850*/  LDL.LU R7, [R1+0x60c] ;  /* 0x00060c0001077983 */ /* 0x000f220000300800 */
[----:B------:R-:W-:-:S02]  /*4e860*/  IMAD.MOV.U32 R21, RZ, RZ, R16 ;  /* 0x000000ffff157224 */ /* 0x000fc400078e0010 */
[----:B------:R-:W-:Y:S02]  /*4e870*/  IMAD.MOV.U32 R20, RZ, RZ, R17 ;  /* 0x000000ffff147224 */ /* 0x000fe400078e0011 */
[----:B---3--:R-:W-:Y:S02]  /*4e880*/  IMAD.MOV.U32 R18, RZ, RZ, R23 ;  /* 0x000000ffff127224 */ /* 0x008fe400078e0017 */
[----:B------:R-:W-:Y:S02]  /*4e890*/  IMAD.MOV.U32 R19, RZ, RZ, R22 ;  /* 0x000000ffff137224 */ /* 0x000fe400078e0016 */
[----:B------:R-:W-:Y:S02]  /*4e8a0*/  IMAD.MOV.U32 R16, RZ, RZ, R0 ;  /* 0x000000ffff107224 */ /* 0x000fe400078e0000 */
[----:B------:R-:W-:Y:S01]  /*4e8b0*/  IMAD.MOV.U32 R17, RZ, RZ, R3 ;  /* 0x000000ffff117224 */ /* 0x000fe200078e0003 */
[----:B------:R-:W3:Y:S04]  /*4e8c0*/  LDL.LU R0, [R1+0x4eb4] ;  /* 0x004eb40001007983 */ /* 0x000ee80000300800 */
[----:B------:R-:W3:Y:S04]  /*4e8d0*/  LDL.LU R3, [R1+0x4eb0] ;  /* 0x004eb00001037983 */ /* 0x000ee80000300800 */
[----:B------:R-:W-:Y:S04]  /*4e8e0*/  STL.64 [R1+0x4ea0], R18 ;  /* 0x004ea01201007387 */ /* 0x000fe80000100a00 */
[----:B------:R-:W-:Y:S04]  /*4e8f0*/  STL.64 [R1+0x4e98], R16 ;  /* 0x004e981001007387 */ /* 0x000fe80000100a00 */
        /* <DEDUP_REMOVED lines=8> */
[----:B0-----:R-:W2:Y:S01]  /*4e980*/  LDL.LU.64 R4, [R1+0x30] ;  /* 0x0000300001047983 */ /* 0x001ea20000300a00 */
[----:B------:R-:W-:-:S03]  /*4e990*/  IMAD.MOV.U32 R19, RZ, RZ, R20 ;  /* 0x000000ffff137224 */ /* 0x000fc600078e0014 */
[----:B--2---:R-:W-:Y:S04]  /*4e9a0*/  STL.64 [R1+0x4ea8], R4 ;  /* 0x004ea80401007387 */ /* 0x004fe80000100a00 */
[----:B------:R-:W-:Y:S04]  /*4e9b0*/  STL.64 [R1+0x4dd8], R10 ;  /* 0x004dd80a01007387 */ /* 0x000fe80000100a00 */
[----:B------:R0:W-:Y:S04]  /*4e9c0*/  STL.64 [R1+0x4dd0], R8 ;  /* 0x004dd00801007387 */ /* 0x0001e80000100a00 */
[----:B0-----:R-:W2:Y:S04]  /*4e9d0*/  LDL.LU R8, [R1+0x290] ;  /* 0x0002900001087983 */ /* 0x001ea80000300800 */
[----:B------:R-:W2:Y:S04]  /*4e9e0*/  LDL.LU R9, [R1+0x294] ;  /* 0x0002940001097983 */ /* 0x000ea80000300800 */
[----:B------:R-:W4:Y:S04]  /*4e9f0*/  LDL.LU R10, [R1+0x298] ;  /* 0x00029800010a7983 */ /* 0x000f280000300800 */
[----:B------:R-:W4:Y:S04]  /*4ea00*/  LDL.LU R11, [R1+0x29c] ;  /* 0x00029c00010b7983 */ /* 0x000f280000300800 */
[----:B------:R-:W2:Y:S01]  /*4ea10*/  LDL.LU R24, [R1+0x630] ;  /* 0x0006300001187983 */ /* 0x000ea20000300800 */
[----:B------:R-:W-:-:S03]  /*4ea20*/  IMAD.MOV.U32 R18, RZ, RZ, R21 ;  /* 0x000000ffff127224 */ /* 0x000fc600078e0015 */
        /* <DEDUP_REMOVED lines=29> */
[----:B------:R-:W-:-:S02]  /*4ec00*/  IMAD.MOV.U32 R16, RZ, RZ, R18 ;  /* 0x000000ffff107224 */ /* 0x000fc400078e0012 */
[----:B------:R-:W-:Y:S02]  /*4ec10*/  IMAD.MOV.U32 R17, RZ, RZ, R19 ;  /* 0x000000ffff117224 */ /* 0x000fe400078e0013 */
[----:B------:R-:W-:Y:S02]  /*4ec20*/  IMAD.MOV.U32 R18, RZ, RZ, R15 ;  /* 0x000000ffff127224 */ /* 0x000fe400078e000f */
[----:B------:R-:W-:Y:S01]  /*4ec30*/  IMAD.MOV.U32 R19, RZ, RZ, R14 ;  /* 0x000000ffff137224 */ /* 0x000fe200078e000e */
[----:B----4-:R-:W-:Y:S04]  /*4ec40*/  STL.64 [R1+0x4e68], R10 ;  /* 0x004e680a01007387 */ /* 0x010fe80000100a00 */
[----:B--2---:R0:W-:Y:S04]  /*4ec50*/  STL.64 [R1+0x4e60], R8 ;  /* 0x004e600801007387 */ /* 0x0041e80000100a00 */
[----:B0-----:R-:W2:Y:S04]  /*4ec60*/  LDL.LU R8, [R1+0x5c0] ;  /* 0x0005c00001087983 */ /* 0x001ea80000300800 */
[----:B------:R-:W2:Y:S04]  /*4ec70*/  LDL.LU R9, [R1+0x5c4] ;  /* 0x0005c40001097983 */ /* 0x000ea80000300800 */
[----:B------:R-:W4:Y:S04]  /*4ec80*/  LDL.LU R10, [R1+0x5c8] ;  /* 0x0005c800010a7983 */ /* 0x000f280000300800 */
[----:B------:R-:W4:Y:S01]  /*4ec90*/  LDL.LU R11, [R1+0x5cc] ;  /* 0x0005cc00010b7983 */ /* 0x000f220000300800 */
[----:B---3--:R-:W-:Y:S03]  /*4eca0*/  HMMA.16816.F32.BF16 R16, R16, R12, R4 ;  /* 0x0000000c1010723c */ /* 0x008fe60000041804 */
[----:B----4-:R-:W-:Y:S04]  /*4ecb0*/  STL.64 [R1+0x4e78], R10 ;  /* 0x004e780a01007387 */ /* 0x010fe80000100a00 */
[----:B--2---:R0:W-:Y:S04]  /*4ecc0*/  STL.64 [R1+0x4e70], R8 ;  /* 0x004e700801007387 */ /* 0x0041e80000100a00 */
[----:B0-----:R-:W2:Y:S04]  /*4ecd0*/  LDL.LU R8, [R1+0x620] ;  /* 0x0006200001087983 */ /* 0x001ea80000300800 */
[----:B------:R-:W2:Y:S04]  /*4ece0*/  LDL.LU R9, [R1+0x624] ;  /* 0x0006240001097983 */ /* 0x000ea80000300800 */
[----:B------:R-:W2:Y:S04]  /*4ecf0*/  LDL.LU R10, [R1+0x628] ;  /* 0x00062800010a7983 */ /* 0x000ea80000300800 */
[----:B------:R-:W2:Y:S04]  /*4ed00*/  LDL.LU R11, [R1+0x62c] ;  /* 0x00062c00010b7983 */ /* 0x000ea80000300800 */
[----:B------:R-:W3:Y:S04]  /*4ed10*/  LDL.LU.64 R4, [R1+0x4ea8] ;  /* 0x004ea80001047983 */ /* 0x000ee80000300a00 */
[----:B------:R-:W-:Y:S04]  /*4ed20*/  STL.64 [R1+0x440], R16 ;  /* 0x0004401001007387 */ /* 0x000fe80000100a00 */
[----:B------:R0:W-:Y:S04]  /*4ed30*/  STL.64 [R1+0x448], R18 ;  /* 0x0004481201007387 */ /* 0x0001e80000100a00 */
[----:B0-----:R-:W3:Y:S04]  /*4ed40*/  LDL.LU.64 R18, [R1+0x4ea0] ;  /* 0x004ea00001127983 */ /* 0x001ee80000300a00 */
[----:B------:R-:W3:Y:S02]  /*4ed50*/  LDL.LU.64 R16, [R1+0x4e98] ;  /* 0x004e980001107983 */ /* 0x000ee40000300a00 */
[----:B---3--:R-:W-:-:S15]  /*4ed60*/  HMMA.16816.F32.BF16 R20, R16, R4, R20 ;  /* 0x000000041014723c */ /* 0x008fde0000041814 */
[----:B------:R-:W-:-:S04]  /*4ed70*/  NOP ;  /* 0x0000000000007918 */ /* 0x000fc80000000000 */
[----:B------:R-:W-:Y:S04]  /*4ed80*/  STL.64 [R1+0x470], R20 ;  /* 0x0004701401007387 */ /* 0x000fe80000100a00 */
[----:B------:R-:W-:Y:S04]  /*4ed90*/  STL.64 [R1+0x478], R22 ;  /* 0x0004781601007387 */ /* 0x000fe80000100a00 */
[----:B------:R-:W0:Y:S04]  /*4eda0*/  LDSM.16.MT88.4 R20, [R2+UR5+0x8300] ;  /* 0x008300050214783b */ /* 0x000e280008004200 */
[----:B0-----:R0:W-:Y:S04]  /*4edb0*/  STL.64 [R1+0x10], R20 ;  /* 0x0000101401007387 */ /* 0x0011e80000100a00 */
[----:B------:R-:W-:Y:S04]  /*4edc0*/  STL.64 [R1+0x18], R22 ;  /* 0x0000181601007387 */ /* 0x000fe80000100a00 */
[----:B0-----:R-:W3:Y:S02]  /*4edd0*/  LDL.LU.64 R20, [R1+0x4e90] ;  /* 0x004e900001147983 */ /* 0x001ee40000300a00 */
[----:B---3--:R-:W-:-:S15]  /*4ede0*/  HMMA.16816.F32.BF16 R24, R16, R20, R24 ;  /* 0x000000141018723c */ /* 0x008fde0000041818 */
[----:B------:R-:W-:-:S04]  /*4edf0*/  NOP ;  /* 0x0000000000007918 */ /* 0x000fc80000000000 */
        /* <DEDUP_REMOVED lines=16> */
[----:B------:R-:W2:Y:S01]  /*4ef00*/  LDL.LU.64 R16, [R1+0x4e50] ;  /* 0x004e500001107983 */ /* 0x000ea20000300a00 */
[----:B------:R-:W-:-:S02]  /*4ef10*/  IMAD.MOV.U32 R15, RZ, RZ, R4 ;  /* 0x000000ffff0f7224 */ /* 0x000fc400078e0004 */
[----:B------:R-:W-:Y:S01]  /*4ef20*/  IMAD.MOV.U32 R14, RZ, RZ, R5 ;  /* 0x000000ffff0e7224 */ /* 0x000fe200078e0005 */
[----:B--2---:R-:W-:Y:S01]  /*4ef30*/  HMMA.16816.F32.BF16 R8, R16, R4, R8 ;  /* 0x000000041008723c */ /* 0x004fe20000041808 */
[----:B------:R-:W0:-:S15]  /*4ef40*/  LDSM.16.MT88.4 R4, [R2+UR5+0x8380] ;  /* 0x008380050204783b */ /* 0x000e1e0008004200 */
[----:B------:R-:W-:-:S03]  /*4ef50*/  NOP ;  /* 0x0000000000007918 */ /* 0x000fc60000000000 */
[----:B------:R-:W-:Y:S04]  /*4ef60*/  STL.64 [R1+0x4e0], R8 ;  /* 0x0004e00801007387 */ /* 0x000fe80000100a00 */
[----:B------:R1:W-:Y:S04]  /*4ef70*/  STL.64 [R1+0x4e8], R10 ;  /* 0x0004e80a01007387 */ /* 0x0003e80000100a00 */
[----:B-1----:R-:W2:Y:S04]  /*4ef80*/  LDL.LU.64 R10, [R1+0x4e48] ;  /* 0x004e4800010a7983 */ /* 0x002ea80000300a00 */
[----:B------:R-:W2:Y:S01]  /*4ef90*/  LDL.LU.64 R8, [R1+0x4e40] ;  /* 0x004e400001087983 */ /* 0x000ea20000300a00 */
[----:B0-----:R-:W-:-:S03]  /*4efa0*/  IMAD.MOV.U32 R23, RZ, RZ, R6 ;  /* 0x000000ffff177224 */ /* 0x001fc600078e0006 */
[----:B------:R0:W-:Y:S01]  /*4efb0*/  STL.64 [R1], R4 ;  /* 0x0000000401007387 */ /* 0x0001e20000100a00 */
[----:B------:R-:W-:-:S03]  /*4efc0*/  IMAD.MOV.U32 R22, RZ, RZ, R7 ;  /* 0x000000ffff167224 */ /* 0x000fc600078e0007 */
[----:B------:R-:W4:Y:S04]  /*4efd0*/  LDL.LU.64 R6, [R1+0x4e38] ;  /* 0x004e380001067983 */ /* 0x000f280000300a00 */
[----:B0-----:R-:W4:Y:S02]  /*4efe0*/  LDL.LU.64 R4, [R1+0x4e30] ;  /* 0x004e300001047983 */ /* 0x001f240000300a00 */
[----:B----4-:R-:W-:-:S15]  /*4eff0*/  HMMA.16816.F32.BF16 R4, R16, R20, R4 ;  /* 0x000000141004723c */ /* 0x010fde0000041804 */
        /* <DEDUP_REMOVED lines=9> */
[----:B0-----:R-:W4:Y:S04]  /*4f090*/  LDL.LU.64 R6, [R1+0x4e18] ;  /* 0x004e180001067983 */ /* 0x001f280000300a00 */
[----:B------:R-:W4:Y:S02]  /*4f0a0*/  LDL.LU.64 R4, [R1+0x4e10] ;  /* 0x004e100001047983 */ /* 0x000f240000300a00 */
[----:B----4-:R-:W-:Y:S02]  /*4f0b0*/  HMMA.16816.F32.BF16 R16, R16, R12, R4 ;  /* 0x0000000c1010723c */ /* 0x010fe40000041804 */
[----:B------:R-:W2:Y:S04]  /*4f0c0*/  LDL.LU.64 R6, [R1+0x4e08] ;  /* 0x004e080001067983 */ /* 0x000ea80000300a00 */
[----:B------:R-:W2:-:S13]  /*4f0d0*/  LDL.LU.64 R4, [R1+0x4e00] ;  /* 0x004e000001047983 */ /* 0x000e9a0000300a00 */
[----:B------:R0:W-:Y:S02]  /*4f0e0*/  STL.64 [R1+0x520], R16 ;  /* 0x0005201001007387 */ /* 0x0001e40000100a00 */
[----:B0-----:R-:W-:Y:S02]  /*4f0f0*/  IMAD.MOV.U32 R16, RZ, RZ, R15 ;  /* 0x000000ffff107224 */ /* 0x001fe400078e000f */
[----:B------:R-:W-:Y:S01]  /*4f100*/  IMAD.MOV.U32 R17, RZ, RZ, R14 ;  /* 0x000000ffff117224 */ /* 0x000fe200078e000e */
[----:B------:R-:W-:Y:S06]  /*4f110*/  STL.64 [R1+0x528], R18 ;  /* 0x0005281201007387 */ /* 0x000fec0000100a00 */
        /* <DEDUP_REMOVED lines=22> */
[----:B0-----:R-:W2:Y:S04]  /*4f280*/  LDL.LU.64 R10, [R1+0x4dd8] ;  /* 0x004dd800010a7983 */ /* 0x001ea80000300a00 */
[----:B------:R-:W2:Y:S04]  /*4f290*/  LDL.LU.64 R8, [R1+0x4dd0] ;  /* 0x004dd00001087983 */ /* 0x000ea80000300a00 */
[----:B---3--:R-:W-:Y:S04]  /*4f2a0*/  STL.64 [R1+0x4da8], R26 ;  /* 0x004da81a01007387 */ /* 0x008fe80000100a00 */
[----:B------:R0:W-:Y:S04]  /*4f2b0*/  STL.64 [R1+0x4da0], R24 ;  /* 0x004da01801007387 */ /* 0x0001e80000100a00 */
[----:B0-----:R-:W3:Y:S04]  /*4f2c0*/  LDL.LU R24, [R1+0x260] ;  /* 0x0002600001187983 */ /* 0x001ee80000300800 */
[----:B------:R-:W3:Y:S04]  /*4f2d0*/  LDL.LU R25, [R1+0x264] ;  /* 0x0002640001197983 */ /* 0x000ee80000300800 */
[----:B------:R-:W3:Y:S04]  /*4f2e0*/  LDL.LU R26, [R1+0x268] ;  /* 0x00026800011a7983 */ /* 0x000ee80000300800 */
[----:B------:R-:W3:Y:S01]  /*4f2f0*/  LDL.LU R27, [R1+0x26c] ;  /* 0x00026c00011b7983 */ /* 0x000ee20000300800 */
[----:B--2---:R-:W-:Y:S03]  /*4f300*/  HMMA.16816.F32.BF16 R4, R4, R12, R8 ;  /* 0x0000000c0404723c */ /* 0x004fe60000041808 */
[----:B------:R-:W4:Y:S04]  /*4f310*/  LDL.LU.64 R10, [R1+0x4dc8] ;  /* 0x004dc800010a7983 */ /* 0x000f280000300a00 */
[----:B------:R-:W4:Y:S04]  /*4f320*/  LDL.LU.64 R8, [R1+0x4dc0] ;  /* 0x004dc00001087983 */ /* 0x000f280000300a00 */
[----:B------:R0:W-:Y:S04]  /*4f330*/  STL.64 [R1+0x4d98], R12 ;  /* 0x004d980c01007387 */ /* 0x0001e80000100a00 */
[----:B0-----:R-:W2:Y:S04]  /*4f340*/  LDL.LU R12, [R1+0x250] ;  /* 0x00025000010c7983 */ /* 0x001ea80000300800 */
[----:B------:R0:W-:Y:S04]  /*4f350*/  STL.64 [R1+0x280], R4 ;  /* 0x0002800401007387 */ /* 0x0001e80000100a00 */
[----:B------:R1:W-:Y:S04]  /*4f360*/  STL.64 [R1+0x288], R6 ;  /* 0x0002880601007387 */ /* 0x0003e80000100a00 */
[----:B------:R-:W2:Y:S04]  /*4f370*/  LDL.LU R13, [R1+0x254] ;  /* 0x00025400010d7983 */ /* 0x000ea80000300800 */
[----:B------:R-:W2:Y:S04]  /*4f380*/  LDL.LU R14, [R1+0x258] ;  /* 0x00025800010e7983 */ /* 0x000ea80000300800 */
[----:B------:R-:W2:Y:S04]  /*4f390*/  LDL.LU R15, [R1+0x25c] ;  /* 0x00025c00010f7983 */ /* 0x000ea80000300800 */
[----:B0-----:R-:W2:Y:S04]  /*4f3a0*/  LDL.LU R4, [R1+0x1f0] ;  /* 0x0001f00001047983 */ /* 0x001ea80000300800 */
[----:B------:R-:W2:Y:S04]  /*4f3b0*/  LDL.LU R5, [R1+0x1f4] ;  /* 0x0001f40001057983 */ /* 0x000ea80000300800 */
[----:B-1----:R-:W2:Y:S04]  /*4f3c0*/  LDL.LU R6, [R1+0x1f8] ;  /* 0x0001f80001067983 */ /* 0x002ea80000300800 */
        /* <DEDUP_REMOVED lines=20> */
[----:B------:R0:W-:Y:S04]  /*4f510*/  STL.64 [R1+0x5a0], R12 ;  /* 0x0005a00c01007387 */ /* 0x0001e80000100a00 */
[----:B------:R-:W-:Y:S04]  /*4f520*/  STL.64 [R1+0x5a8], R14 ;  /* 0x0005a80e01007387 */ /* 0x000fe80000100a00 */
[----:B0-----:R-:W2:Y:S04]  /*4f530*/  LDL.LU.64 R12, [R1+0x4d98] ;  /* 0x004d9800010c7983 */ /* 0x001ea80000300a00 */
[----:B---3--:R-:W-:Y:S04]  /*4f540*/  STL.64 [R1+0x4d68], R26 ;  /* 0x004d681a01007387 */ /* 0x008fe80000100a00 */
[----:B------:R0:W-:Y:S04]  /*4f550*/  STL.64 [R1+0x4d60], R24 ;  /* 0x004d601801007387 */ /* 0x0001e80000100a00 */
[----:B0-----:R-:W3:Y:S04]  /*4f560*/  LDL.LU R24, [R1+0x240] ;  /* 0x0002400001187983 */ /* 0x001ee80000300800 */
[----:B------:R-:W3:Y:S01]  /*4f570*/  LDL.LU R25, [R1+0x244] ;  /* 0x0002440001197983 */ /* 0x000ee20000300800 */
[----:B------:R-:W-:-:S02]  /*4f580*/  IMAD.MOV.U32 R26, RZ, RZ, R3 ;  /* 0x000000ffff1a7224 */ /* 0x000fc400078e0003 */
[----:B------:R-:W-:Y:S01]  /*4f590*/  IMAD.MOV.U32 R27, RZ, RZ, R0 ;  /* 0x000000ffff1b7224 */ /* 0x000fe200078e0000 */
[----:B--2---:R-:W-:Y:S01]  /*4f5a0*/  HMMA.16816.F32.BF16 R8, R8, R12, R4 ;  /* 0x0000000c0808723c */ /* 0x004fe20000041804 */
[----:B------:R-:W2:Y:S01]  /*4f5b0*/  LDL.LU.64 R6, [R1+0x4d90] ;  /* 0x004d900001067983 */ /* 0x000ea20000300a00 */
[----:B------:R-:W-:-:S03]  /*4f5c0*/  IMAD.MOV.U32 R3, RZ, RZ, R12 ;  /* 0x000000ffff037224 */ /* 0x000fc600078e000c */
[----:B------:R-:W2:Y:S01]  /*4f5d0*/  LDL.LU.64 R4, [R1+0x4d88] ;  /* 0x004d880001047983 */ /* 0x000ea20000300a00 */
[----:B------:R-:W-:-:S13]  /*4f5e0*/  IMAD.MOV.U32 R0, RZ, RZ, R13 ;  /* 0x000000ffff007224 */ /* 0x000fda00078e000d */
[----:B------:R0:W-:Y:S04]  /*4f5f0*/  STL.64 [R1+0x560], R8 ;  /* 0x0005600801007387 */ /* 0x0001e80000100a00 */
[----:B------:R1:W-:Y:S04]  /*4f600*/  STL.64 [R1+0x568], R10 ;  /* 0x0005680a01007387 */ /* 0x0003e80000100a00 */
[----:B------:R-:W2:Y:S04]  /*4f610*/  LDL.LU.64 R14, [R1+0x4d80] ;  /* 0x004d8000010e7983 */ /* 0x000ea80000300a00 */
[----:B------:R-:W2:Y:S04]  /*4f620*/  LDL.LU.64 R12, [R1+0x4d78] ;  /* 0x004d7800010c7983 */ /* 0x000ea80000300a00 */
[----:B0-----:R-:W2:Y:S04]  /*4f630*/  LDL.LU R8, [R1+0x1d0] ;  /* 0x0001d00001087983 */ /* 0x001ea80000300800 */
[----:B------:R-:W2:Y:S04]  /*4f640*/  LDL.LU R9, [R1+0x1d4] ;  /* 0x0001d40001097983 */ /* 0x000ea80000300800 */
[----:B-1----:R-:W2:Y:S01]  /*4f650*/  LDL.LU R10, [R1+0x1d8] ;  /* 0x0001d800010a7983 */ /* 0x002ea20000300800 */
[----:B------:R-:W-:-:S03]  /*4f660*/  IMAD.MOV.U32 R11, RZ, RZ, R29 ;  /* 0x000000ffff0b7224 */ /* 0x000fc600078e001d */
[----:B------:R-:W3:Y:S04]  /*4f670*/  LDL.LU R29, [R1+0x4d70] ;  /* 0x004d7000011d7983 */ /* 0x000ee80000300800 */
[----:B--2---:R-:W-:Y:S04]  /*4f680*/  STL.64 [R1+0x4d48], R10 ;  /* 0x004d480a01007387 */ /* 0x004fe80000100a00 */
[----:B------:R0:W-:Y:S04]  /*4f690*/  STL.64 [R1+0x4d40], R8 ;  /* 0x004d400801007387 */ /* 0x0001e80000100a00 */
[----:B0-----:R-:W2:Y:S04]  /*4f6a0*/  LDL.LU R8, [R1+0x1e0] ;  /* 0x0001e00001087983 */ /* 0x001ea80000300800 */
[----:B------:R-:W2:Y:S04]  /*4f6b0*/  LDL.LU R9, [R1+0x1e4] ;  /* 0x0001e40001097983 */ /* 0x000ea80000300800 */
[----:B------:R-:W2:Y:S04]  /*4f6c0*/  LDL.LU R10, [R1+0x1e8] ;  /* 0x0001e800010a7983 */ /* 0x000ea80000300800 */
[----:B------:R-:W2:Y:S01]  /*4f6d0*/  LDL.LU R11, [R1+0x1ec] ;  /* 0x0001ec00010b7983 */ /* 0x000ea20000300800 */
[C---:B------:R-:W-:Y:S08]  /*4f6e0*/  HMMA.16816.F32.BF16 R4, R12.reuse, R16, R4 ;  /* 0x000000100c04723c */ /* 0x040ff00000041804 */
[----:B---3--:R-:W-:Y:S01]  /*4f6f0*/  HMMA.16816.F32.BF16 R24, R12, R20, R24 ;  /* 0x000000140c18723c */ /* 0x008fe20000041818 */
[----:B--2---:R-:W-:Y:S04]  /*4f700*/  STL.64 [R1+0x4d58], R10 ;  /* 0x004d580a01007387 */ /* 0x004fe80000100a00 */
[----:B------:R0:W-:Y:S04]  /*4f710*/  STL.64 [R1+0x4d50], R8 ;  /* 0x004d500801007387 */ /* 0x0001e80000100a00 */
[----:B0-----:R-:W2:Y:S04]  /*4f720*/  LDL.LU R8, [R1+0x230] ;  /* 0x0002300001087983 */ /* 0x001ea80000300800 */
[----:B------:R-:W2:Y:S04]  /*4f730*/  LDL.LU R9, [R1+0x234] ;  /* 0x0002340001097983 */ /* 0x000ea80000300800 */
[----:B------:R-:W2:Y:S04]  /*4f740*/  LDL.LU R10, [R1+0x238] ;  /* 0x00023800010a7983 */ /* 0x000ea80000300800 */
[----:B------:R-:W-:Y:S04]  /*4f750*/  STL.64 [R1+0x590], R4 ;  /* 0x0005900401007387 */ /* 0x000fe80000100a00 */
[----:B------:R-:W-:Y:S04]  /*4f760*/  STL.64 [R1+0x598], R6 ;  /* 0x0005980601007387 */ /* 0x000fe80000100a00 */
[----:B------:R-:W0:Y:S04]  /*4f770*/  LDSM.16.MT88.4 R4, [R28+UR5+0xc000] ;  /* 0x00c000051c04783b */ /* 0x000e280008004200 */
[----:B0-----:R-:W-:Y:S04]  /*4f780*/  STL.64 [R1+0x4cb0], R6 ;  /* 0x004cb00601007387 */ /* 0x001fe80000100a00 */
[----:B------:R-:W-:Y:S04]  /*4f790*/  STL.64 [R1+0x4ca8], R4 ;  /* 0x004ca80401007387 */ /* 0x000fe80000100a00 */
[----:B------:R-:W-:Y:S04]  /*4f7a0*/  STL.64 [R1+0x610], R24 ;  /* 0x0006101801007387 */ /* 0x000fe80000100a00 */
[----:B------:R0:W-:Y:S04]  /*4f7b0*/  STL.64 [R1+0x618], R26 ;  /* 0x0006181a01007387 */ /* 0x0001e80000100a00 */
[----:B0-----:R-:W3:Y:S04]  /*4f7c0*/  LDL.LU.64 R26, [R1+0x4d68] ;  /* 0x004d6800011a7983 */ /* 0x001ee80000300a00 */
[----:B------:R-:W2:Y:S01]  /*4f7d0*/  LDL.LU.64 R24, [R1+0x4d60] ;  /* 0x004d600001187983 */ /* 0x000ea20000300a00 */
[----:B------:R-:W-:-:S07]  /*4f7e0*/  IMAD.MOV.U32 R11, RZ, RZ, R29 ;  /* 0x000000ffff0b7224 */ /* 0x000fce00078e001d */
[----:B--2---:R-:W-:-:S15]  /*4f7f0*/  HMMA.16816.F32.BF16 R8, R12, R24, R8 ;  /* 0x000000180c08723c */ /* 0x004fde0000041808 */
[----:B------:R-:W-:-:S04]  /*4f800*/  NOP ;  /* 0x0000000000007918 */ /* 0x000fc80000000000 */
[----:B------:R-:W-:Y:S04]  /*4f810*/  STL.64 [R1+0x620], R8 ;  /* 0x0006200801007387 */ /* 0x000fe80000100a00 */
[----:B------:R0:W-:Y:S04]  /*4f820*/  STL.64 [R1+0x628], R10 ;  /* 0x0006280a01007387 */ /* 0x0001e80000100a00 */
[----:B0-----:R-:W2:Y:S04]  /*4f830*/  LDL.LU.64 R10, [R1+0x4d58] ;  /* 0x004d5800010a7983 */ /* 0x001ea80000300a00 */
[----:B------:R-:W2:Y:S01]  /*4f840*/  LDL.LU.64 R8, [R1+0x4d50] ;  /* 0x004d500001087983 */ /* 0x000ea20000300a00 */
[----:B------:R-:W-:-:S02]  /*4f850*/  IMAD.MOV.U32 R4, RZ, RZ, R3 ;  /* 0x000000ffff047224 */ /* 0x000fc400078e0003 */
[----:B------:R-:W-:Y:S01]  /*4f860*/  IMAD.MOV.U32 R5, RZ, RZ, R0 ;  /* 0x000000ffff057224 */ /* 0x000fe200078e0000 */
[----:B---3--:R-:W-:Y:S04]  /*4f870*/  STL.64 [R1+0x4d30], R26 ;  /* 0x004d301a01007387 */ /* 0x008fe80000100a00 */
[----:B------:R0:W-:Y:S04]  /*4f880*/  STL.64 [R1+0x4d28], R24 ;  /* 0x004d281801007387 */ /* 0x0001e80000100a00 */
[----:B0-----:R-:W3:Y:S04]  /*4f890*/  LDL.LU.64 R24, [R1+0x10] ;  /* 0x0000100001187983 */ /* 0x001ee80000300a00 */
[----:B------:R-:W3:Y:S01]  /*4f8a0*/  LDL.LU.64 R26, [R1+0x18] ;  /* 0x00001800011a7983 */ /* 0x000ee20000300a00 */
[----:B--2---:R-:W-:Y:S03]  /*4f8b0*/  HMMA.16816.F32.BF16 R12, R12, R4, R8 ;  /* 0x000000040c0c723c */ /* 0x004fe60000041808 */
[----:B------:R-:W3:Y:S04]  /*4f8c0*/  LDL.LU.64 R10, [R1+0x4d48] ;  /* 0x004d4800010a7983 */ /* 0x000ee80000300a00 */
[----:B------:R-:W3:Y:S04]  /*4f8d0*/  LDL.LU.64 R8, [R1+0x4d40] ;  /* 0x004d400001087983 */ /* 0x000ee80000300a00 */
[----:B------:R-:W-:Y:S08]  /*4f8e0*/  STL.64 [R1+0x4d20], R4 ;  /* 0x004d200401007387 */ /* 0x000ff00000100a00 */
[----:B------:R-:W-:Y:S04]  /*4f8f0*/  STL.64 [R1+0x5f0], R12 ;  /* 0x0005f00c01007387 */ /* 0x000fe80000100a00 */
[----:B------:R-:W-:Y:S04]  /*4f900*/  STL.64 [R1+0x5f8], R14 ;  /* 0x0005f80e01007387 */ /* 0x000fe80000100a00 */
[----:B------:R-:W0:Y:S01]  /*4f910*/  LDSM.16.MT88.4 R12, [R28+UR5+0xc080] ;  /* 0x00c080051c0c783b */ /* 0x000e220008004200 */
[----:B---3--:R-:W-:-:S15]  /*4f920*/  HMMA.16816.F32.BF16 R8, R24, R16, R8 ;  /* 0x000000101808723c */ /* 0x008fde0000041808 */
[----:B------:R-:W-:-:S04]  /*4f930*/  NOP ;  /* 0x0000000000007918 */ /* 0x000fc80000000000 */
[----:B------:R1:W-:Y:S01]  /*4f940*/  STL [R1+0x5e0], R8 ;  /* 0x0005e00801007387 */ /* 0x0003e20000100800 */
[----:B------:R-:W-:-:S03]  /*4f950*/  IMAD.MOV.U32 R29, RZ, RZ, R9 ;  /* 0x000000ffff1d7224 */ /* 0x000fc600078e0009 */
[----:B------:R-:W-:Y:S04]  /*4f960*/  STL.64 [R1+0x4d08], R16 ;  /* 0x004d081001007387 */ /* 0x000fe80000100a00 */
[----:B-1----:R-:W2:Y:S04]  /*4f970*/  LDL.LU R8, [R1] ;  /* 0x0000000001087983 */ /* 0x002ea80000300800 */
[----:B------:R-:W2:Y:S01]  /*4f980*/  LDL.LU R9, [R1+0x4] ;  /* 0x0000040001097983 */ /* 0x000ea20000300800 */
[----:B------:R-:W-:Y:S02]  /*4f990*/  IMAD.MOV.U32 R3, RZ, RZ, R10 ;  /* 0x000000ffff037224 */ /* 0x000fe400078e000a */
[----:B------:R-:W-:-:S02]  /*4f9a0*/  IMAD.MOV.U32 R0, RZ, RZ, R11 ;  /* 0x000000ffff007224 */ /* 0x000fc400078e000b */
[----:B----4-:R-:W-:Y:S02]  /*4f9b0*/  IMAD.MOV.U32 R10, RZ, RZ, R23 ;  /* 0x000000ffff0a7224 */ /* 0x010fe400078e0017 */
[----:B------:R-:W-:Y:S01]  /*4f9c0*/  IMAD.MOV.U32 R11, RZ, RZ, R22 ;  /* 0x000000ffff0b7224 */ /* 0x000fe200078e0016 */
[----:B------:R-:W3:Y:S04]  /*4f9d0*/  LDL.LU R23, [R1+0x4d3c] ;  /* 0x004d3c0001177983 */ /* 0x000ee80000300800 */
[----:B------:R-:W4:Y:S04]  /*4f9e0*/  LDL.LU R22, [R1+0x4d38] ;  /* 0x004d380001167983 */ /* 0x000f280000300800 */
[----:B------:R-:W-:Y:S04]  /*4f9f0*/  STL.64 [R1+0x4d18], R10 ;  /* 0x004d180a01007387 */ /* 0x000fe80000100a00 */
[----:B--2---:R-:W-:Y:S04]  /*4fa00*/  STL.64 [R1+0x4d10], R8 ;  /* 0x004d100801007387 */ /* 0x004fe80000100a00 */
[----:B------:R-:W-:Y:S04]  /*4fa10*/  STL [R1+0x49a8], R0 ;  /* 0x0049a80001007387 */ /* 0x000fe80000100800 */
[----:B------:R-:W-:Y:S04]  /*4fa20*/  STL [R1+0x49a4], R3 ;  /* 0x0049a40301007387 */ /* 0x000fe80000100800 */
[----:B------:R-:W-:Y:S04]  /*4fa30*/  STL [R1+0x49a0], R29 ;  /* 0x0049a01d01007387 */ /* 0x000fe80000100800 */
        /* <DEDUP_REMOVED lines=12> */
[----:B------:R-:W-:-:S02]  /*4fb00*/  IMAD.MOV.U32 R4, RZ, RZ, R27 ;  /* 0x000000ffff047224 */ /* 0x000fc400078e001b */
[----:B------:R-:W-:Y:S02]  /*4fb10*/  IMAD.MOV.U32 R5, RZ, RZ, R26 ;  /* 0x000000ffff057224 */ /* 0x000fe400078e001a */
[----:B------:R-:W-:Y:S01]  /*4fb20*/  IMAD.MOV.U32 R6, RZ, RZ, R25 ;  /* 0x000000ffff067224 */ /* 0x000fe200078e0019 */
[----:B--2---:R-:W-:Y:S04]  /*4fb30*/  STL.64 [R1+0x4c90], R14 ;  /* 0x004c900e01007387 */ /* 0x004fe80000100a00 */
[----:B------:R0:W-:Y:S04]  /*4fb40*/  STL.64 [R1+0x4c88], R12 ;  /* 0x004c880c01007387 */ /* 0x0001e80000100a00 */
[----:B0-----:R-:W2:Y:S04]  /*4fb50*/  LDL.LU R12, [R1+0x170] ;  /* 0x00017000010c7983 */ /* 0x001ea80000300800 */
[----:B------:R-:W2:Y:S04]  /*4fb60*/  LDL.LU R13, [R1+0x174] ;  /* 0x00017400010d7983 */ /* 0x000ea80000300800 */
[----:B------:R-:W2:Y:S04]  /*4fb70*/  LDL.LU R14, [R1+0x178] ;  /* 0x00017800010e7983 */ /* 0x000ea80000300800 */
[----:B------:R-:W2:Y:S01]  /*4fb80*/  LDL.LU R15, [R1+0x17c] ;  /* 0x00017c00010f7983 */ /* 0x000ea20000300800 */
[----:B------:R-:W-:-:S03]  /*4fb90*/  IMAD.MOV.U32 R7, RZ, RZ, R24 ;  /* 0x000000ffff077224 */ /* 0x000fc600078e0018 */
[----:B------:R-:W3:Y:S01]  /*4fba0*/  LDL.LU R8, [R1+0x1c0] ;  /* 0x0001c00001087983 */ /* 0x000ee20000300800 */
[----:B------:R-:W-:-:S03]  /*4fbb0*/  IMAD.MOV.U32 R19, RZ, RZ, R4 ;  /* 0x000000ffff137224 */ /* 0x000fc600078e0004 */
[----:B------:R-:W3:Y:S01]  /*4fbc0*/  LDL.LU R9, [R1+0x1c4] ;  /* 0x0001c40001097983 */ /* 0x000ee20000300800 */
[----:B------:R-:W-:-:S03]  /*4fbd0*/  IMAD.MOV.U32 R18, RZ, RZ, R5 ;  /* 0x000000ffff127224 */ /* 0x000fc600078e0005 */
[----:B------:R-:W3:Y:S01]  /*4fbe0*/  LDL.LU R10, [R1+0x1c8] ;  /* 0x0001c800010a7983 */ /* 0x000ee20000300800 */
[----:B------:R-:W-:-:S03]  /*4fbf0*/  IMAD.MOV.U32 R17, RZ, RZ, R6 ;  /* 0x000000ffff117224 */ /* 0x000fc600078e0006 */
[----:B------:R-:W3:Y:S01]  /*4fc00*/  LDL.LU R11, [R1+0x1cc] ;  /* 0x0001cc00010b7983 */ /* 0x000ee20000300800 */
        /* <DEDUP_REMOVED lines=48> */
[----:B0-----:R-:W2:Y:S02]  /*4ff10*/  LDL.LU.64 R4, [R1+0x4d20] ;  /* 0x004d200001047983 */ /* 0x001ea40000300a00 */
[----:B--2---:R-:W-:Y:S02]  /*4ff20*/  HMMA.16816.F32.BF16 R16, R16, R4, R8 ;  /* 0x000000041010723c */ /* 0x004fe40000041808 */
[----:B------:R-:W2:Y:S04]  /*4ff30*/  LDL.LU.64 R10, [R1+0x4d18] ;  /* 0x004d1800010a7983 */ /* 0x000ea80000300a00 */
[----:B------:R-:W2:-:S13]  /*4ff40*/  LDL.LU.64 R8, [R1+0x4d10] ;  /* 0x004d100001087983 */ /* 0x000e9a0000300a00 */
[----:B------:R0:W-:Y:S04]  /*4ff50*/  STL.64 [R1+0x580], R16 ;  /* 0x0005801001007387 */ /* 0x0001e80000100a00 */
[----:B------:R2:W-:Y:S04]  /*4ff60*/  STL.64 [R1+0x588], R18 ;  /* 0x0005881201007387 */ /* 0x0005e80000100a00 */
[----:B0-----:R-:W2:Y:S02]  /*4ff70*/  LDL.LU.64 R16, [R1+0x4d08] ;  /* 0x004d080001107983 */ /* 0x001ea40000300a00 */
[----:B--2---:R-:W-:Y:S02]  /*4ff80*/  HMMA.16816.F32.BF16 R16, R8, R16, R12 ;  /* 0x000000100810723c */ /* 0x004fe4000004180c */
[----:B------:R-:W2:Y:S04]  /*4ff90*/  LDL.LU.64 R14, [R1+0x4d00] ;  /* 0x004d0000010e7983 */ /* 0x000ea80000300a00 */
[----:B------:R-:W2:-:S13]  /*4ffa0*/  LDL.LU.64 R12, [R1+0x4cf8] ;  /* 0x004cf800010c7983 */ /* 0x000e9a0000300a00 */
[----:B------:R-:W-:Y:S04]  /*4ffb0*/  STL.64 [R1+0x540], R16 ;  /* 0x0005401001007387 */ /* 0x000fe80000100a00 */
[----:B------:R-:W-:Y:S04]  /*4ffc0*/  STL.64 [R1+0x548], R18 ;  /* 0x0005481201007387 */ /* 0x000fe80000100a00 */
[----:B------:R-:W0:Y:S04]  /*4ffd0*/  LDSM.16.MT88.4 R16, [R28+UR5+0xc100] ;  /* 0x00c100051c10783b */ /* 0x000e280008004200 */
[----:B0-----:R4:W-:Y:S04]  /*4ffe0*/  STL.64 [R1+0x4c48], R18 ;  /* 0x004c481201007387 */ /* 0x0019e80000100a00 */
[----:B------:R3:W-:Y:S01]  /*4fff0*/  STL.64 [R1+0x4c40], R16 ;  /* 0x004c401001007387 */ /* 0x0007e20000100a00 */
[----:B----4-:R-:W-:-:S02]  /*50000*/  IMAD.MOV.U32 R18, RZ, RZ, R22 ;  /* 0x000000ffff127224 */ /* 0x010fc400078e0016 */
[----:B------:R-:W-:Y:S02]  /*50010*/  IMAD.MOV.U32 R19, RZ, RZ, R23 ;  /* 0x000000ffff137224 */ /* 0x000fe400078e0017 */
[----:B---3--:R-:W-:Y:S02]  /*50020*/  IMAD.MOV.U32 R16, RZ, RZ, R26 ;  /* 0x000000ffff107224 */ /* 0x008fe400078e001a */
[----:B------:R-:W3:Y:S01]  /*50030*/  LDL.LU R26, [R1+0x4cf4] ;  /* 0x004cf400011a7983 */ /* 0x000ee20000300800 */
[----:B------:R-:W-:-:S03]  /*50040*/  IMAD.MOV.U32 R17, RZ, RZ, R27 ;  /* 0x000000ffff117224 */ /* 0x000fc600078e001b */
[----:B------:R-:W3:Y:S04]  /*50050*/  LDL.LU R27, [R1+0x4cf0] ;  /* 0x004cf000011b7983 */ /* 0x000ee80000300800 */
[----:B------:R-:W4:Y:S04]  /*50060*/  LDL.LU R22, [R1+0x4cec] ;  /* 0x004cec0001167983 */ /* 0x000f280000300800 */
[----:B------:R-:W4:Y:S04]  /*50070*/  LDL.LU R23, [R1+0x4ce8] ;  /* 0x004ce80001177983 */ /* 0x000f280000300800 */
[----:B------:R0:W-:Y:S04]  /*50080*/  STL.64 [R1+0x4c58], R18 ;  /* 0x004c581201007387 */ /* 0x0001e80000100a00 */
[----:B------:R-:W-:Y:S04]  /*50090*/  STL.64 [R1+0x4c50], R16 ;  /* 0x004c501001007387 */ /* 0x000fe80000100a00 */
[----:B0-----:R-:W3:Y:S04]  /*500a0*/  LDL R18, [R1+0x38] ;  /* 0x0000380001127983 */ /* 0x001ee80000100800 */
[----:B------:R-:W3:Y:S01]  /*500b0*/  LDL R19, [R1+0x3c] ;  /* 0x00003c0001137983 */ /* 0x000ee20000100800 */
        /* <DEDUP_REMOVED lines=13> */
[----:B------:R-:W3:Y:S04]  /*50190*/  LDL.LU.64 R14, [R1+0x4cc0] ;  /* 0x004cc000010e7983 */ /* 0x000ee80000300a00 */
[----:B------:R-:W3:Y:S04]  /*501a0*/  LDL.LU.64 R12, [R1+0x4cb8] ;  /* 0x004cb800010c7983 */ /* 0x000ee80000300a00 */
[----:B------:R-:W3:Y:S04]  /*501b0*/  LDL.LU.64 R6, [R1+0x4cb0] ;  /* 0x004cb00001067983 */ /* 0x000ee80000300a00 */
[----:B------:R-:W3:Y:S05]  /*501c0*/  LDL.LU.64 R4, [R1+0x4ca8] ;  /* 0x004ca80001047983 */ /* 0x000eea0000300a00 */
[----:B------:R-:W-:Y:S04]  /*501d0*/  STL.64 [R1+0x4d0], R8 ;  /* 0x0004d00801007387 */ /* 0x000fe80000100a00 */
[----:B------:R-:W-:Y:S04]  /*501e0*/  STL.64 [R1+0x4d8], R10 ;  /* 0x0004d80a01007387 */ /* 0x000fe80000100a00 */
[----:B------:R-:W0:Y:S04]  /*501f0*/  LDSM.16.MT88.4 R8, [R28+UR5+0xc180] ;  /* 0x00c180051c08783b */ /* 0x000e280008004200 */
[----:B0-----:R0:W-:Y:S04]  /*50200*/  STL.64 [R1+0x4c10], R10 ;  /* 0x004c100a01007387 */ /* 0x0011e80000100a00 */
[----:B------:R-:W-:Y:S04]  /*50210*/  STL.64 [R1+0x4c08], R8 ;  /* 0x004c080801007387 */ /* 0x000fe80000100a00 */
[----:B0-----:R-:W2:Y:S01]  /*50220*/  LDL.64 R10, [R1+0x48] ;  /* 0x00004800010a7983 */ /* 0x001ea20000100a00 */
        /* <DEDUP_REMOVED lines=14> */
[----:B------:R-:W4:Y:S04]  /*50310*/  LDL.LU R21, [R1+0x154] ;  /* 0x0001540001157983 */ /* 0x000f280000300800 */
[----:B0-----:R-:W4:Y:S04]  /*50320*/  LDL.LU R22, [R1+0x158] ;  /* 0x0001580001167983 */ /* 0x001f280000300800 */
[----:B------:R-:W4:Y:S01]  /*50330*/  LDL.LU R23, [R1+0x15c] ;  /* 0x00015c0001177983 */ /* 0x000f220000300800 */
[----:B---3--:R-:W-:-:S15]  /*50340*/  HMMA.16816.F32.BF16 R12, R4, R26, R12 ;  /* 0x0000001a040c723c */ /* 0x008fde000004180c */
[----:B------:R-:W-:-:S04]  /*50350*/  NOP ;  /* 0x0000000000007918 */ /* 0x000fc80000000000 */
[----:B------:R-:W-:Y:S04]  /*50360*/  STL.64 [R1+0x460], R12 ;  /* 0x0004600c01007387 */ /* 0x000fe80000100a00 */
[----:B------:R0:W-:Y:S04]  /*50370*/  STL.64 [R1+0x468], R14 ;  /* 0x0004680e01007387 */ /* 0x0001e80000100a00 */
[----:B0-----:R-:W2:Y:S04]  /*50380*/  LDL.LU.64 R14, [R1+0x4c80] ;  /* 0x004c8000010e7983 */ /* 0x001ea80000300a00 */
[----:B------:R-:W2:Y:S02]  /*50390*/  LDL.LU.64 R12, [R1+0x4c78] ;  /* 0x004c7800010c7983 */ /* 0x000ea40000300a00 */
[----:B--2---:R-:W-:Y:S02]  /*503a0*/  HMMA.16816.F32.BF16 R4, R4, R10, R12 ;  /* 0x0000000a0404723c */ /* 0x004fe4000004180c */
        /* <DEDUP_REMOVED lines=29> */
[C---:B--2---:R-:W-:Y:S03]  /*50580*/  HMMA.16816.F32.BF16 R4, R12.reuse, R10, R4 ;  /* 0x0000000a0c04723c */ /* 0x044fe60000041804 */
[----:B------:R-:W-:Y:S05]  /*50590*/  STL.64 [R1+0x4c30], R26 ;  /* 0x004c301a01007387 */ /* 0x000fea0000100a00 */
[----:B----4-:R-:W-:Y:S01]  /*505a0*/  HMMA.16816.F32.BF16 R20, R12, R26, R20 ;  /* 0x0000001a0c14723c */ /* 0x010fe20000041814 */
[----:B------:R-:W0:-:S15]  /*505b0*/  LDSM.16.MT88.4 R12, [R28+UR5+0xc280] ;  /* 0x00c280051c0c783b */ /* 0x000e1e0008004200 */
[----:B------:R-:W-:-:S03]  /*505c0*/  NOP ;  /* 0x0000000000007918 */ /* 0x000fc60000000000 */
[----:B------:R-:W-:Y:S04]  /*505d0*/  STL.64 [R1+0x3c0], R20 ;  /* 0x0003c01401007387 */ /* 0x000fe80000100a00 */
[----:B------:R-:W-:Y:S04]  /*505e0*/  STL.64 [R1+0x3c8], R22 ;  /* 0x0003c81601007387 */ /* 0x000fe80000100a00 */
[----:B------:R-:W-:Y:S04]  /*505f0*/  STL.64 [R1+0x4c28], R10 ;  /* 0x004c280a01007387 */ /* 0x000fe80000100a00 */
[----:B------:R-:W-:Y:S04]  /*50600*/  STL.64 [R1+0x3a0], R4 ;  /* 0x0003a00401007387 */ /* 0x000fe80000100a00 */
[----:B------:R-:W-:Y:S04]  /*50610*/  STL.64 [R1+0x3a8], R6 ;  /* 0x0003a80601007387 */ /* 0x000fe80000100a00 */
[----:B0-----:R-:W-:Y:S04]  /*50620*/  STL.64 [R1+0x4b80], R14 ;  /* 0x004b800e01007387 */ /* 0x001fe80000100a00 */
[----:B------:R0:W-:Y:S04]  /*50630*/  STL.64 [R1+0x4b78], R12 ;  /* 0x004b780c01007387 */ /* 0x0001e80000100a00 */
[----:B0-----:R-:W2:Y:S04]  /*50640*/  LDL.LU R12, [R1+0x50] ;  /* 0x00005000010c7983 */ /* 0x001ea80000300800 */
[----:B------:R-:W2:Y:S04]  /*50650*/  LDL.LU R13, [R1+0x54] ;  /* 0x00005400010d7983 */ /* 0x000ea80000300800 */
[----:B------:R-:W4:Y:S04]  /*50660*/  LDL.LU R14, [R1+0x58] ;  /* 0x00005800010e7983 */ /* 0x000f280000300800 */
[----:B------:R-:W4:Y:S04]  /*50670*/  LDL.LU R15, [R1+0x5c] ;  /* 0x00005c00010f7983 */ /* 0x000f280000300800 */
        /* <DEDUP_REMOVED lines=28> */
[----:B--2---:R0:W-:Y:S04]  /*50840*/  STL.64 [R1+0x4bf0], R6 ;  /* 0x004bf00601007387 */ /* 0x0041e80000100a00 */
[----:B------:R-:W-:Y:S04]  /*50850*/  STL.64 [R1+0x4be8], R4 ;  /* 0x004be80401007387 */ /* 0x000fe80000100a00 */
[----:B0-----:R-:W3:Y:S04]  /*50860*/  LDL.64 R6, [R1+0x38] ;  /* 0x0000380001067983 */ /* 0x001ee80000100a00 */
[----:B----4-:R-:W-:Y:S04]  /*50870*/  STL.64 [R1+0x4b90], R14 ;  /* 0x004b900e01007387 */ /* 0x010fe80000100a00 */
        /* <DEDUP_REMOVED lines=42> */
[----:B0-----:R-:W2:Y:S02]  /*50b20*/  LDL.LU.64 R10, [R1+0x4c28] ;  /* 0x004c2800010a7983 */ /* 0x001ea40000300a00 */
[----:B--2---:R-:W-:Y:S01]  /*50b30*/  HMMA.16816.F32.BF16 R16, R16, R10, R12 ;  /* 0x0000000a1010723c */ /* 0x004fe2000004180c */
[----:B------:R-:W-:Y:S01]  /*50b40*/  IMAD.MOV.U32 R3, RZ, RZ, R10 ;  /* 0x000000ffff037224 */ /* 0x000fe200078e000a */
[----:B------:R-:W2:Y:S01]  /*50b50*/  LDL.LU.64 R14, [R1+0x4c20] ;  /* 0x004c2000010e7983 */ /* 0x000ea20000300a00 */
[----:B------:R-:W-:-:S03]  /*50b60*/  IMAD.MOV.U32 R0, RZ, RZ, R11 ;  /* 0x000000ffff007224 */ /* 0x000fc600078e000b */
[----:B------:R-:W0:Y:S04]  /*50b70*/  LDSM.16.MT88.4 R8, [R28+UR5+0xc300] ;  /* 0x00c300051c08783b */ /* 0x000e280008004200 */
[----:B------:R-:W2:Y:S09]  /*50b80*/  LDL.LU.64 R12, [R1+0x4c18] ;  /* 0x004c1800010c7983 */ /* 0x000eb20000300a00 */
[----:B------:R-:W-:Y:S04]  /*50b90*/  STL.64 [R1+0x320], R16 ;  /* 0x0003201001007387 */ /* 0x000fe80000100a00 */
[----:B------:R-:W-:Y:S04]  /*50ba0*/  STL.64 [R1+0x328], R18 ;  /* 0x0003281201007387 */ /* 0x000fe80000100a00 */
[----:B0-----:R-:W-:Y:S04]  /*50bb0*/  STL.64 [R1+0x20], R8 ;  /* 0x0000200801007387 */ /* 0x001fe80000100a00 */
[----:B------:R0:W-:Y:S04]  /*50bc0*/  STL.64 [R1+0x28], R10 ;  /* 0x0000280a01007387 */ /* 0x0001e80000100a00 */
[----:B0-----:R-:W2:Y:S04]  /*50bd0*/  LDL.LU.64 R10, [R1+0x4c10] ;  /* 0x004c1000010a7983 */ /* 0x001ea80000300a00 */
[----:B------:R-:W2:Y:S01]  /*50be0*/  LDL.LU.64 R8, [R1+0x4c08] ;  /* 0x004c080001087983 */ /* 0x000ea20000300a00 */
[----:B------:R-:W-:-:S02]  /*50bf0*/  IMAD.MOV.U32 R18, RZ, RZ, R3 ;  /* 0x000000ffff127224 */ /* 0x000fc400078e0003 */
[----:B------:R-:W-:Y:S02]  /*50c00*/  IMAD.MOV.U32 R19, RZ, RZ, R0 ;  /* 0x000000ffff137224 */ /* 0x000fe400078e0000 */
[----:B------:R-:W-:Y:S02]  /*50c10*/  IMAD.MOV.U32 R3, RZ, RZ, R6 ;  /* 0x000000ffff037224 */ /* 0x000fe400078e0006 */
[----:B------:R-:W-:Y:S01]  /*50c20*/  IMAD.MOV.U32 R0, RZ, RZ, R7 ;  /* 0x000000ffff007224 */ /* 0x000fe200078e0007 */
[----:B--2---:R-:W-:-:S15]  /*50c30*/  HMMA.16816.F32.BF16 R12, R8, R6, R12 ;  /* 0x00000006080c723c */ /* 0x004fde000004180c */
[----:B------:R-:W-:-:S04]  /*50c40*/  NOP ;  /* 0x0000000000007918 */ /* 0x000fc80000000000 */
[----:B------:R-:W-:Y:S04]  /*50c50*/  STL.64 [R1+0x2c0], R12 ;  /* 0x0002c00c01007387 */ /* 0x000fe80000100a00 */
[----:B------:R0:W-:Y:S04]  /*50c60*/  STL.64 [R1+0x2c8], R14 ;  /* 0x0002c80e01007387 */ /* 0x0001e80000100a00 */
[----:B0-----:R-:W2:Y:S04]  /*50c70*/  LDL.LU.64 R14, [R1+0x4c00] ;  /* 0x004c0000010e7983 */ /* 0x001ea80000300a00 */
[----:B------:R-:W2:Y:S04]  /*50c80*/  LDL.LU.64 R12, [R1+0x4bf8] ;  /* 0x004bf800010c7983 */ /* 0x000ea80000300a00 */
[----:B------:R-:W3:Y:S04]  /*50c90*/  LDL.LU.64 R6, [R1+0x4bf0] ;  /* 0x004bf00001067983 */ /* 0x000ee80000300a00 */
        /* <DEDUP_REMOVED lines=18> */
[----:B0-----:R-:W-:Y:S04]  /*50dc0*/  STL.64 [R1+0x10], R4 ;  /* 0x0000100401007387 */ /* 0x001fe80000100a00 */
[----:B------:R0:W-:Y:S04]  /*50dd0*/  STL.64 [R1+0x18], R6 ;  /* 0x0000180601007387 */ /* 0x0001e80000100a00 */
[----:B0-----:R-:W2:Y:S04]  /*50de0*/  LDL.LU.64 R6, [R1+0x4bc0] ;  /* 0x004bc00001067983 */ /* 0x001ea80000300a00 */
[----:B------:R-:W2:Y:S01]  /*50df0*/  LDL.LU.64 R4, [R1+0x4bb8] ;  /* 0x004bb80001047983 */ /* 0x000ea20000300a00 */
[----:B------:R-:W-:-:S02]  /*50e00*/  IMAD.MOV.U32 R10, RZ, RZ, R3 ;  /* 0x000000ffff0a7224 */ /* 0x000fc400078e0003 */
[----:B------:R-:W-:Y:S01]  /*50e10*/  IMAD.MOV.U32 R11, RZ, RZ, R0 ;  /* 0x000000ffff0b7224 */ /* 0x000fe200078e0000 */
[----:B------:R-:W-:Y:S06]  /*50e20*/  STL [R1+0x4b10], R28 ;  /* 0x004b101c01007387 */ /* 0x000fec0000100800 */
        /* <DEDUP_REMOVED lines=19> */
[----:B------:R-:W3:Y:S04]  /*50f60*/  LDL.LU R24, [R1+0x2e0] ;  /* 0x0002e00001187983 */ /* 0x000ee80000300800 */
[----:B------:R-:W3:Y:S04]  /*50f70*/  LDL.LU R25, [R1+0x2e4] ;  /* 0x0002e40001197983 */ /* 0x000ee80000300800 */
[----:B0-----:R-:W4:Y:S04]  /*50f80*/  LDL.LU R26, [R1+0x2e8] ;  /* 0x0002e800011a7983 */ /* 0x001f280000300800 */
[----:B------:R-:W4:Y:S01]  /*50f90*/  LDL.LU R27, [R1+0x2ec] ;  /* 0x0002ec00011b7983 */ /* 0x000f220000300800 */
[----:B--2---:R-:W-:Y:S03]  /*50fa0*/  HMMA.16816.F32.BF16 R12, R4, R18, R12 ;  /* 0x00000012040c723c */ /* 0x004fe6000004180c */
[----:B----4-:R-:W-:Y:S04]  /*50fb0*/  STL.64 [R1+0x4b70], R26 ;  /* 0x004b701a01007387 */ /* 0x010fe80000100a00 */
[----:B---3--:R0:W-:Y:S04]  /*50fc0*/  STL.64 [R1+0x4b68], R24 ;  /* 0x004b681801007387 */ /* 0x0081e80000100a00 */
[----:B0-----:R-:W2:Y:S04]  /*50fd0*/  LDL.LU R24, [R1+0x2d0] ;  /* 0x0002d00001187983 */ /* 0x001ea80000300800 */
[----:B------:R-:W2:Y:S04]  /*50fe0*/  LDL.LU R25, [R1+0x2d4] ;  /* 0x0002d40001197983 */ /* 0x000ea80000300800 */
[----:B------:R-:W2:Y:S04]  /*50ff0*/  LDL.LU R26, [R1+0x2d8] ;  /* 0x0002d800011a7983 */ /* 0x000ea80000300800 */
[----:B------:R-:W2:Y:S04]  /*51000*/  LDL.LU R27, [R1+0x2dc] ;  /* 0x0002dc00011b7983 */ /* 0x000ea80000300800 */
[----:B------:R-:W3:Y:S04]  /*51010*/  LDL.LU R4, [R1+0x2f0] ;  /* 0x0002f00001047983 */ /* 0x000ee80000300800 */
[----:B------:R-:W-:Y:S04]  /*51020*/  STL.64 [R1+0x90], R12 ;  /* 0x0000900c01007387 */ /* 0x000fe80000100a00 */
[----:B------:R-:W-:Y:S04]  /*51030*/  STL.64 [R1+0x98], R14 ;  /* 0x0000980e01007387 */ /* 0x000fe80000100a00 */
[----:B------:R-:W0:Y:S04]  /*51040*/  LDSM.16.MT88.4 R12, [R2+UR5+0xc000] ;  /* 0x00c00005020c783b */ /* 0x000e280008004200 */
[----:B------:R-:W3:Y:S04]  /*51050*/  LDL.LU R5, [R1+0x2f4] ;  /* 0x0002f40001057983 */ /* 0x000ee80000300800 */
[----:B------:R-:W3:Y:S04]  /*51060*/  LDL.LU R6, [R1+0x2f8] ;  /* 0x0002f80001067983 */ /* 0x000ee80000300800 */
[----:B------:R-:W3:Y:S01]  /*51070*/  LDL.LU R7, [R1+0x2fc] ;  /* 0x0002fc0001077983 */ /* 0x000ee20000300800 */
        /* <DEDUP_REMOVED lines=17> */
[----:B------:R-:W-:Y:S04]  /*51190*/  STL.64 [R1+0x4b58], R22 ;  /* 0x004b581601007387 */ /* 0x000fe80000100a00 */
[----:B------:R0:W-:Y:S04]  /*511a0*/  STL.64 [R1+0x4b50], R20 ;  /* 0x004b501401007387 */ /* 0x0001e80000100a00 */
[----:B0-----:R-:W2:Y:S04]  /*511b0*/  LDL.LU R20, [R1+0x300] ;  /* 0x0003000001147983 */ /* 0x001ea80000300800 */
[----:B------:R-:W2:Y:S04]  /*511c0*/  LDL.LU R21, [R1+0x304] ;  /* 0x0003040001157983 */ /* 0x000ea80000300800 */
[----:B------:R-:W2:Y:S04]  /*511d0*/  LDL.LU R22, [R1+0x308] ;  /* 0x0003080001167983 */ /* 0x000ea80000300800 */
[----:B------:R-:W2:Y:S01]  /*511e0*/  LDL.LU R23, [R1+0x30c] ;  /* 0x00030c0001177983 */ /* 0x000ea20000300800 */
[C---:B---3--:R-:W-:Y:S03]  /*511f0*/  HMMA.16816.F32.BF16 R4, R12.reuse, R18, R4 ;  /* 0x000000120c04723c */ /* 0x048fe60000041804 */
[----:B------:R-:W0:Y:S05]  /*51200*/  LDSM.16.MT88.4 R16, [R2+UR5+0xc080] ;  /* 0x00c080050210783b */ /* 0x000e2a0008004200 */
[----:B--2---:R-:W-:-:S15]  /*51210*/  HMMA.16816.F32.BF16 R20, R12, R26, R20 ;  /* 0x0000001a0c14723c */ /* 0x004fde0000041814 */
[----:B------:R-:W-:-:S04]  /*51220*/  NOP ;  /* 0x0000000000007918 */ /* 0x000fc80000000000 */
[----:B------:R1:W-:Y:S04]  /*51230*/  STL.64 [R1+0xe0], R20 ;  /* 0x0000e01401007387 */ /* 0x0003e80000100a00 */
[----:B------:R2:W-:Y:S04]  /*51240*/  STL.64 [R1+0xe8], R22 ;  /* 0x0000e81601007387 */ /* 0x0005e80000100a00 */
[----:B------:R-:W-:Y:S04]  /*51250*/  STL.64 [R1+0xd0], R4 ;  /* 0x0000d00401007387 */ /* 0x000fe80000100a00 */
[----:B-1----:R-:W3:Y:S04]  /*51260*/  LDL.LU R20, [R1+0x310] ;  /* 0x0003100001147983 */ /* 0x002ee80000300800 */
[----:B------:R-:W3:Y:S04]  /*51270*/  LDL.LU R21, [R1+0x314] ;  /* 0x0003140001157983 */ /* 0x000ee80000300800 */
[----:B--2---:R-:W3:Y:S04]  /*51280*/  LDL.LU R22, [R1+0x318] ;  /* 0x0003180001167983 */ /* 0x004ee80000300800 */
[----:B------:R-:W3:Y:S04]  /*51290*/  LDL.LU R23, [R1+0x31c] ;  /* 0x00031c0001177983 */ /* 0x000ee80000300800 */
[----:B------:R-:W2:Y:S04]  /*512a0*/  LDL.LU.64 R12, [R1+0x10] ;  /* 0x00001000010c7983 */ /* 0x000ea80000300a00 */
[----:B------:R-:W4:Y:S04]  /*512b0*/  LDL.LU.64 R14, [R1+0x18] ;  /* 0x00001800010e7983 */ /* 0x000f280000300a00 */
[----:B----4-:R-:W-:Y:S04]  /*512c0*/  STL.64 [R1+0x4b20], R14 ;  /* 0x004b200e01007387 */ /* 0x010fe80000100a00 */
[----:B--2---:R1:W-:Y:S04]  /*512d0*/  STL.64 [R1+0x4b18], R12 ;  /* 0x004b180c01007387 */ /* 0x0043e80000100a00 */
[----:B-1----:R-:W2:Y:S04]  /*512e0*/  LDL.LU R12, [R1+0x350] ;  /* 0x00035000010c7983 */ /* 0x002ea80000300800 */
[----:B------:R-:W2:Y:S04]  /*512f0*/  LDL.LU R13, [R1+0x354] ;  /* 0x00035400010d7983 */ /* 0x000ea80000300800 */
[----:B------:R-:W4:Y:S04]  /*51300*/  LDL.LU R14, [R1+0x358] ;  /* 0x00035800010e7983 */ /* 0x000f280000300800 */
[----:B------:R-:W4:Y:S01]  /*51310*/  LDL.LU R15, [R1+0x35c] ;  /* 0x00035c00010f7983 */ /* 0x000f220000300800 */
[----:B------:R-:W-:-:S02]  /*51320*/  IMAD.MOV.U32 R24, RZ, RZ, R7 ;  /* 0x000000ffff187224 */ /* 0x000fc400078e0007 */
[----:B------:R-:W-:Y:S02]  /*51330*/  IMAD.MOV.U32 R25, RZ, RZ, R6 ;  /* 0x000000ffff197224 */ /* 0x000fe400078e0006 */
[----:B------:R-:W1:Y:S04]  /*51340*/  LDSM.16.MT88.4 R4, [R2+UR5+0xc100] ;  /* 0x00c100050204783b */ /* 0x000e680008004200 */
[----:B----4-:R-:W-:Y:S04]  /*51350*/  STL.64 [R1+0x4b30], R14 ;  /* 0x004b300e01007387 */ /* 0x010fe80000100a00 */
[----:B--2---:R2:W-:Y:S04]  /*51360*/  STL.64 [R1+0x4b28], R12 ;  /* 0x004b280c01007387 */ /* 0x0045e80000100a00 */
[----:B--2---:R-:W3:Y:S04]  /*51370*/  LDL.LU.64 R12, [R1+0x20] ;  /* 0x00002000010c7983 */ /* 0x004ee80000300a00 */
[----:B------:R-:W3:Y:S04]  /*51380*/  LDL.LU.64 R14, [R1+0x28] ;  /* 0x00002800010e7983 */ /* 0x000ee80000300a00 */
[----:B------:R2:W-:Y:S04]  /*51390*/  STL [R1+0x4954], R24 ;  /* 0x0049541801007387 */ /* 0x0005e80000100800 */
[----:B------:R4:W-:Y:S04]  /*513a0*/  STL [R1+0x4950], R25 ;  /* 0x0049501901007387 */ /* 0x0009e80000100800 */
[----:B------:R0:W-:Y:S04]  /*513b0*/  STL.64 [R1+0x4b48], R26 ;  /* 0x004b481a01007387 */ /* 0x0001e80000100a00 */
[----:B--2---:R-:W2:Y:S04]  /*513c0*/  LDL.LU R24, [R1+0x330] ;  /* 0x0003300001187983 */ /* 0x004ea80000300800 */
[----:B----4-:R-:W2:Y:S04]  /*513d0*/  LDL.LU R25, [R1+0x334] ;  /* 0x0003340001197983 */ /* 0x010ea80000300800 */
[----:B0-----:R-:W2:Y:S04]  /*513e0*/  LDL.LU R26, [R1+0x338] ;  /* 0x00033800011a7983 */ /* 0x001ea80000300800 */
[----:B------:R-:W2:Y:S04]  /*513f0*/  LDL.LU R27, [R1+0x33c] ;  /* 0x00033c00011b7983 */ /* 0x000ea80000300800 */
[----:B------:R-:W-:Y:S04]  /*51400*/  STL.64 [R1+0x4aa0], R18 ;  /* 0x004aa01201007387 */ /* 0x000fe80000100a00 */
[----:B------:R0:W-:Y:S04]  /*51410*/  STL.64 [R1+0x4a98], R16 ;  /* 0x004a981001007387 */ /* 0x0001e80000100a00 */
[----:B0-----:R-:W4:Y:S04]  /*51420*/  LDL.LU R16, [R1+0x390] ;  /* 0x0003900001107983 */ /* 0x001f280000300800 */
[----:B------:R-:W4:Y:S04]  /*51430*/  LDL.LU R17, [R1+0x394] ;  /* 0x0003940001117983 */ /* 0x000f280000300800 */
[----:B------:R-:W2:Y:S04]  /*51440*/  LDL.LU R18, [R1+0x398] ;  /* 0x0003980001127983 */ /* 0x000ea80000300800 */
[----:B------:R-:W2:Y:S01]  /*51450*/  LDL.LU R19, [R1+0x39c] ;  /* 0x00039c0001137983 */ /* 0x000ea20000300800 */
[C---:B---3--:R-:W-:Y:S03]  /*51460*/  HMMA.16816.F32.BF16 R8, R12.reuse, R10, R20 ;  /* 0x0000000a0c08723c */ /* 0x048fe60000041814 */
[----:B--2---:R-:W-:Y:S04]  /*51470*/  STL.64 [R1+0x4b40], R18 ;  /* 0x004b401201007387 */ /* 0x004fe80000100a00 */
[----:B----4-:R0:W-:Y:S04]  /*51480*/  STL.64 [R1+0x4b38], R16 ;  /* 0x004b381001007387 */ /* 0x0101e80000100a00 */
[----:B0-----:R-:W2:Y:S04]  /*51490*/  LDL.LU R16, [R1+0x360] ;  /* 0x0003600001107983 */ /* 0x001ea80000300800 */
[----:B------:R-:W2:Y:S04]  /*514a0*/  LDL.LU R17, [R1+0x364] ;  /* 0x0003640001117983 */ /* 0x000ea80000300800 */
[----:B------:R-:W2:Y:S04]  /*514b0*/  LDL.LU R18, [R1+0x368] ;  /* 0x0003680001127983 */ /* 0x000ea80000300800 */
[----:B------:R-:W2:Y:S04]  /*514c0*/  LDL.LU R19, [R1+0x36c] ;  /* 0x00036c0001137983 */ /* 0x000ea80000300800 */
[----:B-1----:R0:W-:Y:S04]  /*514d0*/  STL.64 [R1+0x4a50], R6 ;  /* 0x004a500601007387 */ /* 0x0021e80000100a00 */
[----:B------:R-:W-:Y:S04]  /*514e0*/  STL.64 [R1+0x4a48], R4 ;  /* 0x004a480401007387 */ /* 0x000fe80000100a00 */
[----:B0-----:R-:W3:Y:S04]  /*514f0*/  LDL.64 R6, [R1+0x48] ;  /* 0x0000480001067983 */ /* 0x001ee80000100a00 */
[----:B------:R-:W4:Y:S04]  /*51500*/  LDL.LU.64 R22, [R1+0x4b58] ;  /* 0x004b580001167983 */ /* 0x000f280000300a00 */
[----:B------:R-:W2:Y:S04]  /*51510*/  LDL.LU.64 R20, [R1+0x4b50] ;  /* 0x004b500001147983 */ /* 0x000ea80000300a00 */
        /* <DEDUP_REMOVED lines=10> */
[----:B--2---:R0:W-:Y:S04]  /*515c0*/  STL.64 [R1+0x4a30], R10 ;  /* 0x004a300a01007387 */ /* 0x0041e80000100a00 */
[----:B------:R-:W-:Y:S04]  /*515d0*/  STL.64 [R1+0x4a28], R8 ;  /* 0x004a280801007387 */ /* 0x000fe80000100a00 */
[----:B0-----:R-:W2:Y:S08]  /*515e0*/  LDL.64 R10, [R1+0x38] ;  /* 0x00003800010a7983 */ /* 0x001eb00000100a00 */
[----:B------:R-:W-:Y:S04]  /*515f0*/  STL.64 [R1+0x1a0], R24 ;  /* 0x0001a01801007387 */ /* 0x000fe80000100a00 */
[----:B------:R0:W-:Y:S04]  /*51600*/  STL.64 [R1+0x1a8], R26 ;  /* 0x0001a81a01007387 */ /* 0x0001e80000100a00 */
[----:B0-----:R-:W4:Y:S01]  /*51610*/  LDL.LU.64 R26, [R1+0x4b48] ;  /* 0x004b4800011a7983 */ /* 0x001f220000300a00 */
[----:B------:R-:W-:-:S02]  /*51620*/  IMAD.MOV.U32 R3, RZ, RZ, R14 ;  /* 0x000000ffff037224 */ /* 0x000fc400078e000e */
[----:B------:R-:W-:Y:S02]  /*51630*/  IMAD.MOV.U32 R0, RZ, RZ, R15 ;  /* 0x000000ffff007224 */ /* 0x000fe400078e000f */
[----:B------:R-:W-:Y:S02]  /*51640*/  IMAD.MOV.U32 R5, RZ, RZ, R12 ;  /* 0x000000ffff057224 */ /* 0x000fe400078e000c */
[----:B------:R-:W-:Y:S01]  /*51650*/  IMAD.MOV.U32 R4, RZ, RZ, R13 ;  /* 0x000000ffff047224 */ /* 0x000fe200078e000d */
[----:B----4-:R-:W-:-:S15]  /*51660*/  HMMA.16816.F32.BF16 R16, R12, R26, R16 ;  /* 0x0000001a0c10723c */ /* 0x010fde0000041810 */
[----:B------:R-:W-:-:S04]  /*51670*/  NOP ;  /* 0x0000000000007918 */ /* 0x000fc80000000000 */
[----:B------:R-:W-:Y:S04]  /*51680*/  STL.64 [R1+0x190], R16 ;  /* 0x0001901001007387 */ /* 0x000fe80000100a00 */
[----:B------:R0:W-:Y:S04]  /*51690*/  STL.64 [R1+0x198], R18 ;  /* 0x0001981201007387 */ /* 0x0001e80000100a00 */
[----:B0-----:R-:W2:Y:S04]  /*516a0*/  LDL.LU.64 R18, [R1+0x4b40] ;  /* 0x004b400001127983 */ /* 0x001ea80000300a00 */
[----:B------:R-:W2:Y:S04]  /*516b0*/  LDL.LU.64 R16, [R1+0x4b38] ;  /* 0x004b380001107983 */ /* 0x000ea80000300a00 */
[----:B------:R-:W3:Y:S04]  /*516c0*/  LDL.LU.64 R14, [R1+0x4b30] ;  /* 0x004b3000010e7983 */ /* 0x000ee80000300a00 */
[----:B------:R-:W3:Y:S01]  /*516d0*/  LDL.LU.64 R12, [R1+0x4b28] ;  /* 0x004b2800010c7983 */ /* 0x000ee20000300a00 */
[----:B------:R-:W-:-:S02]  /*516e0*/  IMAD.MOV.U32 R24, RZ, RZ, R5 ;  /* 0x000000ffff187224 */ /* 0x000fc400078e0005 */
[----:B------:R-:W-:Y:S01]  /*516f0*/  IMAD.MOV.U32 R25, RZ, RZ, R4 ;  /* 0x000000ffff197224 */ /* 0x000fe200078e0004 */
[----:B------:R0:W-:Y:S02]  /*51700*/  STL.64 [R1+0x4b08], R26 ;  /* 0x004b081a01007387 */ /* 0x0001e40000100a00 */
[----:B0-----:R-:W-:Y:S02]  /*51710*/  IMAD.MOV.U32 R26, RZ, RZ, R3 ;  /* 0x000000ffff1a7224 */ /* 0x001fe400078e0003 */
[----:B------:R-:W-:-:S07]  /*51720*/  IMAD.MOV.U32 R27, RZ, RZ, R0 ;  /* 0x000000ffff1b7224 */ /* 0x000fce00078e0000 */
[----:B---3--:R-:W-:Y:S01]  /*51730*/  HMMA.16816.F32.BF16 R24, R24, R6, R12 ;  /* 0x000000061818723c */ /* 0x008fe2000004180c */
[----:B------:R-:W3:Y:S04]  /*51740*/  LDL.LU.64 R14, [R1+0x4b20] ;  /* 0x004b2000010e7983 */ /* 0x000ee80000300a00 */
[----:B------:R-:W2:Y:S04]  /*51750*/  LDL.LU.64 R12, [R1+0x4b18] ;  /* 0x004b1800010c7983 */ /* 0x000ea80000300a00 */
[----:B------:R-:W-:Y:S10]  /*51760*/  STL.64 [R1+0x4b00], R6 ;  /* 0x004b000601007387 */ /* 0x000ff40000100a00 */
[----:B------:R-:W-:Y:S04]  /*51770*/  STL.64 [R1+0xc0], R24 ;  /* 0x0000c01801007387 */ /* 0x000fe80000100a00 */
[----:B------:R-:W-:Y:S01]  /*51780*/  STL.64 [R1+0xc8], R26 ;  /* 0x0000c81a01007387 */ /* 0x000fe20000100a00 */
[----:B---3--:R-:W-:-:S02]  /*51790*/  IMAD.MOV.U32 R3, RZ, RZ, R14 ;  /* 0x000000ffff037224 */ /* 0x008fc400078e000e */
[----:B------:R-:W-:Y:S01]  /*517a0*/  IMAD.MOV.U32 R0, RZ, RZ, R15 ;  /* 0x000000ffff007224 */ /* 0x000fe200078e000f */
[----:B--2---:R-:W-:Y:S01]  /*517b0*/  HMMA.16816.F32.BF16 R16, R12, R10, R16 ;  /* 0x0000000a0c10723c */ /* 0x004fe20000041810 */
[----:B------:R-:W-:Y:S02]  /*517c0*/  IMAD.MOV.U32 R5, RZ, RZ, R12 ;  /* 0x000000ffff057224 */ /* 0x000fe400078e000c */
[----:B------:R-:W-:Y:S02]  /*517d0*/  IMAD.MOV.U32 R4, RZ, RZ, R13 ;  /* 0x000000ffff047224 */ /* 0x000fe400078e000d */
[----:B------:R-:W0:-:S14]  /*517e0*/  LDSM.16.MT88.4 R12, [R2+UR5+0xc200] ;  /* 0x00c20005020c783b */ /* 0x000e1c0008004200 */
[----:B------:R-:W-:Y:S04]  /*517f0*/  STL.64 [R1+0x180], R16 ;  /* 0x0001801001007387 */ /* 0x000fe80000100a00 */
[----:B------:R-:W-:Y:S04]  /*51800*/  STL.64 [R1+0x188], R18 ;  /* 0x0001881201007387 */ /* 0x000fe80000100a00 */
[----:B------:R-:W-:Y:S04]  /*51810*/  STL.64 [R1+0x4ae8], R10 ;  /* 0x004ae80a01007387 */ /* 0x000fe80000100a00 */
[----:B0-----:R-:W-:Y:S04]  /*51820*/  STL.64 [R1+0x49f8], R14 ;  /* 0x0049f80e01007387 */ /* 0x001fe80000100a00 */
[----:B------:R0:W-:Y:S04]  /*51830*/  STL.64 [R1+0x49f0], R12 ;  /* 0x0049f00c01007387 */ /* 0x0001e80000100a00 */
[----:B0-----:R-:W2:Y:S04]  /*51840*/  LDL.LU R12, [R1+0x520] ;  /* 0x00052000010c7983 */ /* 0x001ea80000300800 */
[----:B------:R-:W2:Y:S04]  /*51850*/  LDL.LU R13, [R1+0x524] ;  /* 0x00052400010d7983 */ /* 0x000ea80000300800 */
[----:B------:R-:W3:Y:S04]  /*51860*/  LDL.LU R14, [R1+0x528] ;  /* 0x00052800010e7983 */ /* 0x000ee80000300800 */
[----:B------:R-:W3:Y:S01]  /*51870*/  LDL.LU R15, [R1+0x52c] ;  /* 0x00052c00010f7983 */ /* 0x000ee20000300800 */
[----:B------:R-:W-:-:S02]  /*51880*/  IMAD.MOV.U32 R18, RZ, RZ, R21 ;  /* 0x000000ffff127224 */ /* 0x000fc400078e0015 */
[----:B------:R-:W-:Y:S02]  /*51890*/  IMAD.MOV.U32 R19, RZ, RZ, R20 ;  /* 0x000000ffff137224 */ /* 0x000fe400078e0014 */
[----:B------:R-:W-:Y:S02]  /*518a0*/  IMAD.MOV.U32 R16, RZ, RZ, R28 ;  /* 0x000000ffff107224 */ /* 0x000fe400078e001c */
[----:B------:R-:W-:Y:S01]  /*518b0*/  IMAD.MOV.U32 R17, RZ, RZ, R29 ;  /* 0x000000ffff117224 */ /* 0x000fe200078e001d */
[----:B------:R-:W4:Y:S04]  /*518c0*/  LDL.LU R28, [R1+0x4b10] ;  /* 0x004b1000011c7983 */ /* 0x000f280000300800 */
[----:B------:R-:W-:Y:S04]  /*518d0*/  STL.64 [R1+0x4af8], R18 ;  /* 0x004af81201007387 */ /* 0x000fe80000100a00 */
[----:B------:R-:W-:Y:S04]  /*518e0*/  STL.64 [R1+0x4af0], R16 ;  /* 0x004af01001007387 */ /* 0x000fe80000100a00 */
        /* <DEDUP_REMOVED lines=18> */
[----:B------:R-:W-:-:S02]  /*51a10*/  IMAD.MOV.U32 R9, RZ, RZ, R4 ;  /* 0x000000ffff097224 */ /* 0x000fc400078e0004 */
[----:B------:R-:W-:Y:S01]  /*51a20*/  IMAD.MOV.U32 R8, RZ, RZ, R5 ;  /* 0x000000ffff087224 */ /* 0x000fe200078e0005 */
[----:B---3--:R-:W-:Y:S04]  /*51a30*/  STL.64 [R1+0x4a80], R14 ;  /* 0x004a800e01007387 */ /* 0x008fe80000100a00 */
[----:B--2---:R0:W-:Y:S04]  /*51a40*/  STL.64 [R1+0x4a78], R12 ;  /* 0x004a780c01007387 */ /* 0x0041e80000100a00 */
[----:B0-----:R-:W2:Y:S04]  /*51a50*/  LDL.LU R12, [R1+0x490] ;  /* 0x00049000010c7983 */ /* 0x001ea80000300800 */
[----:B------:R-:W2:Y:S04]  /*51a60*/  LDL.LU R13, [R1+0x494] ;  /* 0x00049400010d7983 */ /* 0x000ea80000300800 */
[----:B------:R-:W3:Y:S04]  /*51a70*/  LDL.LU R14, [R1+0x498] ;  /* 0x00049800010e7983 */ /* 0x000ee80000300800 */
[----:B------:R-:W3:Y:S04]  /*51a80*/  LDL.LU R15, [R1+0x49c] ;  /* 0x00049c00010f7983 */ /* 0x000ee80000300800 */
[----:B------:R-:W2:Y:S04]  /*51a90*/  LDL.LU R16, [R1+0x3d0] ;  /* 0x0003d00001107983 */ /* 0x000ea80000300800 */
        /* <DEDUP_REMOVED lines=52> */
[----:B---3--:R-:W-:Y:S02]  /*51de0*/  HMMA.16816.F32.BF16 R8, R8, R6, R16 ;  /* 0x000000060808723c */ /* 0x008fe40000041810 */
[----:B------:R-:W2:Y:S04]  /*51df0*/  LDL.LU.64 R18, [R1+0x4af8] ;  /* 0x004af80001127983 */ /* 0x000ea80000300a00 */
[----:B------:R-:W2:-:S13]  /*51e00*/  LDL.LU.64 R16, [R1+0x4af0] ;  /* 0x004af00001107983 */ /* 0x000e9a0000300a00 */
[----:B------:R-:W-:Y:S04]  /*51e10*/  STL.64 [R1+0xb0], R8 ;  /* 0x0000b00801007387 */ /* 0x000fe80000100a00 */
[----:B------:R0:W-:Y:S04]  /*51e20*/  STL.64 [R1+0xb8], R10 ;  /* 0x0000b80a01007387 */ /* 0x0001e80000100a00 */
[----:B0-----:R-:W2:Y:S02]  /*51e30*/  LDL.LU.64 R10, [R1+0x4ae8] ;  /* 0x004ae800010a7983 */ /* 0x001ea40000300a00 */
        /* <DEDUP_REMOVED lines=48> */
[----:B--2---:R-:W-:Y:S01]  /*52140*/  HMMA.16816.F32.BF16 R16, R16, R6, R12 ;  /* 0x000000061010723c */ /* 0x004fe2000004180c */
[----:B------:R-:W2:Y:S04]  /*52150*/  LDL.LU.64 R14, [R1+0x4a60] ;  /* 0x004a6000010e7983 */ /* 0x000ea80000300a00 */
[----:B------:R-:W2:-:S14]  /*52160*/  LDL.LU.64 R12, [R1+0x4a58] ;  /* 0x004a5800010c7983 */ /* 0x000e9c0000300a00 */
[----:B------:R-:W-:Y:S04]  /*52170*/  STL.64 [R1+0x150], R16 ;  /* 0x0001501001007387 */ /* 0x000fe80000100a00 */
[----:B------:R0:W-:Y:S04]  /*52180*/  STL.64 [R1+0x158], R18 ;  /* 0x0001581201007387 */ /* 0x0001e80000100a00 */
[----:B------:R-:W2:Y:S04]  /*52190*/  LDL.LU.64 R6, [R1+0x4a50] ;  /* 0x004a500001067983 */ /* 0x000ea80000300a00 */
[----:B------:R-:W2:Y:S01]  /*521a0*/  LDL.LU.64 R4, [R1+0x4a48] ;  /* 0x004a480001047983 */ /* 0x000ea20000300a00 */
[----:B0-----:R-:W-:-:S02]  /*521b0*/  IMAD.MOV.U32 R18, RZ, RZ, R3 ;  /* 0x000000ffff127224 */ /* 0x001fc400078e0003 */
        /* <DEDUP_REMOVED lines=21> */
[----:B------:R-:W4:Y:S04]  /*52310*/  LDL.LU R23, [R1+0x53c] ;  /* 0x00053c0001177983 */ /* 0x000f280000300800 */
[----:B------:R-:W-:Y:S01]  /*52320*/  STL.64 [R1+0x4a08], R26 ;  /* 0x004a081a01007387 */ /* 0x000fe20000100a00 */
[C---:B----4-:R-:W-:Y:S08]  /*52330*/  HMMA.16816.F32.BF16 R20, R4.reuse, R26, R20 ;  /* 0x0000001a0414723c */ /* 0x050ff00000041814 */
[----:B--2---:R-:W-:Y:S11]  /*52340*/  HMMA.16816.F32.BF16 R4, R4, R18, R12 ;  /* 0x000000120404723c */ /* 0x004ff6000004180c */
[----:B------:R-:W-:Y:S04]  /*52350*/  STL.64 [R1+0x120], R20 ;  /* 0x0001201401007387 */ /* 0x000fe80000100a00 */
[----:B------:R-:W-:Y:S04]  /*52360*/  STL.64 [R1+0x128], R22 ;  /* 0x0001281601007387 */ /* 0x000fe80000100a00 */
[----:B------:R0:W-:Y:S04]  /*52370*/  STL.64 [R1+0x4a00], R18 ;  /* 0x004a001201007387 */ /* 0x0001e80000100a00 */
[----:B------:R-:W2:Y:S04]  /*52380*/  LDL.LU R12, [R1+0x280] ;  /* 0x00028000010c7983 */ /* 0x000ea80000300800 */
[----:B------:R-:W-:Y:S04]  /*52390*/  STL.64 [R1+0xa0], R4 ;  /* 0x0000a00401007387 */ /* 0x000fe80000100a00 */
[----:B------:R1:W-:Y:S04]  /*523a0*/  STL.64 [R1+0xa8], R6 ;  /* 0x0000a80601007387 */ /* 0x0003e80000100a00 */
[----:B------:R-:W2:Y:S04]  /*523b0*/  LDL.LU R13, [R1+0x284] ;  /* 0x00028400010d7983 */ /* 0x000ea80000300800 */
[----:B------:R-:W2:Y:S04]  /*523c0*/  LDL.LU R14, [R1+0x288] ;  /* 0x00028800010e7983 */ /* 0x000ea80000300800 */
[----:B------:R-:W2:Y:S04]  /*523d0*/  LDL.LU R15, [R1+0x28c] ;  /* 0x00028c00010f7983 */ /* 0x000ea80000300800 */
[----:B------:R-:W4:Y:S04]  /*523e0*/  LDL.LU R16, [R1+0x290] ;  /* 0x0002900001107983 */ /* 0x000f280000300800 */
[----:B------:R-:W4:Y:S04]  /*523f0*/  LDL.LU R17, [R1+0x294] ;  /* 0x0002940001117983 */ /* 0x000f280000300800 */
[----:B0-----:R-:W4:Y:S04]  /*52400*/  LDL.LU R18, [R1+0x298] ;  /* 0x0002980001127983 */ /* 0x001f280000300800 */
[----:B------:R-:W4:Y:S04]  /*52410*/  LDL.LU R19, [R1+0x29c] ;  /* 0x00029c0001137983 */ /* 0x000f280000300800 */
[----:B------:R-:W3:Y:S04]  /*52420*/  LDL.LU R20, [R1+0x550] ;  /* 0x0005500001147983 */ /* 0x000ee80000300800 */
[----:B------:R-:W3:Y:S04]  /*52430*/  LDL.LU R21, [R1+0x554] ;  /* 0x0005540001157983 */ /* 0x000ee80000300800 */
[----:B------:R-:W3:Y:S04]  /*52440*/  LDL.LU R22, [R1+0x558] ;  /* 0x0005580001167983 */ /* 0x000ee80000300800 */
[----:B------:R-:W3:Y:S04]  /*52450*/  LDL.LU R23, [R1+0x55c] ;  /* 0x00055c0001177983 */ /* 0x000ee80000300800 */
[----:B------:R-:W2:Y:S04]  /*52460*/  LDL.LU R24, [R1+0x5c0] ;  /* 0x0005c00001187983 */ /* 0x000ea80000300800 */
[----:B------:R-:W2:Y:S04]  /*52470*/  LDL.LU R25, [R1+0x5c4] ;  /* 0x0005c40001197983 */ /* 0x000ea80000300800 */
[----:B------:R-:W2:Y:S04]  /*52480*/  LDL.LU R26, [R1+0x5c8] ;  /* 0x0005c800011a7983 */ /* 0x000ea80000300800 */
[----:B------:R-:W2:Y:S04]  /*52490*/  LDL.LU R27, [R1+0x5cc] ;  /* 0x0005cc00011b7983 */ /* 0x000ea80000300800 */
[----:B-1----:R-:W2:Y:S04]  /*524a0*/  LDL R7, [R1+0xb28] ;  /* 0x000b280001077983 */ /* 0x002ea80000100800 */
[----:B--2---:R0:W-:Y:S04]  /*524b0*/  STL [R1+0x49ac], R7 ;  /* 0x0049ac0701007387 */ /* 0x0041e80000100800 */
[----:B------:R-:W2:Y:S04]  /*524c0*/  LDL.LU R4, [R1+0x590] ;  /* 0x0005900001047983 */ /* 0x000ea80000300800 */
[----:B------:R-:W2:Y:S04]  /*524d0*/  LDL.LU R5, [R1+0x594] ;  /* 0x0005940001057983 */ /* 0x000ea80000300800 */
[----:B------:R-:W2:Y:S04]  /*524e0*/  LDL.LU R6, [R1+0x598] ;  /* 0x0005980001067983 */ /* 0x000ea80000300800 */
[----:B0-----:R-:W2:Y:S04]  /*524f0*/  LDL.LU R7, [R1+0x59c] ;  /* 0x00059c0001077983 */ /* 0x001ea80000300800 */
        /* <DEDUP_REMOVED lines=18> */
[----:B--2---:R0:W-:Y:S02]  /*52620*/  STL.64 [R1+0x49e8], R6 ;  /* 0x0049e80601007387 */ /* 0x0041e40000100a00 */
[----:B0-----:R-:W-:-:S02]  /*52630*/  IMAD.MOV.U32 R6, RZ, RZ, R3 ;  /* 0x000000ffff067224 */ /* 0x001fc400078e0003 */
[----:B------:R-:W-:-:S07]  /*52640*/  IMAD.MOV.U32 R7, RZ, RZ, R0 ;  /* 0x000000ffff077224 */ /* 0x000fce00078e0000 */
[----:B---3--:R-:W-:Y:S01]  /*52650*/  HMMA.16816.F32.BF16 R20, R8, R6, R20 ;  /* 0x000000060814723c */ /* 0x008fe20000041814 */
[----:B------:R-:W-:-:S15]  /*52660*/  STL.64 [R1+0x49e0], R4 ;  /* 0x0049e00401007387 */ /* 0x000fde0000100a00 */
[----:B------:R-:W-:-:S03]  /*52670*/  NOP ;  /* 0x0000000000007918 */ /* 0x000fc60000000000 */
[----:B------:R-:W-:Y:S04]  /*52680*/  STL.64 [R1+0x230], R20 ;  /* 0x0002301401007387 */ /* 0x000fe80000100a00 */
[----:B------:R-:W-:Y:S04]  /*52690*/  STL.64 [R1+0x238], R22 ;  /* 0x0002381601007387 */ /* 0x000fe80000100a00 */
[----:B------:R-:W0:Y:S02]  /*526a0*/  LDSM.16.MT88.4 R20, [R2+UR5+0xc300] ;  /* 0x00c300050214783b */ /* 0x000e240008004200 */
[----:B0-----:R-:W-:-:S02]  /*526b0*/  IMAD.MOV.U32 R3, RZ, RZ, R22 ;  /* 0x000000ffff037224 */ /* 0x001fc400078e0016 */
[----:B------:R-:W-:Y:S01]  /*526c0*/  STL [R1+0x60], R20 ;  /* 0x0000601401007387 */ /* 0x000fe20000100800 */
[----:B------:R-:W-:-:S03]  /*526d0*/  IMAD.MOV.U32 R29, RZ, RZ, R23 ;  /* 0x000000ffff1d7224 */ /* 0x000fc600078e0017 */
[----:B------:R-:W2:Y:S02]  /*526e0*/  LDL.LU.64 R22, [R1+0x4a10] ;  /* 0x004a100001167983 */ /* 0x000ea40000300a00 */
[----:B--2---:R-:W-:-:S15]  /*526f0*/  HMMA.16816.F32.BF16 R24, R8, R22, R24 ;  /* 0x000000160818723c */ /* 0x004fde0000041818 */
[----:B------:R-:W-:-:S04]  /*52700*/  NOP ;  /* 0x0000000000007918 */ /* 0x000fc80000000000 */
[----:B------:R-:W-:Y:S04]  /*52710*/  STL.64 [R1+0x270], R24 ;  /* 0x0002701801007387 */ /* 0x000fe80000100a00 */
[----:B------:R0:W-:Y:S04]  /*52720*/  STL.64 [R1+0x278], R26 ;  /* 0x0002781a01007387 */ /* 0x0001e80000100a00 */
[----:B0-----:R-:W4:Y:S02]  /*52730*/  LDL.LU.64 R26, [R1+0x4a08] ;  /* 0x004a0800011a7983 */ /* 0x001f240000300a00 */
[----:B----4-:R-:W-:-:S15]  /*52740*/  HMMA.16816.F32.BF16 R16, R8, R26, R16 ;  /* 0x0000001a0810723c */ /* 0x010fde0000041810 */
[----:B------:R-:W-:-:S04]  /*52750*/  NOP ;  /* 0x0000000000007918 */ /* 0x000fc80000000000 */
[----:B------:R-:W-:Y:S04]  /*52760*/  STL.64 [R1+0x290], R16 ;  /* 0x0002901001007387 */ /* 0x000fe80000100a00 */
[----:B------:R0:W-:Y:S04]  /*52770*/  STL.64 [R1+0x298], R18 ;  /* 0x0002981201007387 */ /* 0x0001e80000100a00 */
[----:B0-----:R-:W2:Y:S02]  /*52780*/  LDL.LU.64 R18, [R1+0x4a00] ;  /* 0x004a000001127983 */ /* 0x001ea40000300a00 */
[----:B--2---:R-:W-:Y:S02]  /*52790*/  HMMA.16816.F32.BF16 R8, R8, R18, R12 ;  /* 0x000000120808723c */ /* 0x004fe4000004180c */
[----:B------:R-:W2:Y:S04]  /*527a0*/  LDL.LU.64 R14, [R1+0x49f8] ;  /* 0x0049f800010e7983 */ /* 0x000ea80000300a00 */
[----:B------:R-:W2:-:S13]  /*527b0*/  LDL.LU.64 R12, [R1+0x49f0] ;  /* 0x0049f000010c7983 */ /* 0x000e9a0000300a00 */
[----:B------:R0:W-:Y:S04]  /*527c0*/  STL.64 [R1+0x280], R8 ;  /* 0x0002800801007387 */ /* 0x0001e80000100a00 */
[----:B------:R1:W-:Y:S04]  /*527d0*/  STL.64 [R1+0x288], R10 ;  /* 0x0002880a01007387 */ /* 0x0003e80000100a00 */
[----:B0-----:R-:W2:Y:S04]  /*527e0*/  LDL.LU R8, [R1+0x570] ;  /* 0x0005700001087983 */ /* 0x001ea80000300800 */
[----:B------:R-:W2:Y:S04]  /*527f0*/  LDL.LU R9, [R1+0x574] ;  /* 0x0005740001097983 */ /* 0x000ea80000300800 */
[----:B-1----:R-:W2:Y:S04]  /*52800*/  LDL.LU R10, [R1+0x578] ;  /* 0x00057800010a7983 */ /* 0x002ea80000300800 */
[----:B------:R-:W2:Y:S02]  /*52810*/  LDL.LU R11, [R1+0x57c] ;  /* 0x00057c00010b7983 */ /* 0x000ea40000300800 */
[----:B--2---:R-:W-:Y:S02]  /*52820*/  HMMA.16816.F32.BF16 R8, R12, R6, R8 ;  /* 0x000000060c08723c */ /* 0x004fe40000041808 */
[----:B------:R-:W0:-:S15]  /*52830*/  LDSM.16.MT88.4 R4, [R2+UR5+0xc380] ;  /* 0x00c380050204783b */ /* 0x000e1e0008004200 */
[----:B------:R-:W-:Y:S02]  /*52840*/  NOP ;  /* 0x0000000000007918 */ /* 0x000fe40000000000 */
[----:B------:R0:W-:Y:S04]  /*52850*/  STL.64 [R1+0x2d0], R8 ;  /* 0x0002d00801007387 */ /* 0x0001e80000100a00 */
[----:B------:R1:W-:Y:S01]  /*52860*/  STL.64 [R1+0x2d8], R10 ;  /* 0x0002d80a01007387 */ /* 0x0003e20000100a00 */
[----:B0-----:R-:W-:Y:S02]  /*52870*/  IMAD.MOV.U32 R9, RZ, RZ, R6 ;  /* 0x000000ffff097224 */ /* 0x001fe400078e0006 */
[----:B------:R-:W-:Y:S02]  /*52880*/  IMAD.MOV.U32 R8, RZ, RZ, R7 ;  /* 0x000000ffff087224 */ /* 0x000fe400078e0007 */
[----:B-1----:R-:W-:Y:S02]  /*52890*/  IMAD.MOV.U32 R11, RZ, RZ, R4 ;  /* 0x000000ffff0b7224 */ /* 0x002fe400078e0004 */
[----:B------:R-:W-:Y:S01]  /*528a0*/  IMAD.MOV.U32 R10, RZ, RZ, R5 ;  /* 0x000000ffff0a7224 */ /* 0x000fe200078e0005 */
        /* <DEDUP_REMOVED lines=17> */
[----:B------:R-:W2:Y:S09]  /*529c0*/  LDL.LU.64 R14, [R1+0x38] ;  /* 0x00003800010e7983 */ /* 0x000eb20000300a00 */
        /* <DEDUP_REMOVED lines=11> */
[----:B0-----:R-:W2:Y:S01]  /*52a80*/  LDL.LU R7, [R1+0x49ac] ;  /* 0x0049ac0001077983 */ /* 0x001ea20000300800 */
[----:B------:R-:W-:Y:S02]  /*52a90*/  IMAD.MOV.U32 R6, RZ, RZ, R16 ;  /* 0x000000ffff067224 */ /* 0x000fe400078e0010 */
[----:B------:R-:W-:-:S02]  /*52aa0*/  IMAD.MOV.U32 R5, RZ, RZ, R17 ;  /* 0x000000ffff057224 */ /* 0x000fc400078e0011 */
[----:B------:R-:W-:Y:S02]  /*52ab0*/  IMAD.MOV.U32 R4, RZ, RZ, R18 ;  /* 0x000000ffff047224 */ /* 0x000fe400078e0012 */
[----:B------:R-:W-:Y:S01]  /*52ac0*/  IMAD.MOV.U32 R2, RZ, RZ, R19 ;  /* 0x000000ffff027224 */ /* 0x000fe200078e0013 */
[----:B------:R0:W-:Y:S01]  /*52ad0*/  STL.64 [R1+0x4968], R14 ;  /* 0x0049680e01007387 */ /* 0x0001e20000100a00 */
[----:B------:R-:W-:Y:S02]  /*52ae0*/  IMAD.MOV.U32 R0, RZ, RZ, R21 ;  /* 0x000000ffff007224 */ /* 0x000fe400078e0015 */
[----:B0-----:R-:W-:Y:S01]  /*52af0*/  IMAD.MOV.U32 R15, RZ, RZ, R2 ;  /* 0x000000ffff0f7224 */ /* 0x001fe200078e0002 */
[----:B--2---:R-:W0:Y:S04]  /*52b00*/  LDSM.16.M88.4 R16, [R7+UR5+0x20080] ;  /* 0x020080050710783b */ /* 0x004e280008000200 */
[----:B0-----:R-:W-:Y:S04]  /*52b10*/  STL.64 [R1+0x20], R16 ;  /* 0x0000201001007387 */ /* 0x001fe80000100a00 */
[----:B------:R-:W-:Y:S04]  /*52b20*/  STL.64 [R1+0x28], R18 ;  /* 0x0000281201007387 */ /* 0x000fe80000100a00 */
[----:B------:R-:W0:Y:S04]  /*52b30*/  LDSM.16.M88.4 R16, [R7+UR5+0x20880] ;  /* 0x020880050710783b */ /* 0x000e280008000200 */
[----:B0-----:R-:W-:Y:S01]  /*52b40*/  STL.64 [R1+0x10], R16 ;  /* 0x0000101001007387 */ /* 0x001fe20000100a00 */
[----:B------:R-:W-:-:S03]  /*52b50*/  IMAD.MOV.U32 R24, RZ, RZ, R16 ;  /* 0x000000ffff187224 */ /* 0x000fc600078e0010 */
[----:B------:R-:W-:Y:S01]  /*52b60*/  STL.64 [R1+0x18], R18 ;  /* 0x0000181201007387 */ /* 0x000fe20000100a00 */
[----:B------:R-:W-:-:S03]  /*52b70*/  IMAD.MOV.U32 R25, RZ, RZ, R17 ;  /* 0x000000ffff197224 */ /* 0x000fc600078e0011 */
[----:B------:R-:W0:Y:S04]  /*52b80*/  LDSM.16.M88.4 R16, [R7+UR5+0x21080] ;  /* 0x021080050710783b */ /* 0x000e280008000200 */
[----:B------:R-:W-:Y:S04]  /*52b90*/  STL.64 [R1+0x4998], R26 ;  /* 0x0049981a01007387 */ /* 0x000fe80000100a00 */
[----:B------:R1:W-:Y:S01]  /*52ba0*/  STL.64 [R1+0x4990], R24 ;  /* 0x0049901801007387 */ /* 0x0003e20000100a00 */
[----:B0-----:R-:W-:-:S03]  /*52bb0*/  IMAD.MOV.U32 R2, RZ, RZ, R19 ;  /* 0x000000ffff027224 */ /* 0x001fc600078e0013 */
[----:B------:R0:W-:Y:S04]  /*52bc0*/  STL.64 [R1], R16 ;  /* 0x0000001001007387 */ /* 0x0001e80000100a00 */
[----:B------:R2:W-:Y:S01]  /*52bd0*/  STL.64 [R1+0x8], R18 ;  /* 0x0000081201007387 */ /* 0x0005e20000100a00 */
[----:B------:R-:W-:Y:S02]  /*52be0*/  IMAD.MOV.U32 R20, RZ, RZ, R16 ;  /* 0x000000ffff147224 */ /* 0x000fe400078e0010 */
[----:B------:R-:W-:Y:S01]  /*52bf0*/  IMAD.MOV.U32 R21, RZ, RZ, R17 ;  /* 0x000000ffff157224 */ /* 0x000fe200078e0011 */
[----:B------:R-:W-:Y:S04]  /*52c00*/  STL [R1+0x4548], R2 ;  /* 0x0045480201007387 */ /* 0x000fe80000100800 */
[----:B-1----:R-:W3:Y:S04]  /*52c10*/  LDL.LU R24, [R1+0x610] ;  /* 0x0006100001187983 */ /* 0x002ee80000300800 */
[----:B------:R-:W3:Y:S04]  /*52c20*/  LDL.LU R25, [R1+0x614] ;  /* 0x0006140001197983 */ /* 0x000ee80000300800 */
[----:B------:R-:W3:Y:S04]  /*52c30*/  LDL.LU R26, [R1+0x618] ;  /* 0x00061800011a7983 */ /* 0x000ee80000300800 */
[----:B------:R-:W3:Y:S01]  /*52c40*/  LDL.LU R27, [R1+0x61c] ;  /* 0x00061c00011b7983 */ /* 0x000ee20000300800 */
[----:B0-----:R-:W-:-:S02]  /*52c50*/  IMAD.MOV.U32 R16, RZ, RZ, R11 ;  /* 0x000000ffff107224 */ /* 0x001fc400078e000b */
[----:B--2---:R-:W-:Y:S02]  /*52c60*/  IMAD.MOV.U32 R18, RZ, RZ, R9 ;  /* 0x000000ffff127224 */ /* 0x004fe400078e0009 */
[----:B------:R-:W-:Y:S02]  /*52c70*/  IMAD.MOV.U32 R19, RZ, RZ, R8 ;  /* 0x000000ffff137224 */ /* 0x000fe400078e0008 */
[----:B------:R-:W-:Y:S02]  /*52c80*/  IMAD.MOV.U32 R17, RZ, RZ, R10 ;  /* 0x000000ffff117224 */ /* 0x000fe400078e000a */
[----:B------:R-:W-:Y:S02]  /*52c90*/  IMAD.MOV.U32 R12, RZ, RZ, R6 ;  /* 0x000000ffff0c7224 */ /* 0x000fe400078e0006 */
[----:B------:R-:W-:Y:S02]  /*52ca0*/  IMAD.MOV.U32 R13, RZ, RZ, R5 ;  /* 0x000000ffff0d7224 */ /* 0x000fe400078e0005 */
[----:B------:R-:W-:Y:S01]  /*52cb0*/  IMAD.MOV.U32 R14, RZ, RZ, R4 ;  /* 0x000000ffff0e7224 */ /* 0x000fe200078e0004 */
[----:B------:R-:W-:Y:S04]  /*52cc0*/  STL.64 [R1+0x4930], R18 ;  /* 0x0049301201007387 */ /* 0x000fe80000100a00 */
[----:B------:R0:W-:Y:S04]  /*52cd0*/  STL.64 [R1+0x4928], R16 ;  /* 0x0049281001007387 */ /* 0x0001e80000100a00 */
[----:B------:R-:W1:Y:S04]  /*52ce0*/  LDSM.16.M88.4 R4, [R7+UR5+0x21880] ;  /* 0x021880050704783b */ /* 0x000e680008000200 */
[----:B------:R-:W2:Y:S04]  /*52cf0*/  LDSM.16.MT88.4 R8, [R28+UR5+0x10080] ;  /* 0x010080051c08783b */ /* 0x000ea80008004200 */
[----:B0-----:R-:W4:Y:S01]  /*52d00*/  LDL.LU R16, [R1+0x60] ;  /* 0x0000600001107983 */ /* 0x001f220000300800 */
[----:B------:R-:W-:-:S02]  /*52d10*/  IMAD.MOV.U32 R18, RZ, RZ, R3 ;  /* 0x000000ffff127224 */ /* 0x000fc400078e0003 */
[----:B------:R-:W-:Y:S02]  /*52d20*/  IMAD.MOV.U32 R19, RZ, RZ, R29 ;  /* 0x000000ffff137224 */ /* 0x000fe400078e001d */
[----:B------:R-:W-:Y:S02]  /*52d30*/  IMAD.MOV.U32 R17, RZ, RZ, R0 ;  /* 0x000000ffff117224 */ /* 0x000fe400078e0000 */
[----:B------:R-:W2:Y:S04]  /*52d40*/  LDL.LU R0, [R1+0x49a8] ;  /* 0x0049a80001007983 */ /* 0x000ea80000300800 */
[----:B------:R-:W2:Y:S04]  /*52d50*/  LDL.LU R3, [R1+0x49a4] ;  /* 0x0049a40001037983 */ /* 0x000ea80000300800 */
[----:B------:R-:W2:Y:S04]  /*52d60*/  LDL.LU R29, [R1+0x49a0] ;  /* 0x0049a000011d7983 */ /* 0x000ea80000300800 */
[----:B------:R-:W-:Y:S04]  /*52d70*/  STL.64 [R1+0x4978], R18 ;  /* 0x0049781201007387 */ /* 0x000fe80000100a00 */
[----:B----4-:R0:W-:Y:S04]  /*52d80*/  STL.64 [R1+0x4970], R16 ;  /* 0x0049701001007387 */ /* 0x0101e80000100a00 */
[----:B0-----:R-:W4:Y:S04]  /*52d90*/  LDL.LU R16, [R1+0x5f0] ;  /* 0x0005f00001107983 */ /* 0x001f280000300800 */
[----:B------:R-:W4:Y:S04]  /*52da0*/  LDL.LU R17, [R1+0x5f4] ;  /* 0x0005f40001117983 */ /* 0x000f280000300800 */
[----:B------:R-:W2:Y:S04]  /*52db0*/  LDL.LU R18, [R1+0x5f8] ;  /* 0x0005f80001127983 */ /* 0x000ea80000300800 */
[----:B------:R-:W2:Y:S01]  /*52dc0*/  LDL.LU R19, [R1+0x5fc] ;  /* 0x0005fc0001137983 */ /* 0x000ea20000300800 */
[----:B---3--:R-:W-:Y:S03]  /*52dd0*/  HMMA.16816.F32.BF16 R24, R12, R22, R24 ;  /* 0x000000160c18723c */ /* 0x008fe60000041818 */
[----:B--2---:R-:W-:Y:S04]  /*52de0*/  STL.64 [R1+0x4988], R18 ;  /* 0x0049881201007387 */ /* 0x004fe80000100a00 */
[----:B----4-:R0:W-:Y:S04]  /*52df0*/  STL.64 [R1+0x4980], R16 ;  /* 0x0049801001007387 */ /* 0x0101e80000100a00 */
[----:B0-----:R-:W2:Y:S04]  /*52e00*/  LDL.LU R16, [R1+0x620] ;  /* 0x0006200001107983 */ /* 0x001ea80000300800 */
[----:B------:R-:W2:Y:S04]  /*52e10*/  LDL.LU R17, [R1+0x624] ;  /* 0x0006240001117983 */ /* 0x000ea80000300800 */
[----:B------:R-:W2:Y:S04]  /*52e20*/  LDL.LU R18, [R1+0x628] ;  /* 0x0006280001127983 */ /* 0x000ea80000300800 */
[----:B------:R-:W2:Y:S04]  /*52e30*/  LDL.LU R19, [R1+0x62c] ;  /* 0x00062c0001137983 */ /* 0x000ea80000300800 */
[----:B-1----:R-:W-:Y:S04]  /*52e40*/  STL [R1+0x451c], R6 ;  /* 0x00451c0601007387 */ /* 0x002fe80000100800 */
[----:B------:R-:W-:Y:S04]  /*52e50*/  STL [R1+0x4518], R7 ;  /* 0x0045180701007387 */ /* 0x000fe80000100800 */
[----:B------:R0:W-:Y:S04]  /*52e60*/  STL.64 [R1+0x48b8], R4 ;  /* 0x0048b80401007387 */ /* 0x0001e80000100a00 */
[----:B0-----:R-:W3:Y:S04]  /*52e70*/  LDL.LU R4, [R1+0x5e0] ;  /* 0x0005e00001047983 */ /* 0x001ee80000300800 */
[----:B------:R-:W-:Y:S04]  /*52e80*/  STL [R1+0x48a0], R9 ;  /* 0x0048a00901007387 */ /* 0x000fe80000100800 */
[----:B------:R-:W-:Y:S04]  /*52e90*/  STL [R1+0x489c], R10 ;  /* 0x00489c0a01007387 */ /* 0x000fe80000100800 */
[----:B------:R-:W-:Y:S04]  /*52ea0*/  STL [R1+0x4898], R11 ;  /* 0x0048980b01007387 */ /* 0x000fe80000100800 */
[----:B------:R-:W-:Y:S04]  /*52eb0*/  STL.64 [R1+0x550], R24 ;  /* 0x0005501801007387 */ /* 0x000fe80000100a00 */
[----:B------:R-:W-:Y:S04]  /*52ec0*/  STL.64 [R1+0x558], R26 ;  /* 0x0005581a01007387 */ /* 0x000fe80000100a00 */
[----:B------:R-:W0:Y:S01]  /*52ed0*/  LDSM.16.MT88.4 R24, [R28+UR5+0x10100] ;  /* 0x010100051c18783b */ /* 0x000e220008004200 */
[----:B------:R-:W-:-:S02]  /*52ee0*/  IMAD.MOV.U32 R6, RZ, RZ, R3 ;  /* 0x000000ffff067224 */ /* 0x000fc400078e0003 */
[----:B------:R-:W-:Y:S02]  /*52ef0*/  IMAD.MOV.U32 R7, RZ, RZ, R0 ;  /* 0x000000ffff077224 */ /* 0x000fe400078e0000 */
[----:B------:R-:W-:Y:S02]  /*52f00*/  IMAD.MOV.U32 R5, RZ, RZ, R29 ;  /* 0x000000ffff057224 */ /* 0x000fe400078e001d */
[----:B0-----:R-:W-:Y:S01]  /*52f10*/  IMAD.MOV.U32 R3, RZ, RZ, R26 ;  /* 0x000000ffff037224 */ /* 0x001fe200078e001a */
[----:B------:R0:W-:Y:S01]  /*52f20*/  STL [R1+0x80], R24 ;  /* 0x0000801801007387 */ /* 0x0001e20000100800 */
[----:B------:R-:W-:-:S03]  /*52f30*/  IMAD.MOV.U32 R0, RZ, RZ, R27 ;  /* 0x000000ffff007224 */ /* 0x000fc600078e001b */
[----:B------:R-:W2:Y:S01]  /*52f40*/  LDL.LU.64 R26, [R1+0x4998] ;  /* 0x00499800011a7983 */ /* 0x000ea20000300a00 */
[----:B------:R-:W-:-:S03]  /*52f50*/  IMAD.MOV.U32 R29, RZ, RZ, R25 ;  /* 0x000000ffff1d7224 */ /* 0x000fc600078e0019 */
[----:B0-----:R-:W4:Y:S01]  /*52f60*/  LDL.LU.64 R24, [R1+0x4990] ;  /* 0x0049900001187983 */ /* 0x001f220000300a00 */
[----:B--2---:R-:W-:-:S15]  /*52f70*/  HMMA.16816.F32.BF16 R16, R12, R26, R16 ;  /* 0x0000001a0c10723c */ /* 0x004fde0000041810 */
[----:B------:R-:W-:-:S04]  /*52f80*/  NOP ;  /* 0x0000000000007918 */ /* 0x000fc80000000000 */
[----:B------:R-:W-:Y:S04]  /*52f90*/  STL.64 [R1+0x620], R16 ;  /* 0x0006201001007387 */ /* 0x000fe80000100a00 */
[----:B------:R0:W-:Y:S04]  /*52fa0*/  STL.64 [R1+0x628], R18 ;  /* 0x0006281201007387 */ /* 0x0001e80000100a00 */
[----:B0-----:R-:W2:Y:S04]  /*52fb0*/  LDL.LU.64 R18, [R1+0x4988] ;  /* 0x0049880001127983 */ /* 0x001ea80000300a00 */
[----:B------:R-:W2:Y:S04]  /*52fc0*/  LDL.LU.64 R16, [R1+0x4980] ;  /* 0x0049800001107983 */ /* 0x000ea80000300a00 */
[----:B------:R0:W-:Y:S04]  /*52fd0*/  STL.64 [R1+0x4960], R26 ;  /* 0x0049601a01007387 */ /* 0x0001e80000100a00 */
[----:B----4-:R-:W-:Y:S04]  /*52fe0*/  STL.64 [R1+0x4958], R24 ;  /* 0x0049581801007387 */ /* 0x010fe80000100a00 */
[----:B0-----:R-:W2:Y:S02]  /*52ff0*/  LDL.LU.64 R26, [R1+0x48] ;  /* 0x00004800011a7983 */ /* 0x001ea40000300a00 */
[----:B--2---:R-:W-:Y:S02]  /*53000*/  HMMA.16816.F32.BF16 R12, R12, R26, R16 ;  /* 0x0000001a0c0c723c */ /* 0x004fe40000041810 */
[----:B------:R-:W3:Y:S04]  /*53010*/  LDL.LU.64 R18, [R1+0x4978] ;  /* 0x0049780001127983 */ /* 0x000ee80000300a00 */
[----:B------:R-:W3:-:S13]  /*53020*/  LDL.LU.64 R16, [R1+0x4970] ;  /* 0x0049700001107983 */ /* 0x000eda0000300a00 */
[----:B------:R-:W-:Y:S04]  /*53030*/  STL.64 [R1+0x5f0], R12 ;  /* 0x0005f00c01007387 */ /* 0x000fe80000100a00 */
[----:B------:R0:W-:Y:S04]  /*53040*/  STL.64 [R1+0x5f8], R14 ;  /* 0x0005f80e01007387 */ /* 0x0001e80000100a00 */
[----:B0-----:R-:W3:Y:S02]  /*53050*/  LDL.LU.64 R14, [R1+0x4968] ;  /* 0x00496800010e7983 */ /* 0x001ee40000300a00 */
[----:B---3--:R-:W-:Y:S01]  /*53060*/  HMMA.16816.F32.BF16 R4, R16, R14, R4 ;  /* 0x0000000e1004723c */ /* 0x008fe20000041804 */
[----:B------:R-:W-:-:S02]  /*53070*/  IMAD.MOV.U32 R11, RZ, RZ, R14 ;  /* 0x000000ffff0b7224 */ /* 0x000fc400078e000e */
[----:B------:R-:W-:-:S15]  /*53080*/  IMAD.MOV.U32 R10, RZ, RZ, R15 ;  /* 0x000000ffff0a7224 */ /* 0x000fde00078e000f */
[----:B------:R-:W-:Y:S01]  /*53090*/  NOP ;  /* 0x0000000000007918 */ /* 0x000fe20000000000 */
[----:B------:R0:W-:Y:S04]  /*530a0*/  STL.64 [R1+0x5e0], R4 ;  /* 0x0005e00401007387 */ /* 0x0001e80000100a00 */
[----:B------:R1:W-:Y:S04]  /*530b0*/  STL.64 [R1+0x5e8], R6 ;  /* 0x0005e80601007387 */ /* 0x0003e80000100a00 */
[----:B0-----:R-:W2:Y:S04]  /*530c0*/  LDL.LU R4, [R1+0x480] ;  /* 0x0004800001047983 */ /* 0x001ea80000300800 */
[----:B------:R-:W2:Y:S04]  /*530d0*/  LDL.LU R5, [R1+0x484] ;  /* 0x0004840001057983 */ /* 0x000ea80000300800 */
[----:B-1----:R-:W3:Y:S04]  /*530e0*/  LDL.LU R6, [R1+0x488] ;  /* 0x0004880001067983 */ /* 0x002ee80000300800 */
[----:B------:R-:W3:Y:S04]  /*530f0*/  LDL.LU R7, [R1+0x48c] ;  /* 0x00048c0001077983 */ /* 0x000ee80000300800 */
[----:B------:R-:W4:Y:S04]  /*53100*/  LDL.LU R12, [R1+0x4f0] ;  /* 0x0004f000010c7983 */ /* 0x000f280000300800 */
[----:B------:R-:W4:Y:S04]  /*53110*/  LDL.LU R13, [R1+0x4f4] ;  /* 0x0004f400010d7983 */ /* 0x000f280000300800 */
[----:B------:R-:W2:Y:S04]  /*53120*/  LDL.LU R14, [R1+0x4f8] ;  /* 0x0004f800010e7983 */ /* 0x000ea80000300800 */
[----:B------:R-:W2:Y:S04]  /*53130*/  LDL.LU R15, [R1+0x4fc] ;  /* 0x0004fc00010f7983 */ /* 0x000ea80000300800 */
[----:B------:R-:W3:Y:S01]  /*53140*/  LDL.LU R24, [R1+0x5d0] ;  /* 0x0005d00001187983 */ /* 0x000ee20000300800 */
[----:B------:R-:W-:-:S03]  /*53150*/  IMAD.MOV.U32 R9, RZ, RZ, R26 ;  /* 0x000000ffff097224 */ /* 0x000fc600078e001a */
[----:B------:R-:W3:Y:S01]  /*53160*/  LDL.LU R25, [R1+0x5d4] ;  /* 0x0005d40001197983 */ /* 0x000ee20000300800 */
[----:B------:R-:W-:-:S03]  /*53170*/  IMAD.MOV.U32 R2, RZ, RZ, R27 ;  /* 0x000000ffff027224 */ /* 0x000fc600078e001b */
[----:B------:R-:W3:Y:S04]  /*53180*/  LDL.LU R26, [R1+0x5d8] ;  /* 0x0005d800011a7983 */ /* 0x000ee80000300800 */
[----:B------:R-:W3:Y:S04]  /*53190*/  LDL.LU R27, [R1+0x5dc] ;  /* 0x0005dc00011b7983 */ /* 0x000ee80000300800 */
[----:B--2---:R-:W-:Y:S04]  /*531a0*/  STL.64 [R1+0x4900], R14 ;  /* 0x0049000e01007387 */ /* 0x004fe80000100a00 */
[----:B----4-:R0:W-:Y:S04]  /*531b0*/  STL.64 [R1+0x48f8], R12 ;  /* 0x0048f80c01007387 */ /* 0x0101e80000100a00 */
[----:B0-----:R-:W2:Y:S04]  /*531c0*/  LDL.LU R12, [R1+0x510] ;  /* 0x00051000010c7983 */ /* 0x001ea80000300800 */
[----:B------:R-:W2:Y:S04]  /*531d0*/  LDL.LU R13, [R1+0x514] ;  /* 0x00051400010d7983 */ /* 0x000ea80000300800 */
[----:B------:R-:W4:Y:S04]  /*531e0*/  LDL.LU R14, [R1+0x518] ;  /* 0x00051800010e7983 */ /* 0x000f280000300800 */
[----:B------:R-:W4:Y:S04]  /*531f0*/  LDL.LU R15, [R1+0x51c] ;  /* 0x00051c00010f7983 */ /* 0x000f280000300800 */
[----:B----4-:R0:W-:Y:S04]  /*53200*/  STL.64 [R1+0x4910], R14 ;  /* 0x0049100e01007387 */ /* 0x0101e80000100a00 */
[----:B--2---:R1:W-:Y:S01]  /*53210*/  STL.64 [R1+0x4908], R12 ;  /* 0x0049080c01007387 */ /* 0x0043e20000100a00 */
[----:B0-----:R-:W-:-:S02]  /*53220*/  IMAD.MOV.U32 R14, RZ, RZ, R11 ;  /* 0x000000ffff0e7224 */ /* 0x001fc400078e000b */
[----:B------:R-:W-:-:S05]  /*53230*/  IMAD.MOV.U32 R15, RZ, RZ, R10 ;  /* 0x000000ffff0f7224 */ /* 0x000fca00078e000a */
[----:B------:R0:W-:Y:S04]  /*53240*/  STL.64 [R1+0x4938], R14 ;  /* 0x0049380e01007387 */ /* 0x0001e80000100a00 */
[----:B-1----:R-:W2:Y:S04]  /*53250*/  LDL.LU R12, [R1+0x580] ;  /* 0x00058000010c7983 */ /* 0x002ea80000300800 */
[----:B------:R-:W2:Y:S04]  /*53260*/  LDL.LU R13, [R1+0x584] ;  /* 0x00058400010d7983 */ /* 0x000ea80000300800 */
[----:B0-----:R-:W4:Y:S04]  /*53270*/  LDL.LU R14, [R1+0x588] ;  /* 0x00058800010e7983 */ /* 0x001f280000300800 */
        /* <DEDUP_REMOVED lines=8> */
[----:B------:R-:W-:Y:S04]  /*53300*/  STL.64 [R1+0x48c8], R6 ;  /* 0x0048c80601007387 */ /* 0x000fe80000100a00 */
[----:B------:R0:W-:Y:S04]  /*53310*/  STL.64 [R1+0x48c0], R4 ;  /* 0x0048c00401007387 */ /* 0x0001e80000100a00 */
[----:B0-----:R-:W3:Y:S04]  /*53320*/  LDL.LU R4, [R1+0x4a0] ;  /* 0x0004a00001047983 */ /* 0x001ee80000300800 */
[----:B------:R-:W3:Y:S04]  /*53330*/  LDL.LU R5, [R1+0x4a4] ;  /* 0x0004a40001057983 */ /* 0x000ee80000300800 */
[----:B------:R-:W4:Y:S04]  /*53340*/  LDL.LU R6, [R1+0x4a8] ;  /* 0x0004a80001067983 */ /* 0x000f280000300800 */
[----:B------:R-:W4:Y:S04]  /*53350*/  LDL.LU R7, [R1+0x4ac] ;  /* 0x0004ac0001077983 */ /* 0x000f280000300800 */
[----:B----4-:R-:W-:Y:S04]  /*53360*/  STL.64 [R1+0x48e8], R6 ;  /* 0x0048e80601007387 */ /* 0x010fe80000100a00 */
[----:B---3--:R-:W-:Y:S04]  /*53370*/  STL.64 [R1+0x48e0], R4 ;  /* 0x0048e00401007387 */ /* 0x008fe80000100a00 */
[----:B------:R-:W-:Y:S04]  /*53380*/  STL.64 [R1+0x4920], R22 ;  /* 0x0049201601007387 */ /* 0x000fe80000100a00 */
[----:B------:R0:W-:Y:S04]  /*53390*/  STL.64 [R1+0x4918], R20 ;  /* 0x0049181401007387 */ /* 0x0001e80000100a00 */
[----:B------:R-:W-:Y:S04]  /*533a0*/  STL.64 [R1+0x5d0], R24 ;  /* 0x0005d01801007387 */ /* 0x000fe80000100a00 */
[----:B------:R-:W-:Y:S04]  /*533b0*/  STL.64 [R1+0x5d8], R26 ;  /* 0x0005d81a01007387 */ /* 0x000fe80000100a00 */
[----:B------:R-:W1:Y:S04]  /*533c0*/  LDSM.16.MT88.4 R24, [R28+UR5+0x10180] ;  /* 0x010180051c18783b */ /* 0x000e680008004200 */
[----:B0-----:R-:W3:Y:S04]  /*533d0*/  LDL.LU R20, [R1+0x540] ;  /* 0x0005400001147983 */ /* 0x001ee80000300800 */
[----:B------:R-:W3:Y:S04]  /*533e0*/  LDL.LU R21, [R1+0x544] ;  /* 0x0005440001157983 */ /* 0x000ee80000300800 */
[----:B------:R-:W3:Y:S04]  /*533f0*/  LDL.LU R22, [R1+0x548] ;  /* 0x0005480001167983 */ /* 0x000ee80000300800 */
[----:B------:R-:W3:Y:S01]  /*53400*/  LDL.LU R23, [R1+0x54c] ;  /* 0x00054c0001177983 */ /* 0x000ee20000300800 */
[----:B------:R-:W-:-:S03]  /*53410*/  IMAD.MOV.U32 R6, RZ, RZ, R9 ;  /* 0x000000ffff067224 */ /* 0x000fc600078e0009 */
[----:B-1----:R0:W-:Y:S01]  /*53420*/  STL [R1+0x7c], R27 ;  /* 0x00007c1b01007387 */ /* 0x0021e20000100800 */
[----:B------:R-:W-:Y:S02]  /*53430*/  IMAD.MOV.U32 R11, RZ, RZ, R26 ;  /* 0x000000ffff0b7224 */ /* 0x000fe400078e001a */
[----:B------:R-:W-:Y:S01]  /*53440*/  IMAD.MOV.U32 R9, RZ, RZ, R24 ;  /* 0x000000ffff097224 */ /* 0x000fe200078e0018 */
[----:B0-----:R-:W2:Y:S01]  /*53450*/  LDL.LU.64 R26, [R1+0x4960] ;  /* 0x00496000011a7983 */ /* 0x001ea20000300a00 */
[----:B------:R-:W-:-:S03]  /*53460*/  IMAD.MOV.U32 R10, RZ, RZ, R25 ;  /* 0x000000ffff0a7224 */ /* 0x000fc600078e0019 */
[----:B------:R-:W4:Y:S04]  /*53470*/  LDL.LU.64 R24, [R1+0x4958] ;  /* 0x0049580001187983 */ /* 0x000f280000300a00 */
[----:B------:R-:W-:Y:S04]  /*53480*/  STL.64 [R1+0x48b0], R10 ;  /* 0x0048b00a01007387 */ /* 0x000fe80000100a00 */
[----:B------:R4:W-:Y:S01]  /*53490*/  STL.64 [R1+0x48a8], R8 ;  /* 0x0048a80801007387 */ /* 0x0009e20000100a00 */
[----:B--2---:R-:W-:Y:S01]  /*534a0*/  HMMA.16816.F32.BF16 R12, R16, R26, R12 ;  /* 0x0000001a100c723c */ /* 0x004fe2000004180c */
[----:B----4-:R-:W-:-:S02]  /*534b0*/  IMAD.MOV.U32 R8, RZ, RZ, R24 ;  /* 0x000000ffff087224 */ /* 0x010fc400078e0018 */
[----:B------:R-:W-:Y:S01]  /*534c0*/  IMAD.MOV.U32 R9, RZ, RZ, R25 ;  /* 0x000000ffff097224 */ /* 0x000fe200078e0019 */
[----:B------:R-:W2:Y:S04]  /*534d0*/  LDL.LU R24, [R1+0x4954] ;  /* 0x0049540001187983 */ /* 0x000ea80000300800 */
[----:B------:R-:W2:Y:S04]  /*534e0*/  LDL.LU R25, [R1+0x4950] ;  /* 0x0049500001197983 */ /* 0x000ea80000300800 */
[----:B------:R0:W-:Y:S04]  /*534f0*/  STL.64 [R1+0x48f0], R8 ;  /* 0x0048f00801007387 */ /* 0x0001e80000100a00 */
[----:B0-----:R-:W4:Y:S04]  /*53500*/  LDL.LU R8, [R1+0x4d0] ;  /* 0x0004d00001087983 */ /* 0x001f280000300800 */
[----:B------:R-:W4:Y:S04]  /*53510*/  LDL.LU R9, [R1+0x4d4] ;  /* 0x0004d40001097983 */ /* 0x000f280000300800 */
[----:B------:R-:W4:Y:S04]  /*53520*/  LDL.LU R10, [R1+0x4d8] ;  /* 0x0004d800010a7983 */ /* 0x000f280000300800 */
[----:B------:R-:W4:Y:S04]  /*53530*/  LDL.LU R11, [R1+0x4dc] ;  /* 0x0004dc00010b7983 */ /* 0x000f280000300800 */
[----:B------:R-:W-:Y:S04]  /*53540*/  STL.64 [R1+0x610], R12 ;  /* 0x0006100c01007387 */ /* 0x000fe80000100a00 */
[----:B------:R0:W-:Y:S04]  /*53550*/  STL.64 [R1+0x618], R14 ;  /* 0x0006180e01007387 */ /* 0x0001e80000100a00 */
[----:B0-----:R-:W2:Y:S04]  /*53560*/  LDL.LU.64 R14, [R1+0x4948] ;  /* 0x00494800010e7983 */ /* 0x001ea80000300a00 */
[----:B------:R-:W2:Y:S01]  /*53570*/  LDL.LU.64 R12, [R1+0x4940] ;  /* 0x00494000010c7983 */ /* 0x000ea20000300a00 */
[----:B------:R-:W-:-:S07]  /*53580*/  IMAD.MOV.U32 R7, RZ, RZ, R2 ;  /* 0x000000ffff077224 */ /* 0x000fce00078e0002 */
[----:B--2---:R-:W-:Y:S01]  /*53590*/  HMMA.16816.F32.BF16 R16, R16, R6, R12 ;  /* 0x000000061010723c */ /* 0x004fe2000004180c */
[----:B------:R-:W3:-:S15]  /*535a0*/  LDL.LU.64 R14, [R1+0x4938] ;  /* 0x00493800010e7983 */ /* 0x000ede0000300a00 */
[----:B------:R-:W-:-:S03]  /*535b0*/  NOP ;  /* 0x0000000000007918 */ /* 0x000fc60000000000 */
[----:B------:R-:W-:Y:S04]  /*535c0*/  STL.64 [R1+0x600], R16 ;  /* 0x0006001001007387 */ /* 0x000fe80000100a00 */
[----:B------:R0:W-:Y:S04]  /*535d0*/  STL.64 [R1+0x608], R18 ;  /* 0x0006081201007387 */ /* 0x0001e80000100a00 */
[----:B0-----:R-:W3:Y:S04]  /*535e0*/  LDL.LU.64 R18, [R1+0x4930] ;  /* 0x0049300001127983 */ /* 0x001ee80000300a00 */
[----:B------:R-:W3:Y:S02]  /*535f0*/  LDL.LU.64 R16, [R1+0x4928] ;  /* 0x0049280001107983 */ /* 0x000ee40000300a00 */
[----:B---3--:R-:W-:Y:S02]  /*53600*/  HMMA.16816.F32.BF16 R12, R16, R14, R20 ;  /* 0x0000000e100c723c */ /* 0x008fe40000041814 */
[----:B------:R-:W2:Y:S04]  /*53610*/  LDL.LU.64 R22, [R1+0x4920] ;  /* 0x0049200001167983 */ /* 0x000ea80000300a00 */
[----:B------:R-:W3:-:S13]  /*53620*/  LDL.LU.64 R20, [R1+0x4918] ;  /* 0x0049180001147983 */ /* 0x000eda0000300a00 */
        /* <DEDUP_REMOVED lines=11> */
[----:B0-----:R-:W3:Y:S01]  /*536e0*/  LDL.LU R24, [R1+0x460] ;  /* 0x0004600001187983 */ /* 0x001ee20000300800 */
[----:B--2---:R-:W-:-:S15]  /*536f0*/  HMMA.16816.F32.BF16 R12, R16, R26, R12 ;  /* 0x0000001a100c723c */ /* 0x004fde000004180c */
[----:B------:R-:W-:-:S04]  /*53700*/  NOP ;  /* 0x0000000000007918 */ /* 0x000fc80000000000 */
[----:B------:R-:W-:Y:S04]  /*53710*/  STL.64 [R1+0x5a0], R12 ;  /* 0x0005a00c01007387 */ /* 0x000fe80000100a00 */
[----:B------:R-:W-:Y:S04]  /*53720*/  STL.64 [R1+0x5a8], R14 ;  /* 0x0005a80e01007387 */ /* 0x000fe80000100a00 */
[----:B------:R-:W0:Y:S01]  /*53730*/  LDSM.16.MT88.4 R12, [R28+UR5+0x10200] ;  /* 0x010200051c0c783b */ /* 0x000e220008004200 */
[----:B----4-:R-:W-:Y:S03]  /*53740*/  HMMA.16816.F32.BF16 R16, R16, R6, R8 ;  /* 0x000000061010723c */ /* 0x010fe60000041808 */
[----:B------:R-:W3:Y:S04]  /*53750*/  LDL.LU R25, [R1+0x464] ;  /* 0x0004640001197983 */ /* 0x000ee80000300800 */
[----:B------:R-:W3:Y:S04]  /*53760*/  LDL.LU R26, [R1+0x468] ;  /* 0x00046800011a7983 */ /* 0x000ee80000300800 */
[----:B------:R-:W3:Y:S04]  /*53770*/  LDL.LU R27, [R1+0x46c] ;  /* 0x00046c00011b7983 */ /* 0x000ee80000300800 */
[----:B0-----:R-:W-:Y:S04]  /*53780*/  STL.64 [R1+0x47f8], R14 ;  /* 0x0047f80e01007387 */ /* 0x001fe80000100a00 */
[----:B------:R0:W-:Y:S04]  /*53790*/  STL.64 [R1+0x47f0], R12 ;  /* 0x0047f00c01007387 */ /* 0x0001e80000100a00 */
[----:B0-----:R-:W2:Y:S04]  /*537a0*/  LDL R12, [R1+0x20] ;  /* 0x00002000010c7983 */ /* 0x001ea80000100800 */
[----:B------:R-:W2:Y:S04]  /*537b0*/  LDL R13, [R1+0x24] ;  /* 0x00002400010d7983 */ /* 0x000ea80000100800 */
[----:B------:R-:W4:Y:S04]  /*537c0*/  LDL.LU.64 R8, [R1+0x48f0] ;  /* 0x0048f00001087983 */ /* 0x000f280000300a00 */
[----:B------:R-:W2:Y:S04]  /*537d0*/  LDL.LU.64 R6, [R1+0x48e8] ;  /* 0x0048e80001067983 */ /* 0x000ea80000300a00 */
[----:B------:R-:W2:Y:S04]  /*537e0*/  LDL.LU.64 R4, [R1+0x48e0] ;  /* 0x0048e00001047983 */ /* 0x000ea80000300a00 */
[----:B------:R-:W-:Y:S04]  /*537f0*/  STL.64 [R1+0x590], R16 ;  /* 0x0005901001007387 */ /* 0x000fe80000100a00 */
[----:B------:R0:W-:Y:S04]  /*53800*/  STL.64 [R1+0x598], R18 ;  /* 0x0005981201007387 */ /* 0x0001e80000100a00 */
[----:B0-----:R-:W2:Y:S04]  /*53810*/  LDL.LU.64 R18, [R1+0x48d8] ;  /* 0x0048d80001127983 */ /* 0x001ea80000300a00 */
[----:B------:R-:W2:Y:S02]  /*53820*/  LDL.LU.64 R16, [R1+0x48d0] ;  /* 0x0048d00001107983 */ /* 0x000ea40000300a00 */
[C---:B--2---:R-:W-:Y:S02]  /*53830*/  HMMA.16816.F32.BF16 R12, R16.reuse, R12, R4 ;  /* 0x0000000c100c723c */ /* 0x044fe40000041804 */
[----:B------:R-:W4:Y:S04]  /*53840*/  LDL.LU.64 R6, [R1+0x48c8] ;  /* 0x0048c80001067983 */ /* 0x000f280000300a00 */
[----:B------:R-:W4:Y:S02]  /*53850*/  LDL.LU.64 R4, [R1+0x48c0] ;  /* 0x0048c00001047983 */ /* 0x000f240000300a00 */
[C---:B---3--:R-:W-:Y:S11]  /*53860*/  HMMA.16816.F32.BF16 R24, R16.reuse, R20, R24 ;  /* 0x000000141018723c */ /* 0x048ff60000041818 */
[----:B------:R0:W-:Y:S04]  /*53870*/  STL.64 [R1+0x580], R12 ;  /* 0x0005800c01007387 */ /* 0x0001e80000100a00 */
[----:B------:R1:W-:Y:S04]  /*53880*/  STL.64 [R1+0x588], R14 ;  /* 0x0005880e01007387 */ /* 0x0003e80000100a00 */
[----:B0-----:R-:W2:Y:S04]  /*53890*/  LDL.LU R12, [R1+0x430] ;  /* 0x00043000010c7983 */ /* 0x001ea80000300800 */
[----:B------:R-:W2:Y:S04]  /*538a0*/  LDL.LU R13, [R1+0x434] ;  /* 0x00043400010d7983 */ /* 0x000ea80000300800 */
[----:B-1----:R-:W2:Y:S04]  /*538b0*/  LDL.LU R14, [R1+0x438] ;  /* 0x00043800010e7983 */ /* 0x002ea80000300800 */
[----:B------:R-:W2:Y:S01]  /*538c0*/  LDL.LU R15, [R1+0x43c] ;  /* 0x00043c00010f7983 */ /* 0x000ea20000300800 */
[----:B----4-:R-:W-:Y:S03]  /*538d0*/  HMMA.16816.F32.BF16 R8, R16, R8, R4 ;  /* 0x000000081008723c */ /* 0x010fe60000041804 */
[----:B------:R-:W2:-:S15]  /*538e0*/  LDL.LU.64 R4, [R1+0x48b8] ;  /* 0x0048b80001047983 */ /* 0x000e9e0000300a00 */
[----:B------:R-:W-:Y:S01]  /*538f0*/  NOP ;  /* 0x0000000000007918 */ /* 0x000fe20000000000 */
[----:B------:R-:W-:Y:S02]  /*53900*/  IMAD.MOV.U32 R7, RZ, RZ, R10 ;  /* 0x000000ffff077224 */ /* 0x000fe400078e000a */
[----:B------:R-:W-:Y:S01]  /*53910*/  IMAD.MOV.U32 R6, RZ, RZ, R9 ;  /* 0x000000ffff067224 */ /* 0x000fe200078e0009 */
[----:B------:R-:W-:Y:S04]  /*53920*/  STL [R1+0x570], R8 ;  /* 0x0005700801007387 */ /* 0x000fe80000100800 */
[----:B------:R0:W-:Y:S04]  /*53930*/  STL [R1+0x57c], R11 ;  /* 0x00057c0b01007387 */ /* 0x0001e80000100800 */
[----:B0-----:R-:W3:Y:S04]  /*53940*/  LDL.LU.64 R10, [R1+0x48b0] ;  /* 0x0048b000010a7983 */ /* 0x001ee80000300a00 */
[----:B------:R-:W4:Y:S04]  /*53950*/  LDL.LU.64 R8, [R1+0x48a8] ;  /* 0x0048a80001087983 */ /* 0x000f280000300a00 */
[----:B------:R-:W-:Y:S04]  /*53960*/  STL [R1+0x4544], R7 ;  /* 0x0045440701007387 */ /* 0x000fe80000100800 */
[----:B------:R-:W-:Y:S04]  /*53970*/  STL [R1+0x4540], R6 ;  /* 0x0045400601007387 */ /* 0x000fe80000100800 */
[----:B------:R-:W-:Y:S04]  /*53980*/  STL.64 [R1+0x4868], R20 ;  /* 0x0048681401007387 */ /* 0x000fe80000100a00 */
[----:B------:R0:W-:Y:S04]  /*53990*/  STL.64 [R1+0x560], R24 ;  /* 0x0005601801007387 */ /* 0x0001e80000100a00 */
[----:B------:R1:W-:Y:S04]  /*539a0*/  STL.64 [R1+0x568], R26 ;  /* 0x0005681a01007387 */ /* 0x0003e80000100a00 */
[----:B0-----:R-:W2:Y:S04]  /*539b0*/  LDL.LU R24, [R1+0x3a0] ;  /* 0x0003a00001187983 */ /* 0x001ea80000300800 */
[----:B------:R-:W2:Y:S04]  /*539c0*/  LDL.LU R25, [R1+0x3a4] ;  /* 0x0003a40001197983 */ /* 0x000ea80000300800 */
[----:B-1----:R-:W2:Y:S04]  /*539d0*/  LDL.LU R26, [R1+0x3a8] ;  /* 0x0003a800011a7983 */ /* 0x002ea80000300800 */
[----:B------:R-:W2:Y:S04]  /*539e0*/  LDL.LU R27, [R1+0x3ac] ;  /* 0x0003ac00011b7983 */ /* 0x000ea80000300800 */
[----:B------:R-:W2:Y:S04]  /*539f0*/  LDL.64 R20, [R1+0x10] ;  /* 0x0000100001147983 */ /* 0x000ea80000100a00 */
[----:B--2---:R0:W-:Y:S04]  /*53a00*/  STL.64 [R1+0x4880], R20 ;  /* 0x0048801401007387 */ /* 0x0041e80000100a00 */
[----:B0-----:R-:W2:Y:S04]  /*53a10*/  LDL.LU R20, [R1+0x410] ;  /* 0x0004100001147983 */ /* 0x001ea80000300800 */
        /* <DEDUP_REMOVED lines=8> */
[----:B------:R-:W2:Y:S01]  /*53aa0*/  LDL.LU R27, [R1+0x3cc] ;  /* 0x0003cc00011b7983 */ /* 0x000ea20000300800 */
[----:B------:R-:W-:Y:S03]  /*53ab0*/  HMMA.16816.F32.BF16 R12, R16, R4, R12 ;  /* 0x00000004100c723c */ /* 0x000fe6000004180c */
[----:B--2---:R-:W-:Y:S04]  /*53ac0*/  STL.64 [R1+0x4878], R26 ;  /* 0x0048781a01007387 */ /* 0x004fe80000100a00 */
[----:B------:R0:W-:Y:S04]  /*53ad0*/  STL.64 [R1+0x4870], R24 ;  /* 0x0048701801007387 */ /* 0x0001e80000100a00 */
[----:B0-----:R-:W2:Y:S04]  /*53ae0*/  LDL.LU R24, [R1+0x3f0] ;  /* 0x0003f00001187983 */ /* 0x001ea80000300800 */
[----:B------:R-:W2:Y:S04]  /*53af0*/  LDL.LU R25, [R1+0x3f4] ;  /* 0x0003f40001197983 */ /* 0x000ea80000300800 */
[----:B------:R-:W2:Y:S04]  /*53b00*/  LDL.LU R26, [R1+0x3f8] ;  /* 0x0003f800011a7983 */ /* 0x000ea80000300800 */
[----:B------:R-:W2:Y:S01]  /*53b10*/  LDL.LU R27, [R1+0x3fc] ;  /* 0x0003fc00011b7983 */ /* 0x000ea20000300800 */
[----:B------:R-:W-:-:S02]  /*53b20*/  IMAD.MOV.U32 R2, RZ, RZ, R14 ;  /* 0x000000ffff027224 */ /* 0x000fc400078e000e */
[----:B----4-:R-:W-:Y:S02]  /*53b30*/  IMAD.MOV.U32 R16, RZ, RZ, R9 ;  /* 0x000000ffff107224 */ /* 0x010fe400078e0009 */
[----:B---3--:R-:W-:Y:S02]  /*53b40*/  IMAD.MOV.U32 R17, RZ, RZ, R10 ;  /* 0x000000ffff117224 */ /* 0x008fe400078e000a */
[----:B------:R-:W-:Y:S01]  /*53b50*/  IMAD.MOV.U32 R18, RZ, RZ, R11 ;  /* 0x000000ffff127224 */ /* 0x000fe200078e000b */
[----:B--2---:R-:W-:Y:S04]  /*53b60*/  STL.64 [R1+0x4890], R26 ;  /* 0x0048901a01007387 */ /* 0x004fe80000100a00 */
[----:B------:R0:W-:Y:S04]  /*53b70*/  STL.64 [R1+0x4888], R24 ;  /* 0x0048881801007387 */ /* 0x0001e80000100a00 */
[----:B0-----:R-:W2:Y:S04]  /*53b80*/  LDL.64 R24, [R1+0x20] ;  /* 0x0000200001187983 */ /* 0x001ea80000100a00 */
[----:B------:R0:W-:Y:S04]  /*53b90*/  STL.64 [R1+0x540], R12 ;  /* 0x0005400c01007387 */ /* 0x0001e80000100a00 */
[----:B------:R1:W-:Y:S04]  /*53ba0*/  STL [R1+0x54c], R15 ;  /* 0x00054c0f01007387 */ /* 0x0003e80000100800 */
[----:B0-----:R-:W3:Y:S04]  /*53bb0*/  LDL.LU R12, [R1+0x380] ;  /* 0x00038000010c7983 */ /* 0x001ee80000300800 */
[----:B------:R-:W3:Y:S04]  /*53bc0*/  LDL.LU R13, [R1+0x384] ;  /* 0x00038400010d7983 */ /* 0x000ee80000300800 */
[----:B------:R-:W3:Y:S04]  /*53bd0*/  LDL.LU R14, [R1+0x388] ;  /* 0x00038800010e7983 */ /* 0x000ee80000300800 */
[----:B-1----:R-:W3:Y:S04]  /*53be0*/  LDL.LU R15, [R1+0x38c] ;  /* 0x00038c00010f7983 */ /* 0x002ee80000300800 */
[----:B------:R-:W4:Y:S04]  /*53bf0*/  LDL.LU R9, [R1+0x48a0] ;  /* 0x0048a00001097983 */ /* 0x000f280000300800 */
[----:B------:R-:W4:Y:S04]  /*53c00*/  LDL.LU R10, [R1+0x489c] ;  /* 0x00489c00010a7983 */ /* 0x000f280000300800 */
[----:B------:R-:W4:Y:S04]  /*53c10*/  LDL.LU R11, [R1+0x4898] ;  /* 0x00489800010b7983 */ /* 0x000f280000300800 */
[----:B------:R-:W3:Y:S01]  /*53c20*/  LDL.LU R19, [R1+0x7c] ;  /* 0x00007c0001137983 */ /* 0x000ee20000300800 */
[----:B--2---:R-:W-:-:S02]  /*53c30*/  IMAD.MOV.U32 R7, RZ, RZ, R24 ;  /* 0x000000ffff077224 */ /* 0x004fc400078e0018 */
[----:B------:R-:W-:Y:S01]  /*53c40*/  IMAD.MOV.U32 R6, RZ, RZ, R25 ;  /* 0x000000ffff067224 */ /* 0x000fe200078e0019 */
[----:B----4-:R-:W-:Y:S01]  /*53c50*/  HMMA.16816.F32.BF16 R20, R8, R24, R20 ;  /* 0x000000180814723c */ /* 0x010fe20000041814 */
[----:B---3--:R-:W-:Y:S04]  /*53c60*/  STL.64 [R1+0x4838], R18 ;  /* 0x0048381201007387 */ /* 0x008fe80000100a00 */
[----:B------:R0:W-:Y:S04]  /*53c70*/  STL.64 [R1+0x4830], R16 ;  /* 0x0048301001007387 */ /* 0x0001e80000100a00 */
[----:B0-----:R-:W2:Y:S04]  /*53c80*/  LDL.LU R16, [R1+0x80] ;  /* 0x0000800001107983 */ /* 0x001ea80000300800 */
[----:B------:R-:W-:Y:S04]  /*53c90*/  STL [R1+0x4560], R2 ;  /* 0x0045600201007387 */ /* 0x000fe80000100800 */
[----:B------:R-:W3:Y:S01]  /*53ca0*/  LDL.LU.64 R26, [R1+0x4890] ;  /* 0x00489000011a7983 */ /* 0x000ee20000300a00 */
[----:B------:R-:W-:-:S03]  /*53cb0*/  IMAD.MOV.U32 R17, RZ, RZ, R29 ;  /* 0x000000ffff117224 */ /* 0x000fc600078e001d */
[----:B------:R-:W3:Y:S01]  /*53cc0*/  LDL.LU.64 R24, [R1+0x4888] ;  /* 0x0048880001187983 */ /* 0x000ee20000300a00 */
[----:B------:R-:W-:-:S03]  /*53cd0*/  IMAD.MOV.U32 R29, RZ, RZ, R21 ;  /* 0x000000ffff1d7224 */ /* 0x000fc600078e0015 */
[----:B------:R0:W-:Y:S04]  /*53ce0*/  STL [R1+0x530], R20 ;  /* 0x0005301401007387 */ /* 0x0001e80000100800 */
[----:B0-----:R-:W3:Y:S01]  /*53cf0*/  LDL.LU.64 R20, [R1+0x4880] ;  /* 0x0048800001147983 */ /* 0x001ee20000300a00 */
[----:B------:R-:W-:Y:S02]  /*53d00*/  IMAD.MOV.U32 R19, RZ, RZ, R0 ;  /* 0x000000ffff137224 */ /* 0x000fe400078e0000 */
[----:B------:R-:W-:Y:S02]  /*53d10*/  IMAD.MOV.U32 R18, RZ, RZ, R3 ;  /* 0x000000ffff127224 */ /* 0x000fe400078e0003 */
[----:B------:R-:W-:Y:S02]  /*53d20*/  IMAD.MOV.U32 R0, RZ, RZ, R23 ;  /* 0x000000ffff007224 */ /* 0x000fe400078e0017 */
[----:B------:R-:W-:-:S03]  /*53d30*/  IMAD.MOV.U32 R3, RZ, RZ, R22 ;  /* 0x000000ffff037224 */ /* 0x000fc600078e0016 */
[----:B------:R-:W-:Y:S04]  /*53d40*/  STL [R1+0x44f0], R0 ;  /* 0x0044f00001007387 */ /* 0x000fe80000100800 */
[----:B------:R-:W-:Y:S04]  /*53d50*/  STL [R1+0x44ec], R3 ;  /* 0x0044ec0301007387 */ /* 0x000fe80000100800 */
[----:B------:R-:W-:Y:S01]  /*53d60*/  STL [R1+0x44e8], R29 ;  /* 0x0044e81d01007387 */ /* 0x000fe20000100800 */
[----:B---3--:R-:W-:Y:S01]  /*53d70*/  HMMA.16816.F32.BF16 R24, R8, R20, R24 ;  /* 0x000000140818723c */ /* 0x008fe20000041818 */
[----:B------:R-:W-:-:S15]  /*53d80*/  IMAD.MOV.U32 R2, RZ, RZ, R21 ;  /* 0x000000ffff027224 */ /* 0x000fde00078e0015 */
[----:B------:R-:W-:-:S03]  /*53d90*/  NOP ;  /* 0x0000000000007918 */ /* 0x000fc60000000000 */
[----:B------:R-:W-:Y:S04]  /*53da0*/  STL.64 [R1+0x520], R24 ;  /* 0x0005201801007387 */ /* 0x000fe80000100a00 */
[----:B------:R0:W-:Y:S04]  /*53db0*/  STL.64 [R1+0x528], R26 ;  /* 0x0005281a01007387 */ /* 0x0001e80000100a00 */
[----:B0-----:R-:W3:Y:S04]  /*53dc0*/  LDL.LU.64 R26, [R1+0x4878] ;  /* 0x00487800011a7983 */ /* 0x001ee80000300a00 */
        /* <DEDUP_REMOVED lines=8> */
[----:B------:R-:W-:Y:S04]  /*53e50*/  STL.64 [R1+0x4850], R20 ;  /* 0x0048501401007387 */ /* 0x000fe80000100a00 */
[----:B------:R-:W-:Y:S01]  /*53e60*/  STL.64 [R1+0x4848], R4 ;  /* 0x0048480401007387 */ /* 0x000fe20000100a00 */
[----:B---3--:R-:W-:Y:S03]  /*53e70*/  HMMA.16816.F32.BF16 R8, R8, R4, R24 ;  /* 0x000000040808723c */ /* 0x008fe60000041818 */
[----:B------:R-:W3:-:S15]  /*53e80*/  LDL.LU R24, [R1+0x2b0] ;  /* 0x0002b00001187983 */ /* 0x000ede0000300800 */
[----:B------:R-:W-:Y:S01]  /*53e90*/  NOP ;  /* 0x0000000000007918 */ /* 0x000fe20000000000 */
[----:B------:R-:W-:Y:S04]  /*53ea0*/  STL.64 [R1+0x480], R8 ;  /* 0x0004800801007387 */ /* 0x000fe80000100a00 */
[----:B------:R-:W-:Y:S04]  /*53eb0*/  STL.64 [R1+0x488], R10 ;  /* 0x0004880a01007387 */ /* 0x000fe80000100a00 */
[----:B------:R-:W3:Y:S04]  /*53ec0*/  LDL.LU R25, [R1+0x2b4] ;  /* 0x0002b40001197983 */ /* 0x000ee80000300800 */
[----:B------:R-:W4:Y:S04]  /*53ed0*/  LDL.LU R26, [R1+0x2b8] ;  /* 0x0002b800011a7983 */ /* 0x000f280000300800 */
[----:B------:R-:W4:Y:S04]  /*53ee0*/  LDL.LU R27, [R1+0x2bc] ;  /* 0x0002bc00011b7983 */ /* 0x000f280000300800 */
[----:B------:R-:W0:Y:S04]  /*53ef0*/  LDSM.16.MT88.4 R8, [R28+UR5+0x10280] ;  /* 0x010280051c08783b */ /* 0x000e280008004200 */
[----:B----4-:R-:W-:Y:S04]  /*53f00*/  STL.64 [R1+0x4818], R26 ;  /* 0x0048181a01007387 */ /* 0x010fe80000100a00 */
[----:B---3--:R1:W-:Y:S02]  /*53f10*/  STL.64 [R1+0x4810], R24 ;  /* 0x0048101801007387 */ /* 0x0083e40000100a00 */
[----:B-1----:R-:W-:-:S02]  /*53f20*/  IMAD.MOV.U32 R24, RZ, RZ, R7 ;  /* 0x000000ffff187224 */ /* 0x002fc400078e0007 */
[----:B------:R-:W-:-:S07]  /*53f30*/  IMAD.MOV.U32 R25, RZ, RZ, R6 ;  /* 0x000000ffff197224 */ /* 0x000fce00078e0006 */
[----:B--2---:R-:W-:-:S15]  /*53f40*/  HMMA.16816.F32.BF16 R4, R16, R24, R12 ;  /* 0x000000181004723c */ /* 0x004fde000004180c */
[----:B------:R-:W-:-:S04]  /*53f50*/  NOP ;  /* 0x0000000000007918 */ /* 0x000fc80000000000 */
[----:B------:R-:W-:Y:S04]  /*53f60*/  STL [R1+0x470], R4 ;  /* 0x0004700401007387 */ /* 0x000fe80000100800 */
[----:B------:R1:W-:Y:S01]  /*53f70*/  STL.64 [R1+0x4840], R24 ;  /* 0x0048401801007387 */ /* 0x0003e20000100a00 */
[----:B------:R-:W-:Y:S02]  /*53f80*/  IMAD.MOV.U32 R0, RZ, RZ, R5 ;  /* 0x000000ffff007224 */ /* 0x000fe400078e0005 */
[----:B------:R-:W-:Y:S02]  /*53f90*/  IMAD.MOV.U32 R3, RZ, RZ, R6 ;  /* 0x000000ffff037224 */ /* 0x000fe400078e0006 */
[----:B------:R-:W-:Y:S01]  /*53fa0*/  IMAD.MOV.U32 R29, RZ, RZ, R7 ;  /* 0x000000ffff1d7224 */ /* 0x000fe200078e0007 */
[----:B-1----:R-:W2:Y:S04]  /*53fb0*/  LDL.LU R24, [R1+0x320] ;  /* 0x0003200001187983 */ /* 0x002ea80000300800 */
        /* <DEDUP_REMOVED lines=8> */
[----:B------:R-:W4:Y:S04]  /*54040*/  LDL.LU R21, [R1+0x374] ;  /* 0x0003740001157983 */ /* 0x000f280000300800 */
        /* <DEDUP_REMOVED lines=8> */
[----:B-1----:R-:W2:Y:S04]  /*540d0*/  LDL.LU R12, [R1+0x2a0] ;  /* 0x0002a000010c7983 */ /* 0x002ea80000300800 */
        /* <DEDUP_REMOVED lines=20> */
[----:B0-----:R-:W4:Y:S01]  /*54220*/  LDL R8, [R1+0x10] ;  /* 0x0000100001087983 */ /* 0x001f220000100800 */
[----:B------:R-:W-:-:S07]  /*54230*/  IMAD.MOV.U32 R9, RZ, RZ, R2 ;  /* 0x000000ffff097224 */ /* 0x000fce00078e0002 */
[----:B----4-:R-:W-:-:S15]  /*54240*/  HMMA.16816.F32.BF16 R20, R16, R8, R20 ;  /* 0x000000081014723c */ /* 0x010fde0000041814 */
[----:B------:R-:W-:-:S04]  /*54250*/  NOP ;  /* 0x0000000000007918 */ /* 0x000fc80000000000 */
        /* <DEDUP_REMOVED lines=8> */
[----:B--2---:R-:W-:Y:S02]  /*542e0*/  HMMA.16816.F32.BF16 R16, R16, R4, R24 ;  /* 0x000000041010723c */ /* 0x004fe40000041818 */
[----:B------:R-:W2:-:S15]  /*542f0*/  LDL.LU.64 R24, [R1+0x4840] ;  /* 0x0048400001187983 */ /* 0x000e9e0000300a00 */
[----:B------:R-:W-:Y:S02]  /*54300*/  NOP ;  /* 0x0000000000007918 */ /* 0x000fe40000000000 */
        /* <DEDUP_REMOVED lines=9> */
[----:B0-----:R-:W3:Y:S04]  /*543a0*/  LDL.LU.64 R26, [R1+0x4818] ;  /* 0x00481800011a7983 */ /* 0x001ee80000300a00 */
[----:B------:R-:W3:Y:S04]  /*543b0*/  LDL.LU.64 R24, [R1+0x4810] ;  /* 0x0048100001187983 */ /* 0x000ee80000300a00 */
[----:B------:R0:W-:Y:S01]  /*543c0*/  STL.64 [R1+0x47e8], R8 ;  /* 0x0047e80801007387 */ /* 0x0001e20000100a00 */
[----:B---3--:R-:W-:Y:S03]  /*543d0*/  HMMA.16816.F32.BF16 R24, R16, R8, R24 ;  /* 0x000000081018723c */ /* 0x008fe60000041818 */
[----:B0-----:R-:W3:-:S15]  /*543e0*/  LDL.LU R8, [R1+0x220] ;  /* 0x0002200001087983 */ /* 0x001ede0000300800 */
[----:B------:R-:W-:Y:S01]  /*543f0*/  NOP ;  /* 0x0000000000007918 */ /* 0x000fe20000000000 */
[----:B------:R0:W-:Y:S04]  /*54400*/  STL.64 [R1+0x440], R24 ;  /* 0x0004401801007387 */ /* 0x0001e80000100a00 */
[----:B------:R1:W-:Y:S04]  /*54410*/  STL.64 [R1+0x448], R26 ;  /* 0x0004481a01007387 */ /* 0x0003e80000100a00 */
[----:B------:R-:W3:Y:S04]  /*54420*/  LDL.LU R9, [R1+0x224] ;  /* 0x0002240001097983 */ /* 0x000ee80000300800 */
[----:B------:R-:W3:Y:S04]  /*54430*/  LDL.LU R10, [R1+0x228] ;  /* 0x00022800010a7983 */ /* 0x000ee80000300800 */
[----:B------:R-:W3:Y:S04]  /*54440*/  LDL.LU R11, [R1+0x22c] ;  /* 0x00022c00010b7983 */ /* 0x000ee80000300800 */
[----:B0-----:R-:W4:Y:S04]  /*54450*/  LDL.LU R24, [R1+0x90] ;  /* 0x0000900001187983 */ /* 0x001f280000300800 */
[----:B------:R-:W4:Y:S04]  /*54460*/  LDL.LU R25, [R1+0x94] ;  /* 0x0000940001197983 */ /* 0x000f280000300800 */
[----:B-1----:R-:W3:Y:S04]  /*54470*/  LDL.LU R26, [R1+0x98] ;  /* 0x00009800011a7983 */ /* 0x002ee80000300800 */
[----:B------:R-:W3:Y:S01]  /*54480*/  LDL.LU R27, [R1+0x9c] ;  /* 0x00009c00011b7983 */ /* 0x000ee20000300800 */
[C---:B--2---:R-:W-:Y:S03]  /*54490*/  HMMA.16816.F32.BF16 R12, R16.reuse, R20, R12 ;  /* 0x00000014100c723c */ /* 0x044fe6000004180c */
[----:B---3--:R-:W-:Y:S04]  /*544a0*/  STL.64 [R1+0x47e0], R26 ;  /* 0x0047e01a01007387 */ /* 0x008fe80000100a00 */
[----:B----4-:R0:W-:Y:S04]  /*544b0*/  STL.64 [R1+0x47d8], R24 ;  /* 0x0047d81801007387 */ /* 0x0101e80000100a00 */
[----:B0-----:R-:W2:Y:S04]  /*544c0*/  LDL.LU R24, [R1+0x1c0] ;  /* 0x0001c00001187983 */ /* 0x001ea80000300800 */
[----:B------:R-:W2:Y:S04]  /*544d0*/  LDL.LU R25, [R1+0x1c4] ;  /* 0x0001c40001197983 */ /* 0x000ea80000300800 */
[----:B------:R-:W2:Y:S04]  /*544e0*/  LDL.LU R26, [R1+0x1c8] ;  /* 0x0001c800011a7983 */ /* 0x000ea80000300800 */
[----:B------:R-:W2:Y:S04]  /*544f0*/  LDL.LU R27, [R1+0x1cc] ;  /* 0x0001cc00011b7983 */ /* 0x000ea80000300800 */
[----:B------:R-:W-:Y:S04]  /*54500*/  STL.64 [R1+0x430], R12 ;  /* 0x0004300c01007387 */ /* 0x000fe80000100a00 */
[----:B------:R0:W-:Y:S04]  /*54510*/  STL.64 [R1+0x438], R14 ;  /* 0x0004380e01007387 */ /* 0x0001e80000100a00 */
[----:B0-----:R-:W3:Y:S04]  /*54520*/  LDL.LU.64 R14, [R1+0x4808] ;  /* 0x00480800010e7983 */ /* 0x001ee80000300a00 */
[----:B------:R-:W3:Y:S02]  /*54530*/  LDL.LU.64 R12, [R1+0x4800] ;  /* 0x00480000010c7983 */ /* 0x000ee40000300a00 */
[----:B---3--:R-:W-:Y:S02]  /*54540*/  HMMA.16816.F32.BF16 R16, R16, R4, R12 ;  /* 0x000000041010723c */ /* 0x008fe4000004180c */
[----:B------:R-:W3:Y:S04]  /*54550*/  LDL.LU.64 R14, [R1+0x47f8] ;  /* 0x0047f800010e7983 */ /* 0x000ee80000300a00 */
[----:B------:R-:W3:-:S13]  /*54560*/  LDL.LU.64 R12, [R1+0x47f0] ;  /* 0x0047f000010c7983 */ /* 0x000eda0000300a00 */
[----:B------:R-:W-:Y:S04]  /*54570*/  STL.64 [R1+0x2c0], R16 ;  /* 0x0002c01001007387 */ /* 0x000fe80000100a00 */
[----:B------:R-:W-:Y:S04]  /*54580*/  STL.64 [R1+0x2c8], R18 ;  /* 0x0002c81201007387 */ /* 0x000fe80000100a00 */
[----:B------:R-:W0:Y:S04]  /*54590*/  LDSM.16.MT88.4 R16, [R28+UR5+0x10300] ;  /* 0x010300051c10783b */ /* 0x000e280008004200 */
[----:B0-----:R-:W-:Y:S04]  /*545a0*/  STL [R1+0x4784], R18 ;  /* 0x0047841201007387 */ /* 0x001fe80000100800 */
[----:B------:R-:W-:Y:S04]  /*545b0*/  STL [R1+0x4780], R19 ;  /* 0x0047801301007387 */ /* 0x000fe80000100800 */
[----:B------:R0:W-:Y:S04]  /*545c0*/  STL.64 [R1+0x4790], R16 ;  /* 0x0047901001007387 */ /* 0x0001e80000100a00 */
[----:B0-----:R-:W4:Y:S04]  /*545d0*/  LDL.LU R16, [R1+0xf0] ;  /* 0x0000f00001107983 */ /* 0x001f280000300800 */
[----:B------:R-:W4:Y:S04]  /*545e0*/  LDL.LU R17, [R1+0xf4] ;  /* 0x0000f40001117983 */ /* 0x000f280000300800 */
[----:B------:R-:W2:Y:S04]  /*545f0*/  LDL.LU R18, [R1+0xf8] ;  /* 0x0000f80001127983 */ /* 0x000ea80000300800 */
[----:B------:R-:W2:Y:S04]  /*54600*/  LDL.LU R19, [R1+0xfc] ;  /* 0x0000fc0001137983 */ /* 0x000ea80000300800 */
[----:B--2---:R-:W-:Y:S04]  /*54610*/  STL.64 [R1+0x47a0], R18 ;  /* 0x0047a01201007387 */ /* 0x004fe80000100a00 */
[----:B----4-:R0:W-:Y:S04]  /*54620*/  STL.64 [R1+0x4798], R16 ;  /* 0x0047981001007387 */ /* 0x0101e80000100a00 */
[----:B0-----:R-:W3:Y:S02]  /*54630*/  LDL.64 R16, [R1+0x20] ;  /* 0x0000200001107983 */ /* 0x001ee40000100a00 */
[----:B---3--:R-:W-:-:S15]  /*54640*/  HMMA.16816.F32.BF16 R8, R12, R16, R8 ;  /* 0x000000100c08723c */ /* 0x008fde0000041808 */
[----:B------:R-:W-:-:S04]  /*54650*/  NOP ;  /* 0x0000000000007918 */ /* 0x000fc80000000000 */
[----:B------:R0:W-:Y:S04]  /*54660*/  STL.64 [R1+0x420], R8 ;  /* 0x0004200801007387 */ /* 0x0001e80000100a00 */
[----:B------:R1:W-:Y:S04]  /*54670*/  STL.64 [R1+0x428], R10 ;  /* 0x0004280a01007387 */ /* 0x0003e80000100a00 */
[----:B0-----:R-:W1:Y:S02]  /*54680*/  LDL.LU.64 R8, [R1+0x47e8] ;  /* 0x0047e80001087983 */ /* 0x001e640000300a00 */
[----:B-1----:R-:W-:Y:S02]  /*54690*/  HMMA.16816.F32.BF16 R8, R12, R8, R24 ;  /* 0x000000080c08723c */ /* 0x002fe40000041818 */
        /* <DEDUP_REMOVED lines=8> */
[----:B0-----:R-:W3:-:S15]  /*54720*/  LDL.64 R20, [R1+0x10] ;  /* 0x0000100001147983 */ /* 0x001ede0000100a00 */
[----:B------:R-:W-:Y:S01]  /*54730*/  NOP ;  /* 0x0000000000007918 */ /* 0x000fe20000000000 */
[----:B------:R-:W-:Y:S04]  /*54740*/  STL.64 [R1+0x220], R8 ;  /* 0x0002200801007387 */ /* 0x000fe80000100a00 */
[----:B------:R-:W-:Y:S04]  /*54750*/  STL.64 [R1+0x228], R10 ;  /* 0x0002280a01007387 */ /* 0x000fe80000100a00 */
[----:B------:R-:W0:Y:S01]  /*54760*/  LDSM.16.MT88.4 R8, [R28+UR5+0x10380] ;  /* 0x010380051c08783b */ /* 0x000e220008004200 */
[----:B--2---:R-:W-:Y:S01]  /*54770*/  HMMA.16816.F32.BF16 R12, R12, R4, R24 ;  /* 0x000000040c0c723c */ /* 0x004fe20000041818 */
[----:B0-----:R-:W-:-:S02]  /*54780*/  IMAD.MOV.U32 R2, RZ, RZ, R10 ;  /* 0x000000ffff027224 */ /* 0x001fc400078e000a */
[----:B------:R-:W-:Y:S02]  /*54790*/  IMAD.MOV.U32 R0, RZ, RZ, R11 ;  /* 0x000000ffff007224 */ /* 0x000fe400078e000b */
[----:B------:R-:W-:Y:S02]  /*547a0*/  IMAD.MOV.U32 R3, RZ, RZ, R8 ;  /* 0x000000ffff037224 */ /* 0x000fe400078e0008 */
[----:B------:R-:W-:Y:S01]  /*547b0*/  IMAD.MOV.U32 R6, RZ, RZ, R9 ;  /* 0x000000ffff067224 */ /* 0x000fe200078e0009 */
[----:B---3--:R0:W-:Y:S04]  /*547c0*/  STL.64 [R1+0x47a8], R20 ;  /* 0x0047a81401007387 */ /* 0x0081e80000100a00 */
[----:B0-----:R-:W2:Y:S04]  /*547d0*/  LDL.LU R20, [R1+0x100] ;  /* 0x0001000001147983 */ /* 0x001ea80000300800 */
[----:B------:R-:W2:Y:S04]  /*547e0*/  LDL.LU R21, [R1+0x104] ;  /* 0x0001040001157983 */ /* 0x000ea80000300800 */
[----:B------:R-:W2:Y:S04]  /*547f0*/  LDL.LU R22, [R1+0x108] ;  /* 0x0001080001167983 */ /* 0x000ea80000300800 */
[----:B------:R-:W2:Y:S04]  /*54800*/  LDL.LU R23, [R1+0x10c] ;  /* 0x00010c0001177983 */ /* 0x000ea80000300800 */
[----:B------:R-:W2:Y:S04]  /*54810*/  LDL.LU.64 R10, [R1+0x47c0] ;  /* 0x0047c000010a7983 */ /* 0x000ea80000300a00 */
[----:B------:R-:W2:Y:S04]  /*54820*/  LDL.LU.64 R8, [R1+0x47b8] ;  /* 0x0047b80001087983 */ /* 0x000ea80000300a00 */
[----:B------:R-:W-:Y:S04]  /*54830*/  STL [R1+0x477c], R28 ;  /* 0x00477c1c01007387 */ /* 0x000fe80000100800 */
[----:B------:R-:W3:Y:S01]  /*54840*/  LDL.LU.64 R24, [R1+0x47b0] ;  /* 0x0047b00001187983 */ /* 0x000ee20000300a00 */
[----:B------:R-:W-:-:S03]  /*54850*/  LOP3.LUT R7, R28, 0x40, RZ, 0x3c, !PT ;  /* 0x000000401c077812 */ /* 0x000fc600078e3cff */
[----:B------:R0:W-:Y:S04]  /*54860*/  STL.64 [R1+0x400], R12 ;  /* 0x0004000c01007387 */ /* 0x0001e80000100a00 */
[----:B------:R3:W-:Y:S04]  /*54870*/  STL.64 [R1+0x408], R14 ;  /* 0x0004080e01007387 */ /* 0x0007e80000100a00 */
[----:B0-----:R-:W4:Y:S04]  /*54880*/  LDL.LU R12, [R1+0xd0] ;  /* 0x0000d000010c7983 */ /* 0x001f280000300800 */
[----:B------:R-:W4:Y:S01]  /*54890*/  LDL.LU R13, [R1+0xd4] ;  /* 0x0000d400010d7983 */ /* 0x000f220000300800 */
[----:B------:R-:W-:-:S02]  /*548a0*/  IMAD.MOV.U32 R28, RZ, RZ, R16 ;  /* 0x000000ffff1c7224 */ /* 0x000fc400078e0010 */
[----:B------:R-:W-:Y:S02]  /*548b0*/  IMAD.MOV.U32 R29, RZ, RZ, R17 ;  /* 0x000000ffff1d7224 */ /* 0x000fe400078e0011 */
[----:B---3--:R-:W-:Y:S02]  /*548c0*/  IMAD.MOV.U32 R14, RZ, RZ, R25 ;  /* 0x000000ffff0e7224 */ /* 0x008fe400078e0019 */
[----:B------:R-:W-:Y:S02]  /*548d0*/  IMAD.MOV.U32 R15, RZ, RZ, R24 ;  /* 0x000000ffff0f7224 */ /* 0x000fe400078e0018 */
[----:B------:R-:W0:Y:S01]  /*548e0*/  LDSM.16.MT88.4 R24, [R7+UR5+0x10000] ;  /* 0x010000050718783b */ /* 0x000e220008004200 */
[C---:B--2---:R-:W-:Y:S03]  /*548f0*/  HMMA.16816.F32.BF16 R20, R8.reuse, R16, R20 ;  /* 0x000000100814723c */ /* 0x044fe60000041814 */
[----:B0-----:R-:W-:Y:S04]  /*54900*/  STL.64 [R1+0x4710], R26 ;  /* 0x0047101a01007387 */ /* 0x001fe80000100a00 */
[----:B------:R0:W-:Y:S04]  /*54910*/  STL.64 [R1+0x4708], R24 ;  /* 0x0047081801007387 */ /* 0x0001e80000100a00 */
[----:B0-----:R-:W2:Y:S04]  /*54920*/  LDL.LU R24, [R1+0xe0] ;  /* 0x0000e00001187983 */ /* 0x001ea80000300800 */
[----:B------:R-:W2:Y:S04]  /*54930*/  LDL.LU R25, [R1+0xe4] ;  /* 0x0000e40001197983 */ /* 0x000ea80000300800 */
[----:B------:R-:W2:Y:S04]  /*54940*/  LDL.LU R26, [R1+0xe8] ;  /* 0x0000e800011a7983 */ /* 0x000ea80000300800 */
[----:B------:R-:W2:Y:S04]  /*54950*/  LDL.LU R27, [R1+0xec] ;  /* 0x0000ec00011b7983 */ /* 0x000ea80000300800 */
[----:B------:R0:W-:Y:S04]  /*54960*/  STL.64 [R1+0x4d0], R20 ;  /* 0x0004d01401007387 */ /* 0x0001e80000100a00 */
[----:B------:R-:W-:Y:S04]  /*54970*/  STL.64 [R1+0x4d8], R22 ;  /* 0x0004d81601007387 */ /* 0x000fe80000100a00 */
[----:B0-----:R-:W3:Y:S04]  /*54980*/  LDL.LU.64 R20, [R1+0x47a8] ;  /* 0x0047a80001147983 */ /* 0x001ee80000300a00 */
[----:B------:R-:W3:Y:S04]  /*54990*/  LDL.LU.64 R18, [R1+0x47a0] ;  /* 0x0047a00001127983 */ /* 0x000ee80000300a00 */
[----:B------:R-:W3:Y:S02]  /*549a0*/  LDL.LU.64 R16, [R1+0x4798] ;  /* 0x0047980001107983 */ /* 0x000ee40000300a00 */
[----:B---3--:R-:W-:-:S15]  /*549b0*/  HMMA.16816.F32.BF16 R16, R8, R20, R16 ;  /* 0x000000140810723c */ /* 0x008fde0000041810 */
[----:B------:R-:W-:-:S04]  /*549c0*/  NOP ;  /* 0x0000000000007918 */ /* 0x000fc80000000000 */
[----:B------:R0:W-:Y:S04]  /*549d0*/  STL.64 [R1+0x4c0], R16 ;  /* 0x0004c01001007387 */ /* 0x0001e80000100a00 */
[----:B------:R1:W-:Y:S04]  /*549e0*/  STL.64 [R1+0x4c8], R18 ;  /* 0x0004c81201007387 */ /* 0x0003e80000100a00 */
[----:B0-----:R-:W3:Y:S01]  /*549f0*/  LDL.LU.64 R16, [R1+0x4790] ;  /* 0x0047900001107983 */ /* 0x001ee20000300a00 */
[----:B-1----:R-:W-:Y:S02]  /*54a00*/  IMAD.MOV.U32 R18, RZ, RZ, R20 ;  /* 0x000000ffff127224 */ /* 0x002fe400078e0014 */
[----:B------:R-:W-:-:S02]  /*54a10*/  IMAD.MOV.U32 R19, RZ, RZ, R21 ;  /* 0x000000ffff137224 */ /* 0x000fc400078e0015 */
[----:B------:R-:W2:Y:S02]  /*54a20*/  LDL.LU.64 R20, [R1+0x4788] ;  /* 0x0047880001147983 */ /* 0x000ea40000300a00 */
[----:B--2---:R-:W-:Y:S02]  /*54a30*/  HMMA.16816.F32.BF16 R24, R8, R20, R24 ;  /* 0x000000140818723c */ /* 0x004fe40000041818 */
[----:B------:R-:W0:Y:S04]  /*54a40*/  LDSM.16.MT88.4 R20, [R7+UR5+0x10080] ;  /* 0x010080050714783b */ /* 0x000e280008004200 */
[----:B0-----:R-:W-:-:S13]  /*54a50*/  STL.64 [R1+0x46d0], R22 ;  /* 0x0046d01601007387 */ /* 0x001fda0000100a00 */
[----:B------:R-:W-:Y:S04]  /*54a60*/  STL.64 [R1+0x4b0], R24 ;  /* 0x0004b01801007387 */ /* 0x000fe80000100a00 */
[----:B------:R-:W-:Y:S04]  /*54a70*/  STL.64 [R1+0x4b8], R26 ;  /* 0x0004b81a01007387 */ /* 0x000fe80000100a00 */
[----:B------:R0:W-:Y:S04]  /*54a80*/  STL.64 [R1+0x46c8], R20 ;  /* 0x0046c81401007387 */ /* 0x0001e80000100a00 */
[----:B0-----:R-:W2:Y:S01]  /*54a90*/  LDL.64 R20, [R1] ;  /* 0x0000000001147983 */ /* 0x001ea20000100a00 */
[----:B----4-:R-:W-:Y:S03]  /*54aa0*/  HMMA.16816.F32.BF16 R8, R8, R4, R12 ;  /* 0x000000040808723c */ /* 0x010fe6000004180c */
[----:B------:R-:W0:Y:S04]  /*54ab0*/  LDSM.16.MT88.4 R12, [R7+UR5+0x10100] ;  /* 0x01010005070c783b */ /* 0x000e280008004200 */
[----:B--2---:R-:W-:Y:S04]  /*54ac0*/  STL.64 [R1+0x4760], R20 ;  /* 0x0047601401007387 */ /* 0x004fe80000100a00 */
[----:B------:R-:W-:Y:S08]  /*54ad0*/  STL.64 [R1+0x4758], R6 ;  /* 0x0047580601007387 */ /* 0x000ff00000100a00 */
        /* <DEDUP_REMOVED lines=15> */
[----:B0-----:R-:W3:Y:S04]  /*54bd0*/  LDL.LU R20, [R1+0x1b0] ;  /* 0x0001b00001147983 */ /* 0x001ee80000300800 */
[----:B------:R-:W3:Y:S04]  /*54be0*/  LDL.LU R21, [R1+0x1b4] ;  /* 0x0001b40001157983 */ /* 0x000ee80000300800 */
[----:B------:R-:W3:Y:S04]  /*54bf0*/  LDL.LU R22, [R1+0x1b8] ;  /* 0x0001b80001167983 */ /* 0x000ee80000300800 */
[----:B------:R-:W3:Y:S04]  /*54c00*/  LDL.LU R23, [R1+0x1bc] ;  /* 0x0001bc0001177983 */ /* 0x000ee80000300800 */
[----:B------:R-:W2:Y:S04]  /*54c10*/  LDL.LU R24, [R1+0xb0] ;  /* 0x0000b00001187983 */ /* 0x000ea80000300800 */
        /* <DEDUP_REMOVED lines=18> */
[----:B------:R0:W-:Y:S02]  /*54d40*/  STL.64 [R1+0x4728], R24 ;  /* 0x0047281801007387 */ /* 0x0001e40000100a00 */
[----:B0-----:R-:W-:-:S02]  /*54d50*/  IMAD.MOV.U32 R24, RZ, RZ, R18 ;  /* 0x000000ffff187224 */ /* 0x001fc400078e0012 */
[----:B------:R-:W-:Y:S01]  /*54d60*/  IMAD.MOV.U32 R25, RZ, RZ, R19 ;  /* 0x000000ffff197224 */ /* 0x000fe200078e0013 */
[----:B------:R-:W3:Y:S04]  /*54d70*/  LDL.LU R18, [R1+0x4784] ;  /* 0x0047840001127983 */ /* 0x000ee80000300800 */
[----:B------:R-:W3:Y:S04]  /*54d80*/  LDL.LU R19, [R1+0x4780] ;  /* 0x0047800001137983 */ /* 0x000ee80000300800 */
[----:B----4-:R-:W-:Y:S04]  /*54d90*/  STL.64 [R1+0x46e0], R14 ;  /* 0x0046e00e01007387 */ /* 0x010fe80000100a00 */
[----:B------:R0:W-:Y:S04]  /*54da0*/  STL.64 [R1+0x46d8], R12 ;  /* 0x0046d80c01007387 */ /* 0x0001e80000100a00 */
[----:B0-----:R-:W2:Y:S04]  /*54db0*/  LDL.LU R12, [R1+0x260] ;  /* 0x00026000010c7983 */ /* 0x001ea80000300800 */
[----:B------:R-:W2:Y:S04]  /*54dc0*/  LDL.LU R13, [R1+0x264] ;  /* 0x00026400010d7983 */ /* 0x000ea80000300800 */
[----:B------:R-:W4:Y:S04]  /*54dd0*/  LDL.LU R14, [R1+0x268] ;  /* 0x00026800010e7983 */ /* 0x000f280000300800 */
[----:B------:R-:W4:Y:S04]  /*54de0*/  LDL.LU R15, [R1+0x26c] ;  /* 0x00026c00010f7983 */ /* 0x000f280000300800 */
[----:B----4-:R-:W-:Y:S04]  /*54df0*/  STL.64 [R1+0x46f0], R14 ;  /* 0x0046f00e01007387 */ /* 0x010fe80000100a00 */
[----:B--2---:R0:W-:Y:S02]  /*54e00*/  STL.64 [R1+0x46e8], R12 ;  /* 0x0046e80c01007387 */ /* 0x0041e40000100a00 */
[----:B0-----:R-:W-:-:S02]  /*54e10*/  IMAD.MOV.U32 R12, RZ, RZ, R28 ;  /* 0x000000ffff0c7224 */ /* 0x001fc400078e001c */
[----:B------:R-:W-:Y:S01]  /*54e20*/  IMAD.MOV.U32 R13, RZ, RZ, R29 ;  /* 0x000000ffff0d7224 */ /* 0x000fe200078e001d */
[----:B------:R-:W2:Y:S04]  /*54e30*/  LDL.LU R28, [R1+0x477c] ;  /* 0x00477c00011c7983 */ /* 0x000ea80000300800 */
[----:B------:R-:W4:Y:S02]  /*54e40*/  LDL.LU R29, [R1+0x4778] ;  /* 0x00477800011d7983 */ /* 0x000f240000300800 */
        /* <DEDUP_REMOVED lines=8> */
[----:B------:R0:W-:Y:S04]  /*54ed0*/  STL.64 [R1+0x490], R20 ;  /* 0x0004901401007387 */ /* 0x0001e80000100a00 */
[----:B------:R-:W-:Y:S04]  /*54ee0*/  STL.64 [R1+0x498], R22 ;  /* 0x0004981601007387 */ /* 0x000fe80000100a00 */
[----:B0-----:R-:W3:Y:S04]  /*54ef0*/  LDL.LU.64 R20, [R1+0x4760] ;  /* 0x0047600001147983 */ /* 0x001ee80000300a00 */
        /* <DEDUP_REMOVED lines=9> */
[----:B0-----:R-:W3:Y:S04]  /*54f90*/  LDL.LU.64 R6, [R1+0x4758] ;  /* 0x0047580001067983 */ /* 0x001ee80000300a00 */
[----:B------:R-:W2:Y:S04]  /*54fa0*/  LDL.LU.64 R4, [R1+0x4750] ;  /* 0x0047500001047983 */ /* 0x000ea80000300a00 */
[----:B------:R0:W-:Y:S04]  /*54fb0*/  STL.64 [R1+0x4738], R20 ;  /* 0x0047381401007387 */ /* 0x0001e80000100a00 */
[----:B0-----:R-:W3:Y:S04]  /*54fc0*/  LDL.LU R20, [R1+0x170] ;  /* 0x0001700001147983 */ /* 0x001ee80000300800 */
[----:B------:R-:W3:Y:S04]  /*54fd0*/  LDL.LU R21, [R1+0x174] ;  /* 0x0001740001157983 */ /* 0x000ee80000300800 */
[----:B------:R-:W3:Y:S04]  /*54fe0*/  LDL.LU R22, [R1+0x178] ;  /* 0x0001780001167983 */ /* 0x000ee80000300800 */
[----:B------:R-:W4:Y:S01]  /*54ff0*/  LDL.LU R23, [R1+0x17c] ;  /* 0x00017c0001177983 */ /* 0x000f220000300800 */
[----:B--2---:R-:W-:Y:S01]  /*55000*/  HMMA.16816.F32.BF16 R8, R16, R4, R8 ;  /* 0x000000041008723c */ /* 0x004fe20000041808 */
[----:B------:R-:W-:-:S02]  /*55010*/  IMAD.MOV.U32 R16, RZ, RZ, R3 ;  /* 0x000000ffff107224 */ /* 0x000fc400078e0003 */
[----:B------:R-:W2:-:S15]  /*55020*/  LDL.LU R3, [R1+0x4748] ;  /* 0x0047480001037983 */ /* 0x000e9e0000300800 */
[----:B------:R-:W-:Y:S01]  /*55030*/  NOP ;  /* 0x0000000000007918 */ /* 0x000fe20000000000 */
[----:B------:R-:W-:Y:S04]  /*55040*/  STL.64 [R1+0x3e0], R8 ;  /* 0x0003e00801007387 */ /* 0x000fe80000100a00 */
[----:B------:R-:W-:Y:S04]  /*55050*/  STL.64 [R1+0x3e8], R10 ;  /* 0x0003e80a01007387 */ /* 0x000fe80000100a00 */
[----:B---3--:R-:W0:Y:S04]  /*55060*/  LDSM.16.MT88.4 R8, [R7+UR5+0x10180] ;  /* 0x010180050708783b */ /* 0x008e280008004200 */
[----:B0-----:R-:W-:Y:S04]  /*55070*/  STL.64 [R1+0x4638], R10 ;  /* 0x0046380a01007387 */ /* 0x001fe80000100a00 */
[----:B------:R0:W-:Y:S04]  /*55080*/  STL.64 [R1+0x4630], R8 ;  /* 0x0046300801007387 */ /* 0x0001e80000100a00 */
[----:B0-----:R-:W3:Y:S04]  /*55090*/  LDL.LU R8, [R1+0x250] ;  /* 0x0002500001087983 */ /* 0x001ee80000300800 */
[----:B------:R-:W3:Y:S04]  /*550a0*/  LDL.LU R9, [R1+0x254] ;  /* 0x0002540001097983 */ /* 0x000ee80000300800 */
[----:B------:R-:W2:Y:S04]  /*550b0*/  LDL.LU R10, [R1+0x258] ;  /* 0x00025800010a7983 */ /* 0x000ea80000300800 */
[----:B------:R-:W2:Y:S01]  /*550c0*/  LDL.LU R11, [R1+0x25c] ;  /* 0x00025c00010b7983 */ /* 0x000ea20000300800 */
[----:B------:R-:W-:-:S02]  /*550d0*/  IMAD.MOV.U32 R17, RZ, RZ, R6 ;  /* 0x000000ffff117224 */ /* 0x000fc400078e0006 */
[----:B------:R-:W-:Y:S02]  /*550e0*/  IMAD.MOV.U32 R18, RZ, RZ, R2 ;  /* 0x000000ffff127224 */ /* 0x000fe400078e0002 */
[----:B------:R-:W-:-:S07]  /*550f0*/  IMAD.MOV.U32 R19, RZ, RZ, R0 ;  /* 0x000000ffff137224 */ /* 0x000fce00078e0000 */
[C---:B------:R-:W-:Y:S01]  /*55100*/  HMMA.16816.F32.BF16 R24, R16.reuse, R12, R24 ;  /* 0x0000000c1018723c */ /* 0x040fe20000041818 */
[----:B--2---:R-:W-:Y:S04]  /*55110*/  STL.64 [R1+0x4700], R10 ;  /* 0x0047000a01007387 */ /* 0x004fe80000100a00 */
[----:B---3--:R0:W-:Y:S04]  /*55120*/  STL.64 [R1+0x46f8], R8 ;  /* 0x0046f80801007387 */ /* 0x0081e80000100a00 */
[----:B0-----:R-:W2:Y:S04]  /*55130*/  LDL.LU R8, [R1+0x210] ;  /* 0x0002100001087983 */ /* 0x001ea80000300800 */
[----:B------:R-:W2:Y:S04]  /*55140*/  LDL.LU R9, [R1+0x214] ;  /* 0x0002140001097983 */ /* 0x000ea80000300800 */
[----:B------:R-:W2:Y:S04]  /*55150*/  LDL.LU R10, [R1+0x218] ;  /* 0x00021800010a7983 */ /* 0x000ea80000300800 */
[----:B------:R-:W2:Y:S04]  /*55160*/  LDL.LU R11, [R1+0x21c] ;  /* 0x00021c00010b7983 */ /* 0x000ea80000300800 */
[----:B------:R0:W-:Y:S04]  /*55170*/  STL.64 [R1+0x3d0], R24 ;  /* 0x0003d01801007387 */ /* 0x0001e80000100a00 */
[----:B------:R4:W-:Y:S04]  /*55180*/  STL.64 [R1+0x3d8], R26 ;  /* 0x0003d81a01007387 */ /* 0x0009e80000100a00 */
[----:B0-----:R-:W4:Y:S02]  /*55190*/  LDL.LU.64 R24, [R1+0x4740] ;  /* 0x0047400001187983 */ /* 0x001f240000300a00 */
[----:B----4-:R-:W-:Y:S02]  /*551a0*/  HMMA.16816.F32.BF16 R24, R16, R24, R20 ;  /* 0x000000181018723c */ /* 0x010fe40000041814 */
        /* <DEDUP_REMOVED lines=20> */
[----:B0-----:R-:W3:Y:S01]  /*552f0*/  LDL.64 R16, [R1+0x10] ;  /* 0x0000100001107983 */ /* 0x001ee20000100a00 */
        /* <DEDUP_REMOVED lines=15> */
[----:B------:R-:W3:Y:S01]  /*553f0*/  LDL.LU.64 R12, [R1+0x46d8] ;  /* 0x0046d800010c7983 */ /* 0x000ee20000300a00 */
[----:B------:R-:W-:-:S02]  /*55400*/  IMAD.MOV.U32 R2, RZ, RZ, R16 ;  /* 0x000000ffff027224 */ /* 0x000fc400078e0010 */
[----:B------:R-:W-:Y:S02]  /*55410*/  IMAD.MOV.U32 R0, RZ, RZ, R17 ;  /* 0x000000ffff007224 */ /* 0x000fe400078e0011 */
[----:B--2---:R-:W-:Y:S01]  /*55420*/  HMMA.16816.F32.BF16 R16, R24, R20, R8 ;  /* 0x000000141810723c */ /* 0x004fe20000041808 */
[----:B------:R-:W-:Y:S02]  /*55430*/  IMAD.MOV.U32 R8, RZ, RZ, R20 ;  /* 0x000000ffff087224 */ /* 0x000fe400078e0014 */
[----:B------:R-:W-:-:S15]  /*55440*/  IMAD.MOV.U32 R6, RZ, RZ, R21 ;  /* 0x000000ffff067224 */ /* 0x000fde00078e0015 */
[----:B------:R-:W-:Y:S01]  /*55450*/  NOP ;  /* 0x0000000000007918 */ /* 0x000fe20000000000 */
[----:B------:R-:W-:Y:S04]  /*55460*/  STL.64 [R1+0x370], R16 ;  /* 0x0003701001007387 */ /* 0x000fe80000100a00 */
[----:B------:R-:W-:Y:S04]  /*55470*/  STL.64 [R1+0x378], R18 ;  /* 0x0003781201007387 */ /* 0x000fe80000100a00 */
[----:B------:R-:W2:Y:S04]  /*55480*/  LDL.LU.64 R22, [R1+0x46d0] ;  /* 0x0046d00001167983 */ /* 0x000ea80000300a00 */
[----:B------:R-:W2:Y:S04]  /*55490*/  LDL.LU.64 R20, [R1+0x46c8] ;  /* 0x0046c80001147983 */ /* 0x000ea80000300a00 */
[----:B------:R-:W-:Y:S04]  /*554a0*/  STL [R1+0x4698], R7 ;  /* 0x0046980701007387 */ /* 0x000fe80000100800 */
[----:B------:R-:W-:Y:S01]  /*554b0*/  STL.64 [R1+0x4690], R4 ;  /* 0x0046900401007387 */ /* 0x000fe20000100a00 */
[----:B---3--:R-:W-:-:S15]  /*554c0*/  HMMA.16816.F32.BF16 R12, R24, R4, R12 ;  /* 0x00000004180c723c */ /* 0x008fde000004180c */
[----:B------:R-:W-:-:S04]  /*554d0*/  NOP ;  /* 0x0000000000007918 */ /* 0x000fc80000000000 */
[----:B------:R-:W-:Y:S04]  /*554e0*/  STL.64 [R1+0x360], R12 ;  /* 0x0003600c01007387 */ /* 0x000fe80000100a00 */
[----:B------:R-:W-:Y:S04]  /*554f0*/  STL.64 [R1+0x368], R14 ;  /* 0x0003680e01007387 */ /* 0x000fe80000100a00 */
[----:B------:R-:W3:Y:S04]  /*55500*/  LDL.LU.64 R24, [R1+0x40] ;  /* 0x0000400001187983 */ /* 0x000ee80000300a00 */
[----:B------:R-:W4:Y:S04]  /*55510*/  LDL.LU.64 R26, [R1+0x48] ;  /* 0x00004800011a7983 */ /* 0x000f280000300a00 */
[----:B----4-:R-:W-:Y:S04]  /*55520*/  STL.64 [R1+0x45a8], R26 ;  /* 0x0045a81a01007387 */ /* 0x010fe80000100a00 */
[----:B---3--:R0:W-:Y:S04]  /*55530*/  STL.64 [R1+0x45a0], R24 ;  /* 0x0045a01801007387 */ /* 0x0081e80000100a00 */
[----:B0-----:R-:W3:Y:S04]  /*55540*/  LDL.LU R24, [R1+0x300] ;  /* 0x0003000001187983 */ /* 0x001ee80000300800 */
[----:B------:R-:W3:Y:S04]  /*55550*/  LDL.LU R25, [R1+0x304] ;  /* 0x0003040001197983 */ /* 0x000ee80000300800 */
[----:B------:R-:W4:Y:S04]  /*55560*/  LDL.LU R26, [R1+0x308] ;  /* 0x00030800011a7983 */ /* 0x000f280000300800 */
[----:B------:R-:W4:Y:S04]  /*55570*/  LDL.LU R27, [R1+0x30c] ;  /* 0x00030c00011b7983 */ /* 0x000f280000300800 */
[----:B----4-:R-:W-:Y:S04]  /*55580*/  STL.64 [R1+0x45b8], R26 ;  /* 0x0045b81a01007387 */ /* 0x010fe80000100a00 */
[----:B---3--:R0:W-:Y:S04]  /*55590*/  STL.64 [R1+0x45b0], R24 ;  /* 0x0045b01801007387 */ /* 0x0081e80000100a00 */
[----:B0-----:R-:W3:Y:S04]  /*555a0*/  LDL.LU R24, [R1+0x310] ;  /* 0x0003100001187983 */ /* 0x001ee80000300800 */
[----:B------:R-:W3:Y:S04]  /*555b0*/  LDL.LU R25, [R1+0x314] ;  /* 0x0003140001197983 */ /* 0x000ee80000300800 */
[----:B------:R-:W4:Y:S04]  /*555c0*/  LDL.LU R26, [R1+0x318] ;  /* 0x00031800011a7983 */ /* 0x000f280000300800 */
[----:B------:R-:W4:Y:S04]  /*555d0*/  LDL.LU R27, [R1+0x31c] ;  /* 0x00031c00011b7983 */ /* 0x000f280000300800 */
[----:B------:R-:W2:Y:S04]  /*555e0*/  LDL.LU R16, [R1+0x280] ;  /* 0x0002800001107983 */ /* 0x000ea80000300800 */
[----:B------:R-:W2:Y:S04]  /*555f0*/  LDL.LU R17, [R1+0x284] ;  /* 0x0002840001117983 */ /* 0x000ea80000300800 */
[----:B------:R-:W2:Y:S04]  /*55600*/  LDL.LU R18, [R1+0x288] ;  /* 0x0002880001127983 */ /* 0x000ea80000300800 */
[----:B------:R-:W2:Y:S04]  /*55610*/  LDL.LU R19, [R1+0x28c] ;  /* 0x00028c0001137983 */ /* 0x000ea80000300800 */
[----:B--2---:R-:W-:Y:S04]  /*55620*/  STL.64 [R1+0x45f8], R18 ;  /* 0x0045f81201007387 */ /* 0x004fe80000100a00 */
[----:B------:R0:W-:Y:S02]  /*55630*/  STL.64 [R1+0x45f0], R16 ;  /* 0x0045f01001007387 */ /* 0x0001e40000100a00 */
[----:B0-----:R-:W-:-:S02]  /*55640*/  IMAD.MOV.U32 R16, RZ, RZ, R8 ;  /* 0x000000ffff107224 */ /* 0x001fc400078e0008 */
[----:B------:R-:W-:-:S05]  /*55650*/  IMAD.MOV.U32 R17, RZ, RZ, R6 ;  /* 0x000000ffff117224 */ /* 0x000fca00078e0006 */
[----:B------:R-:W-:Y:S04]  /*55660*/  STL.64 [R1+0x46a0], R16 ;  /* 0x0046a01001007387 */ /* 0x000fe80000100a00 */
[----:B----4-:R-:W-:Y:S04]  /*55670*/  STL.64 [R1+0x45c8], R26 ;  /* 0x0045c81a01007387 */ /* 0x010fe80000100a00 */
[----:B---3--:R0:W-:Y:S04]  /*55680*/  STL.64 [R1+0x45c0], R24 ;  /* 0x0045c01801007387 */ /* 0x0081e80000100a00 */
[----:B0-----:R-:W2:Y:S04]  /*55690*/  LDL.LU R24, [R1+0x2f0] ;  /* 0x0002f00001187983 */ /* 0x001ea80000300800 */
[----:B------:R-:W2:Y:S04]  /*556a0*/  LDL.LU R25, [R1+0x2f4] ;  /* 0x0002f40001197983 */ /* 0x000ea80000300800 */
[----:B------:R-:W3:Y:S04]  /*556b0*/  LDL.LU R26, [R1+0x2f8] ;  /* 0x0002f800011a7983 */ /* 0x000ee80000300800 */
[----:B------:R-:W3:Y:S04]  /*556c0*/  LDL.LU R27, [R1+0x2fc] ;  /* 0x0002fc00011b7983 */ /* 0x000ee80000300800 */
[----:B------:R-:W4:Y:S04]  /*556d0*/  LDL.LU R8, [R1+0xa0] ;  /* 0x0000a00001087983 */ /* 0x000f280000300800 */
[----:B------:R-:W4:Y:S04]  /*556e0*/  LDL.LU R9, [R1+0xa4] ;  /* 0x0000a40001097983 */ /* 0x000f280000300800 */
[----:B------:R-:W2:Y:S04]  /*556f0*/  LDL.LU R10, [R1+0xa8] ;  /* 0x0000a800010a7983 */ /* 0x000ea80000300800 */
[----:B------:R-:W2:Y:S04]  /*55700*/  LDL.LU R11, [R1+0xac] ;  /* 0x0000ac00010b7983 */ /* 0x000ea80000300800 */
[----:B--2---:R-:W-:Y:S04]  /*55710*/  STL.64 [R1+0x4648], R10 ;  /* 0x0046480a01007387 */ /* 0x004fe80000100a00 */
[----:B----4-:R0:W-:Y:S04]  /*55720*/  STL.64 [R1+0x4640], R8 ;  /* 0x0046400801007387 */ /* 0x0101e80000100a00 */
        /* <DEDUP_REMOVED lines=26> */
[----:B-1----:R-:W2:Y:S04]  /*558d0*/  LDL.LU R4, [R1+0x1f0] ;  /* 0x0001f00001047983 */ /* 0x002ea80000300800 */
[----:B------:R-:W2:Y:S04]  /*558e0*/  LDL.LU R5, [R1+0x1f4] ;  /* 0x0001f40001057983 */ /* 0x000ea80000300800 */
[----:B------:R-:W2:Y:S04]  /*558f0*/  LDL.LU R6, [R1+0x1f8] ;  /* 0x0001f80001067983 */ /* 0x000ea80000300800 */
[----:B------:R-:W2:Y:S04]  /*55900*/  LDL.LU R7, [R1+0x1fc] ;  /* 0x0001fc0001077983 */ /* 0x000ea80000300800 */
[----:B----4-:R-:W-:Y:S04]  /*55910*/  STL.64 [R1+0x4668], R10 ;  /* 0x0046680a01007387 */ /* 0x010fe80000100a00 */
[----:B------:R0:W-:Y:S04]  /*55920*/  STL.64 [R1+0x4660], R8 ;  /* 0x0046600801007387 */ /* 0x0001e80000100a00 */
[----:B0-----:R-:W2:Y:S04]  /*55930*/  LDL.64 R8, [R1+0x20] ;  /* 0x0000200001087983 */ /* 0x001ea80000100a00 */
[----:B---3--:R-:W-:Y:S04]  /*55940*/  STL.64 [R1+0x45d8], R26 ;  /* 0x0045d81a01007387 */ /* 0x008fe80000100a00 */
[----:B------:R0:W-:Y:S04]  /*55950*/  STL.64 [R1+0x45d0], R24 ;  /* 0x0045d01801007387 */ /* 0x0001e80000100a00 */
        /* <DEDUP_REMOVED lines=23> */
[----:B------:R-:W3:Y:S04]  /*55ad0*/  LDL.LU R26, [R1+0x238] ;  /* 0x00023800011a7983 */ /* 0x000ee80000300800 */
[----:B------:R-:W3:Y:S01]  /*55ae0*/  LDL.LU R27, [R1+0x23c] ;  /* 0x00023c00011b7983 */ /* 0x000ee20000300800 */
[C---:B------:R-:W-:Y:S03]  /*55af0*/  HMMA.16816.F32.BF16 R16, R20.reuse, R16, R12 ;  /* 0x000000101410723c */ /* 0x040fe6000004180c */
        /* <DEDUP_REMOVED lines=9> */
[----:B------:R-:W3:Y:S04]  /*55b90*/  LDL.LU.64 R4, [R1+0x46b8] ;  /* 0x0046b80001047983 */ /* 0x000ee80000300a00 */
[----:B------:R-:W4:Y:S04]  /*55ba0*/  LDL.LU.64 R14, [R1+0x46b0] ;  /* 0x0046b000010e7983 */ /* 0x000f280000300a00 */
[----:B------:R-:W4:Y:S04]  /*55bb0*/  LDL.LU.64 R12, [R1+0x46a8] ;  /* 0x0046a800010c7983 */ /* 0x000f280000300a00 */
[----:B------:R0:W-:Y:S04]  /*55bc0*/  STL.64 [R1+0x340], R16 ;  /* 0x0003401001007387 */ /* 0x0001e80000100a00 */
[----:B------:R-:W-:Y:S04]  /*55bd0*/  STL.64 [R1+0x348], R18 ;  /* 0x0003481201007387 */ /* 0x000fe80000100a00 */
[----:B0-----:R-:W3:Y:S02]  /*55be0*/  LDL.LU.64 R16, [R1+0x46a0] ;  /* 0x0046a00001107983 */ /* 0x001ee40000300a00 */
[----:B---3--:R-:W-:-:S15]  /*55bf0*/  HMMA.16816.F32.BF16 R4, R20, R16, R4 ;  /* 0x000000101404723c */ /* 0x008fde0000041804 */
[----:B------:R-:W-:-:S04]  /*55c00*/  NOP ;  /* 0x0000000000007918 */ /* 0x000fc80000000000 */
[----:B------:R-:W-:Y:S04]  /*55c10*/  STL.64 [R1+0x320], R4 ;  /* 0x0003200401007387 */ /* 0x000fe80000100a00 */
[----:B------:R0:W-:Y:S04]  /*55c20*/  STL.64 [R1+0x328], R6 ;  /* 0x0003280601007387 */ /* 0x0001e80000100a00 */
[----:B0-----:R-:W3:Y:S04]  /*55c30*/  LDL.LU R7, [R1+0x4698] ;  /* 0x0046980001077983 */ /* 0x001ee80000300800 */
[----:B------:R-:W4:Y:S02]  /*55c40*/  LDL.LU.64 R4, [R1+0x4690] ;  /* 0x0046900001047983 */ /* 0x000f240000300a00 */
[----:B----4-:R-:W-:Y:S02]  /*55c50*/  HMMA.16816.F32.BF16 R20, R20, R4, R12 ;  /* 0x000000041414723c */ /* 0x010fe4000004180c */
[----:B------:R-:W2:Y:S04]  /*55c60*/  LDL.LU.64 R14, [R1+0x4688] ;  /* 0x00468800010e7983 */ /* 0x000ea80000300a00 */
[----:B------:R-:W2:Y:S01]  /*55c70*/  LDL.LU.64 R12, [R1+0x4680] ;  /* 0x00468000010c7983 */ /* 0x000ea20000300a00 */
[----:B------:R-:W-:-:S02]  /*55c80*/  IMAD.MOV.U32 R2, RZ, RZ, R8 ;  /* 0x000000ffff027224 */ /* 0x000fc400078e0008 */
[----:B------:R-:W-:-:S10]  /*55c90*/  IMAD.MOV.U32 R0, RZ, RZ, R9 ;  /* 0x000000ffff007224 */ /* 0x000fd400078e0009 */
[----:B------:R0:W-:Y:S04]  /*55ca0*/  STL.64 [R1+0x2e0], R20 ;  /* 0x0002e01401007387 */ /* 0x0001e80000100a00 */
[----:B------:R-:W-:Y:S04]  /*55cb0*/  STL.64 [R1+0x2e8], R22 ;  /* 0x0002e81601007387 */ /* 0x000fe80000100a00 */
[----:B0-----:R-:W4:Y:S01]  /*55cc0*/  LDL.LU.64 R20, [R1+0x10] ;  /* 0x0000100001147983 */ /* 0x001f220000300a00 */
[----:B--2---:R-:W-:-:S15]  /*55cd0*/  HMMA.16816.F32.BF16 R24, R12, R8, R24 ;  /* 0x000000080c18723c */ /* 0x004fde0000041818 */
[----:B------:R-:W-:-:S04]  /*55ce0*/  NOP ;  /* 0x0000000000007918 */ /* 0x000fc80000000000 */
[----:B------:R-:W-:Y:S04]  /*55cf0*/  STL.64 [R1+0x2b0], R24 ;  /* 0x0002b01801007387 */ /* 0x000fe80000100a00 */
[----:B------:R0:W-:Y:S04]  /*55d00*/  STL.64 [R1+0x2b8], R26 ;  /* 0x0002b81a01007387 */ /* 0x0001e80000100a00 */
[----:B0-----:R-:W2:Y:S04]  /*55d10*/  LDL.LU.64 R26, [R1+0x4678] ;  /* 0x00467800011a7983 */ /* 0x001ea80000300a00 */
[----:B------:R-:W2:Y:S04]  /*55d20*/  LDL.LU.64 R24, [R1+0x4670] ;  /* 0x0046700001187983 */ /* 0x000ea80000300a00 */
[----:B------:R-:W4:Y:S04]  /*55d30*/  LDL.LU.64 R10, [R1+0x4668] ;  /* 0x00466800010a7983 */ /* 0x000f280000300a00 */
[----:B------:R-:W4:Y:S02]  /*55d40*/  LDL.LU.64 R8, [R1+0x4660] ;  /* 0x0046600001087983 */ /* 0x000f240000300a00 */
        /* <DEDUP_REMOVED lines=15> */
[----:B------:R-:W-:Y:S04]  /*55e40*/  STL.64 [R1+0x98], R10 ;  /* 0x0000980a01007387 */ /* 0x000fe80000100a00 */
[----:B---3--:R-:W0:Y:S01]  /*55e50*/  LDSM.16.MT88.4 R8, [R7+UR5+0x10300] ;  /* 0x010300050708783b */ /* 0x008e220008004200 */
[----:B------:R-:W-:Y:S02]  /*55e60*/  IMAD.MOV.U32 R12, RZ, RZ, R2 ;  /* 0x000000ffff0c7224 */ /* 0x000fe400078e0002 */
[----:B------:R-:W-:-:S02]  /*55e70*/  IMAD.MOV.U32 R13, RZ, RZ, R0 ;  /* 0x000000ffff0d7224 */ /* 0x000fc400078e0000 */
[----:B0-----:R-:W-:Y:S02]  /*55e80*/  IMAD.MOV.U32 R2, RZ, RZ, R10 ;  /* 0x000000ffff027224 */ /* 0x001fe400078e000a */
[----:B------:R-:W-:Y:S02]  /*55e90*/  IMAD.MOV.U32 R0, RZ, RZ, R11 ;  /* 0x000000ffff007224 */ /* 0x000fe400078e000b */
[----:B------:R-:W-:Y:S02]  /*55ea0*/  IMAD.MOV.U32 R23, RZ, RZ, R8 ;  /* 0x000000ffff177224 */ /* 0x000fe400078e0008 */
        /* <DEDUP_REMOVED lines=30> */
[----:B0-----:R-:W3:Y:S01]  /*56090*/  LDL.LU.64 R8, [R1] ;  /* 0x0000000001087983 */ /* 0x001ee20000300a00 */
        /* <DEDUP_REMOVED lines=26> */
[----:B------:R-:W2:Y:S04]  /*56240*/  LDL.LU R19, [R1+0x33c] ;  /* 0x00033c0001137983 */ /* 0x000ea80000300800 */
[----:B------:R2:W-:Y:S02]  /*56250*/  STL.64 [R1+0x4598], R4 ;  /* 0x0045980401007387 */ /* 0x0005e40000100a00 */
[----:B--2---:R-:W-:Y:S02]  /*56260*/  HMMA.16816.F32.BF16 R4, R24, R12, R16 ;  /* 0x0000000c1804723c */ /* 0x004fe40000041810 */
[----:B------:R-:W0:Y:S01]  /*56270*/  LDSM.16.MT88.4 R16, [R28+UR5+0x14000] ;  /* 0x014000051c10783b */ /* 0x000e220008004200 */
[----:B------:R-:W-:-:S02]  /*56280*/  IMAD.MOV.U32 R13, RZ, RZ, R24 ;  /* 0x000000ffff0d7224 */ /* 0x000fc400078e0018 */
[----:B------:R-:W-:Y:S02]  /*56290*/  IMAD.MOV.U32 R12, RZ, RZ, R25 ;  /* 0x000000ffff0c7224 */ /* 0x000fe400078e0019 */
[----:B------:R-:W-:Y:S02]  /*562a0*/  IMAD.MOV.U32 R11, RZ, RZ, R26 ;  /* 0x000000ffff0b7224 */ /* 0x000fe400078e001a */
[----:B------:R-:W-:-:S10]  /*562b0*/  IMAD.MOV.U32 R10, RZ, RZ, R27 ;  /* 0x000000ffff0a7224 */ /* 0x000fd400078e001b */
[----:B------:R-:W-:Y:S04]  /*562c0*/  STL.64 [R1+0x60], R4 ;  /* 0x0000600401007387 */ /* 0x000fe80000100a00 */
[----:B------:R-:W-:Y:S04]  /*562d0*/  STL.64 [R1+0x68], R6 ;  /* 0x0000680601007387 */ /* 0x000fe80000100a00 */
[----:B------:R-:W2:Y:S04]  /*562e0*/  LDL.LU R24, [R1+0x550] ;  /* 0x0005500001187983 */ /* 0x000ea80000300800 */
[----:B------:R-:W2:Y:S04]  /*562f0*/  LDL.LU R25, [R1+0x554] ;  /* 0x0005540001197983 */ /* 0x000ea80000300800 */
[----:B------:R-:W2:Y:S04]  /*56300*/  LDL.LU R26, [R1+0x558] ;  /* 0x00055800011a7983 */ /* 0x000ea80000300800 */
[----:B------:R-:W2:Y:S04]  /*56310*/  LDL.LU R27, [R1+0x55c] ;  /* 0x00055c00011b7983 */ /* 0x000ea80000300800 */
[----:B0-----:R-:W-:Y:S04]  /*56320*/  STL.64 [R1+0x4500], R18 ;  /* 0x0045001201007387 */ /* 0x001fe80000100a00 */
[----:B------:R0:W-:Y:S04]  /*56330*/  STL.64 [R1+0x44f8], R16 ;  /* 0x0044f81001007387 */ /* 0x0001e80000100a00 */
        /* <DEDUP_REMOVED lines=8> */
[----:B----4-:R-:W-:Y:S04]  /*563c0*/  STL.64 [R1+0x4570], R18 ;  /* 0x0045701201007387 */ /* 0x010fe80000100a00 */
[----:B---3--:R0:W-:Y:S04]  /*563d0*/  STL.64 [R1+0x4568], R16 ;  /* 0x0045681001007387 */ /* 0x0081e80000100a00 */
[----:B0-----:R-:W3:Y:S01]  /*563e0*/  LDL.LU.64 R16, [R1+0x20] ;  /* 0x0000200001107983 */ /* 0x001ee20000300a00 */
[----:B------:R-:W-:-:S02]  /*563f0*/  IMAD.MOV.U32 R18, RZ, RZ, R11 ;  /* 0x000000ffff127224 */ /* 0x000fc400078e000b */
[----:B------:R-:W-:Y:S01]  /*56400*/  IMAD.MOV.U32 R19, RZ, RZ, R10 ;  /* 0x000000ffff137224 */ /* 0x000fe200078e000a */
[----:B---3--:R0:W-:Y:S02]  /*56410*/  STL.64 [R1+0x4580], R16 ;  /* 0x0045801001007387 */ /* 0x0081e40000100a00 */
[----:B0-----:R-:W-:Y:S02]  /*56420*/  IMAD.MOV.U32 R16, RZ, RZ, R13 ;  /* 0x000000ffff107224 */ /* 0x001fe400078e000d */
[----:B------:R-:W-:Y:S02]  /*56430*/  IMAD.MOV.U32 R17, RZ, RZ, R12 ;  /* 0x000000ffff117224 */ /* 0x000fe400078e000c */
[----:B------:R-:W0:Y:S05]  /*56440*/  LDSM.16.MT88.4 R12, [R28+UR5+0x14080] ;  /* 0x014080051c0c783b */ /* 0x000e2a0008004200 */
[----:B--2---:R-:W-:Y:S01]  /*56450*/  HMMA.16816.F32.BF16 R24, R16, R20, R24 ;  /* 0x000000141018723c */ /* 0x004fe20000041818 */
[----:B0-----:R0:W-:Y:S04]  /*56460*/  STL.64 [R1+0x44b8], R14 ;  /* 0x0044b80e01007387 */ /* 0x0011e80000100a00 */
[----:B------:R1:W-:Y:S01]  /*56470*/  STL.64 [R1+0x44b0], R12 ;  /* 0x0044b00c01007387 */ /* 0x0003e20000100a00 */
[----:B0-----:R-:W-:-:S02]  /*56480*/  IMAD.MOV.U32 R14, RZ, RZ, R2 ;  /* 0x000000ffff0e7224 */ /* 0x001fc400078e0002 */
[----:B------:R-:W-:Y:S02]  /*56490*/  IMAD.MOV.U32 R15, RZ, RZ, R0 ;  /* 0x000000ffff0f7224 */ /* 0x000fe400078e0000 */
[----:B-1----:R-:W-:Y:S02]  /*564a0*/  IMAD.MOV.U32 R12, RZ, RZ, R23 ;  /* 0x000000ffff0c7224 */ /* 0x002fe400078e0017 */
[----:B------:R-:W-:Y:S01]  /*564b0*/  IMAD.MOV.U32 R13, RZ, RZ, R22 ;  /* 0x000000ffff0d7224 */ /* 0x000fe200078e0016 */
[----:B------:R-:W-:Y:S04]  /*564c0*/  STL.64 [R1+0x4590], R14 ;  /* 0x0045900e01007387 */ /* 0x000fe80000100a00 */
[----:B------:R0:W-:Y:S04]  /*564d0*/  STL.64 [R1+0x4588], R12 ;  /* 0x0045880c01007387 */ /* 0x0001e80000100a00 */
[----:B0-----:R-:W2:Y:S04]  /*564e0*/  LDL.LU R12, [R1+0x5f0] ;  /* 0x0005f000010c7983 */ /* 0x001ea80000300800 */
[----:B------:R-:W2:Y:S04]  /*564f0*/  LDL.LU R13, [R1+0x5f4] ;  /* 0x0005f400010d7983 */ /* 0x000ea80000300800 */
[----:B------:R-:W2:Y:S04]  /*56500*/  LDL.LU R14, [R1+0x5f8] ;  /* 0x0005f800010e7983 */ /* 0x000ea80000300800 */
[----:B------:R-:W2:Y:S04]  /*56510*/  LDL.LU R15, [R1+0x5fc] ;  /* 0x0005fc00010f7983 */ /* 0x000ea80000300800 */
[----:B------:R0:W-:Y:S04]  /*56520*/  STL.64 [R1+0x4578], R20 ;  /* 0x0045781401007387 */ /* 0x0001e80000100a00 */
[----:B0-----:R-:W3:Y:S04]  /*56530*/  LDL.LU R20, [R1+0x5e0] ;  /* 0x0005e00001147983 */ /* 0x001ee80000300800 */
[----:B------:R-:W-:Y:S04]  /*56540*/  STL.64 [R1+0x50], R24 ;  /* 0x0000501801007387 */ /* 0x000fe80000100a00 */
[----:B------:R-:W-:Y:S04]  /*56550*/  STL.64 [R1+0x58], R26 ;  /* 0x0000581a01007387 */ /* 0x000fe80000100a00 */
[----:B------:R-:W0:Y:S01]  /*56560*/  LDSM.16.MT88.4 R24, [R28+UR5+0x14100] ;  /* 0x014100051c18783b */ /* 0x000e220008004200 */
[C---:B------:R-:W-:Y:S03]  /*56570*/  HMMA.16816.F32.BF16 R4, R16.reuse, R8, R4 ;  /* 0x000000081004723c */ /* 0x040fe60000041804 */
[----:B------:R-:W3:Y:S04]  /*56580*/  LDL.LU R21, [R1+0x5e4] ;  /* 0x0005e40001157983 */ /* 0x000ee80000300800 */
[----:B------:R-:W3:Y:S04]  /*56590*/  LDL.LU R22, [R1+0x5e8] ;  /* 0x0005e80001167983 */ /* 0x000ee80000300800 */
[----:B------:R-:W3:Y:S04]  /*565a0*/  LDL.LU R23, [R1+0x5ec] ;  /* 0x0005ec0001177983 */ /* 0x000ee80000300800 */
[----:B0-----:R-:W-:Y:S04]  /*565b0*/  STL.64 [R1+0x4478], R26 ;  /* 0x0044781a01007387 */ /* 0x001fe80000100a00 */
[----:B------:R0:W-:Y:S04]  /*565c0*/  STL.64 [R1+0x4470], R24 ;  /* 0x0044701801007387 */ /* 0x0001e80000100a00 */
[----:B0-----:R-:W4:Y:S04]  /*565d0*/  LDL.LU R24, [R1+0x5d0] ;  /* 0x0005d00001187983 */ /* 0x001f280000300800 */
[----:B------:R-:W4:Y:S04]  /*565e0*/  LDL.LU R25, [R1+0x5d4] ;  /* 0x0005d40001197983 */ /* 0x000f280000300800 */
[----:B------:R-:W4:Y:S04]  /*565f0*/  LDL.LU R26, [R1+0x5d8] ;  /* 0x0005d800011a7983 */ /* 0x000f280000300800 */
[----:B------:R-:W4:Y:S04]  /*56600*/  LDL.LU R27, [R1+0x5dc] ;  /* 0x0005dc00011b7983 */ /* 0x000f280000300800 */
[----:B------:R0:W-:Y:S04]  /*56610*/  STL.64 [R1+0xa0], R4 ;  /* 0x0000a00401007387 */ /* 0x0001e80000100a00 */
[----:B------:R-:W-:Y:S04]  /*56620*/  STL.64 [R1+0xa8], R6 ;  /* 0x0000a80601007387 */ /* 0x000fe80000100a00 */
[----:B0-----:R-:W2:Y:S02]  /*56630*/  LDL.LU.64 R4, [R1+0x4598] ;  /* 0x0045980001047983 */ /* 0x001ea40000300a00 */
[----:B--2---:R-:W-:Y:S02]  /*56640*/  HMMA.16816.F32.BF16 R16, R16, R4, R12 ;  /* 0x000000041010723c */ /* 0x004fe4000004180c */
[----:B------:R-:W3:Y:S04]  /*56650*/  LDL.LU.64 R14, [R1+0x4590] ;  /* 0x00459000010e7983 */ /* 0x000ee80000300a00 */
[----:B------:R-:W3:-:S13]  /*56660*/  LDL.LU.64 R12, [R1+0x4588] ;  /* 0x00458800010c7983 */ /* 0x000eda0000300a00 */
[----:B------:R0:W-:Y:S04]  /*56670*/  STL.64 [R1+0x40], R16 ;  /* 0x0000401001007387 */ /* 0x0001e80000100a00 */
[----:B------:R-:W-:Y:S04]  /*56680*/  STL.64 [R1+0x48], R18 ;  /* 0x0000481201007387 */ /* 0x000fe80000100a00 */
[----:B0-----:R-:W3:Y:S02]  /*56690*/  LDL.LU.64 R16, [R1+0x4580] ;  /* 0x0045800001107983 */ /* 0x001ee40000300a00 */
[----:B---3--:R-:W-:-:S15]  /*566a0*/  HMMA.16816.F32.BF16 R20, R12, R16, R20 ;  /* 0x000000100c14723c */ /* 0x008fde0000041814 */
[----:B------:R-:W-:-:S04]  /*566b0*/  NOP ;  /* 0x0000000000007918 */ /* 0x000fc80000000000 */
[----:B------:R0:W-:Y:S04]  /*566c0*/  STL.64 [R1+0x200], R20 ;  /* 0x0002001401007387 */ /* 0x0001e80000100a00 */
[----:B------:R-:W-:Y:S04]  /*566d0*/  STL.64 [R1+0x208], R22 ;  /* 0x0002081601007387 */ /* 0x000fe80000100a00 */
[----:B0-----:R-:W4:Y:S01]  /*566e0*/  LDL.LU.64 R20, [R1+0x4578] ;  /* 0x0045780001147983 */ /* 0x001f220000300a00 */
[----:B------:R-:W-:Y:S02]  /*566f0*/  IMAD.MOV.U32 R7, RZ, RZ, R16 ;  /* 0x000000ffff077224 */ /* 0x000fe400078e0010 */
[----:B------:R-:W-:Y:S01]  /*56700*/  IMAD.MOV.U32 R6, RZ, RZ, R17 ;  /* 0x000000ffff067224 */ /* 0x000fe200078e0011 */
[----:B------:R-:W2:Y:S04]  /*56710*/  LDL.LU.64 R18, [R1+0x4570] ;  /* 0x0045700001127983 */ /* 0x000ea80000300a00 */
[----:B------:R-:W2:Y:S01]  /*56720*/  LDL.LU.64 R16, [R1+0x4568] ;  /* 0x0045680001107983 */ /* 0x000ea20000300a00 */
[----:B----4-:R-:W-:Y:S01]  /*56730*/  HMMA.16816.F32.BF16 R24, R12, R20, R24 ;  /* 0x000000140c18723c */ /* 0x010fe20000041818 */
[----:B------:R-:W-:-:S02]  /*56740*/  IMAD.MOV.U32 R0, RZ, RZ, R20 ;  /* 0x000000ffff007224 */ /* 0x000fc400078e0014 */
[----:B------:R-:W-:Y:S02]  /*56750*/  IMAD.MOV.U32 R2, RZ, RZ, R21 ;  /* 0x000000ffff027224 */ /* 0x000fe400078e0015 */
[----:B------:R-:W0:Y:S03]  /*56760*/  LDSM.16.MT88.4 R20, [R28+UR5+0x14180] ;  /* 0x014180051c14783b */ /* 0x000e260008004200 */
[----:B--2---:R-:W-:Y:S11]  /*56770*/  HMMA.16816.F32.BF16 R16, R12, R8, R16 ;  /* 0x000000080c10723c */ /* 0x004ff60000041810 */
[----:B------:R-:W-:Y:S04]  /*56780*/  STL.64 [R1+0x270], R24 ;  /* 0x0002701801007387 */ /* 0x000fe80000100a00 */
[----:B------:R-:W-:Y:S04]  /*56790*/  STL.64 [R1+0x278], R26 ;  /* 0x0002781a01007387 */ /* 0x000fe80000100a00 */
[----:B0-----:R0:W-:Y:S04]  /*567a0*/  STL.64 [R1+0x4448], R22 ;  /* 0x0044481601007387 */ /* 0x0011e80000100a00 */
[----:B------:R1:W-:Y:S04]  /*567b0*/  STL.64 [R1+0x4440], R20 ;  /* 0x0044401401007387 */ /* 0x0003e80000100a00 */
[----:B0-----:R-:W2:Y:S04]  /*567c0*/  LDL R22, [R1+0x28] ;  /* 0x0000280001167983 */ /* 0x001ea80000100800 */
[----:B------:R-:W2:Y:S01]  /*567d0*/  LDL R23, [R1+0x2c] ;  /* 0x00002c0001177983 */ /* 0x000ea20000100800 */
[----:B-1----:R-:W-:-:S03]  /*567e0*/  IMAD.MOV.U32 R20, RZ, RZ, R7 ;  /* 0x000000ffff147224 */ /* 0x002fc600078e0007 */
[----:B------:R0:W-:Y:S01]  /*567f0*/  STL.64 [R1+0x260], R16 ;  /* 0x0002601001007387 */ /* 0x0001e20000100a00 */
[----:B------:R-:W-:Y:S02]  /*56800*/  IMAD.MOV.U32 R21, RZ, RZ, R6 ;  /* 0x000000ffff157224 */ /* 0x000fe400078e0006 */
[----:B------:R-:W-:Y:S01]  /*56810*/  IMAD.MOV.U32 R7, RZ, RZ, R8 ;  /* 0x000000ffff077224 */ /* 0x000fe200078e0008 */
[----:B------:R1:W-:Y:S01]  /*56820*/  STL.64 [R1+0x268], R18 ;  /* 0x0002681201007387 */ /* 0x0003e20000100a00 */
[----:B------:R-:W-:-:S03]  /*56830*/  IMAD.MOV.U32 R6, RZ, RZ, R9 ;  /* 0x000000ffff067224 */ /* 0x000fc600078e0009 */
[----:B------:R-:W3:Y:S04]  /*56840*/  LDL.LU R8, [R1+0x600] ;  /* 0x0006000001087983 */ /* 0x000ee80000300800 */
[----:B------:R-:W3:Y:S04]  /*56850*/  LDL.LU R9, [R1+0x604] ;  /* 0x0006040001097983 */ /* 0x000ee80000300800 */
[----:B------:R-:W3:Y:S04]  /*56860*/  LDL.LU R10, [R1+0x608] ;  /* 0x00060800010a7983 */ /* 0x000ee80000300800 */
[----:B------:R-:W3:Y:S04]  /*56870*/  LDL.LU R11, [R1+0x60c] ;  /* 0x00060c00010b7983 */ /* 0x000ee80000300800 */
[----:B------:R-:W4:Y:S04]  /*56880*/  LDL.LU R24, [R1+0x510] ;  /* 0x0005100001187983 */ /* 0x000f280000300800 */
[----:B------:R-:W4:Y:S04]  /*56890*/  LDL.LU R25, [R1+0x514] ;  /* 0x0005140001197983 */ /* 0x000f280000300800 */
[----:B------:R-:W2:Y:S04]  /*568a0*/  LDL.LU R26, [R1+0x518] ;  /* 0x00051800011a7983 */ /* 0x000ea80000300800 */
[----:B------:R-:W2:Y:S04]  /*568b0*/  LDL.LU R27, [R1+0x51c] ;  /* 0x00051c00011b7983 */ /* 0x000ea80000300800 */
        /* <DEDUP_REMOVED lines=16> */
[----:B---3--:R-:W-:Y:S03]  /*569c0*/  HMMA.16816.F32.BF16 R12, R12, R4, R8 ;  /* 0x000000040c0c723c */ /* 0x008fe60000041808 */
[----:B--2---:R-:W-:Y:S04]  /*569d0*/  STL.64 [R1+0x4538], R18 ;  /* 0x0045381201007387 */ /* 0x004fe80000100a00 */
[----:B------:R0:W-:Y:S04]  /*569e0*/  STL.64 [R1+0x4530], R16 ;  /* 0x0045301001007387 */ /* 0x0001e80000100a00 */
[----:B0-----:R-:W2:Y:S04]  /*569f0*/  LDL.LU R16, [R1+0x5c0] ;  /* 0x0005c00001107983 */ /* 0x001ea80000300800 */
[----:B------:R-:W2:Y:S04]  /*56a00*/  LDL.LU R17, [R1+0x5c4] ;  /* 0x0005c40001117983 */ /* 0x000ea80000300800 */
[----:B------:R-:W2:Y:S04]  /*56a10*/  LDL.LU R18, [R1+0x5c8] ;  /* 0x0005c80001127983 */ /* 0x000ea80000300800 */
[----:B------:R-:W2:Y:S04]  /*56a20*/  LDL.LU R19, [R1+0x5cc] ;  /* 0x0005cc0001137983 */ /* 0x000ea80000300800 */
[----:B------:R-:W-:Y:S04]  /*56a30*/  STL.64 [R1+0x4488], R26 ;  /* 0x0044881a01007387 */ /* 0x000fe80000100a00 */
[----:B----4-:R0:W-:Y:S02]  /*56a40*/  STL.64 [R1+0x4480], R24 ;  /* 0x0044801801007387 */ /* 0x0101e40000100a00 */
[----:B0-----:R-:W-:-:S02]  /*56a50*/  IMAD.MOV.U32 R24, RZ, RZ, R0 ;  /* 0x000000ffff187224 */ /* 0x001fc400078e0000 */
[----:B------:R-:W-:Y:S01]  /*56a60*/  IMAD.MOV.U32 R25, RZ, RZ, R2 ;  /* 0x000000ffff197224 */ /* 0x000fe200078e0002 */
[----:B------:R-:W3:Y:S04]  /*56a70*/  LDL.LU R0, [R1+0x4564] ;  /* 0x0045640001007983 */ /* 0x000ee80000300800 */
[----:B------:R-:W4:Y:S04]  /*56a80*/  LDL.LU R2, [R1+0x4560] ;  /* 0x0045600001027983 */ /* 0x000f280000300800 */
[----:B------:R-:W2:Y:S04]  /*56a90*/  LDL R26, [R1+0x18] ;  /* 0x00001800011a7983 */ /* 0x000ea80000100800 */
[----:B------:R-:W2:Y:S04]  /*56aa0*/  LDL R27, [R1+0x1c] ;  /* 0x00001c00011b7983 */ /* 0x000ea80000100800 */
[----:B------:R-:W2:Y:S04]  /*56ab0*/  LDL.LU.64 R10, [R1+0x4558] ;  /* 0x00455800010a7983 */ /* 0x000ea80000300a00 */
[----:B------:R-:W2:Y:S04]  /*56ac0*/  LDL.LU.64 R8, [R1+0x4550] ;  /* 0x0045500001087983 */ /* 0x000ea80000300a00 */
[----:B------:R0:W-:Y:S04]  /*56ad0*/  STL.64 [R1+0x1f0], R12 ;  /* 0x0001f00c01007387 */ /* 0x0001e80000100a00 */
[----:B------:R4:W-:Y:S04]  /*56ae0*/  STL.64 [R1+0x1f8], R14 ;  /* 0x0001f80e01007387 */ /* 0x0009e80000100a00 */
[----:B0-----:R-:W3:Y:S04]  /*56af0*/  LDL.LU R12, [R1+0x540] ;  /* 0x00054000010c7983 */ /* 0x001ee80000300800 */
[----:B------:R-:W3:Y:S01]  /*56b00*/  LDL.LU R13, [R1+0x544] ;  /* 0x00054400010d7983 */ /* 0x000ee20000300800 */
[----:B----4-:R-:W-:-:S03]  /*56b10*/  IMAD.MOV.U32 R14, RZ, RZ, R2 ;  /* 0x000000ffff0e7224 */ /* 0x010fc600078e0002 */
[----:B------:R-:W4:Y:S04]  /*56b20*/  LDL.LU R2, [R1+0x4548] ;  /* 0x0045480001027983 */ /* 0x000f280000300800 */
[----:B------:R-:W3:Y:S01]  /*56b30*/  LDL.LU R15, [R1+0x54c] ;  /* 0x00054c00010f7983 */ /* 0x000ee20000300800 */
[----:B--2---:R-:W-:Y:S03]  /*56b40*/  HMMA.16816.F32.BF16 R16, R8, R20, R16 ;  /* 0x000000140810723c */ /* 0x004fe60000041810 */
[----:B---3--:R-:W-:Y:S04]  /*56b50*/  STL.64 [R1+0x44c8], R14 ;  /* 0x0044c80e01007387 */ /* 0x008fe80000100a00 */
[----:B------:R0:W-:Y:S02]  /*56b60*/  STL.64 [R1+0x44c0], R12 ;  /* 0x0044c00c01007387 */ /* 0x0001e40000100a00 */
[----:B0-----:R-:W-:-:S02]  /*56b70*/  IMAD.MOV.U32 R12, RZ, RZ, R7 ;  /* 0x000000ffff0c7224 */ /* 0x001fc400078e0007 */
[----:B------:R-:W-:Y:S01]  /*56b80*/  IMAD.MOV.U32 R13, RZ, RZ, R6 ;  /* 0x000000ffff0d7224 */ /* 0x000fe200078e0006 */
[----:B------:R-:W2:Y:S04]  /*56b90*/  LDL.LU R7, [R1+0x4544] ;  /* 0x0045440001077983 */ /* 0x000ea80000300800 */
[----:B------:R-:W3:Y:S04]  /*56ba0*/  LDL.LU R6, [R1+0x4540] ;  /* 0x0045400001067983 */ /* 0x000ee80000300800 */
[----:B------:R-:W2:Y:S01]  /*56bb0*/  LDL R14, [R1+0x8] ;  /* 0x00000800010e7983 */ /* 0x000ea20000100800 */
[----:B----4-:R-:W-:-:S03]  /*56bc0*/  IMAD.MOV.U32 R15, RZ, RZ, R2 ;  /* 0x000000ffff0f7224 */ /* 0x010fc600078e0002 */
[----:B------:R-:W-:Y:S04]  /*56bd0*/  STL.64 [R1+0x1e0], R16 ;  /* 0x0001e01001007387 */ /* 0x000fe80000100a00 */
[----:B------:R0:W-:Y:S01]  /*56be0*/  STL [R1+0x1e8], R18 ;  /* 0x0001e81201007387 */ /* 0x0001e20000100800 */
[----:B------:R-:W-:-:S03]  /*56bf0*/  IMAD.MOV.U32 R2, RZ, RZ, R19 ;  /* 0x000000ffff027224 */ /* 0x000fc600078e0013 */
[----:B0-----:R-:W4:Y:S04]  /*56c00*/  LDL.LU.64 R18, [R1+0x4538] ;  /* 0x0045380001127983 */ /* 0x001f280000300a00 */
[----:B------:R-:W4:Y:S04]  /*56c10*/  LDL.LU.64 R16, [R1+0x4530] ;  /* 0x0045300001107983 */ /* 0x000f280000300a00 */
[----:B------:R-:W-:Y:S01]  /*56c20*/  STL [R1+0x41b0], R2 ;  /* 0x0041b00201007387 */ /* 0x000fe20000100800 */
[----:B----4-:R-:W-:-:S15]  /*56c30*/  HMMA.16816.F32.BF16 R16, R8, R24, R16 ;  /* 0x000000180810723c */ /* 0x010fde0000041810 */
[----:B------:R-:W-:-:S04]  /*56c40*/  NOP ;  /* 0x0000000000007918 */ /* 0x000fc80000000000 */
[----:B------:R-:W-:Y:S04]  /*56c50*/  STL.64 [R1+0x250], R16 ;  /* 0x0002501001007387 */ /* 0x000fe80000100a00 */
[----:B------:R0:W-:Y:S04]  /*56c60*/  STL.64 [R1+0x258], R18 ;  /* 0x0002581201007387 */ /* 0x0001e80000100a00 */
[----:B0-----:R-:W4:Y:S04]  /*56c70*/  LDL.LU.64 R18, [R1+0x4528] ;  /* 0x0045280001127983 */ /* 0x001f280000300a00 */
[----:B------:R-:W4:Y:S04]  /*56c80*/  LDL.LU.64 R16, [R1+0x4520] ;  /* 0x0045200001107983 */ /* 0x000f280000300a00 */
[----:B------:R0:W-:Y:S04]  /*56c90*/  STL.64 [R1+0x44e0], R26 ;  /* 0x0044e01a01007387 */ /* 0x0001e80000100a00 */
[----:B------:R-:W3:Y:S04]  /*56ca0*/  LDL.LU R24, [R1+0x580] ;  /* 0x0005800001187983 */ /* 0x000ee80000300800 */
[----:B------:R-:W3:Y:S04]  /*56cb0*/  LDL.LU R25, [R1+0x584] ;  /* 0x0005840001197983 */ /* 0x000ee80000300800 */
[----:B0-----:R-:W3:Y:S04]  /*56cc0*/  LDL.LU R26, [R1+0x588] ;  /* 0x00058800011a7983 */ /* 0x001ee80000300800 */
[----:B------:R-:W3:Y:S04]  /*56cd0*/  LDL.LU R27, [R1+0x58c] ;  /* 0x00058c00011b7983 */ /* 0x000ee80000300800 */
[----:B--2---:R0:W-:Y:S02]  /*56ce0*/  STL.64 [R1+0x44d8], R14 ;  /* 0x0044d80e01007387 */ /* 0x0041e40000100a00 */
[----:B0-----:R-:W-:Y:S01]  /*56cf0*/  IMAD.MOV.U32 R14, RZ, RZ, R7 ;  /* 0x000000ffff0e7224 */ /* 0x001fe200078e0007 */
[----:B----4-:R-:W-:Y:S01]  /*56d00*/  HMMA.16816.F32.BF16 R16, R8, R12, R16 ;  /* 0x0000000c0810723c */ /* 0x010fe20000041810 */
[----:B------:R-:W2:-:S15]  /*56d10*/  LDL.LU R12, [R1+0x570] ;  /* 0x00057000010c7983 */ /* 0x000e9e0000300800 */
[----:B------:R-:W-:-:S03]  /*56d20*/  NOP ;  /* 0x0000000000007918 */ /* 0x000fc60000000000 */
[----:B------:R-:W-:Y:S04]  /*56d30*/  STL.64 [R1+0x240], R16 ;  /* 0x0002401001007387 */ /* 0x000fe80000100a00 */
[----:B------:R-:W-:Y:S04]  /*56d40*/  STL.64 [R1+0x248], R18 ;  /* 0x0002481201007387 */ /* 0x000fe80000100a00 */
[----:B------:R-:W0:Y:S01]  /*56d50*/  LDSM.16.MT88.4 R16, [R28+UR5+0x14200] ;  /* 0x014200051c10783b */ /* 0x000e220008004200 */
[----:B---3--:R-:W-:-:S03]  /*56d60*/  IMAD.MOV.U32 R13, RZ, RZ, R6 ;  /* 0x000000ffff0d7224 */ /* 0x008fc600078e0006 */
[----:B------:R-:W3:Y:S04]  /*56d70*/  LDL.LU R6, [R1+0x451c] ;  /* 0x00451c0001067983 */ /* 0x000ee80000300800 */
[----:B------:R-:W3:Y:S04]  /*56d80*/  LDL.LU R7, [R1+0x4518] ;  /* 0x0045180001077983 */ /* 0x000ee80000300800 */
[----:B------:R-:W2:Y:S04]  /*56d90*/  LDL.LU R15, [R1+0x57c] ;  /* 0x00057c00010f7983 */ /* 0x000ea80000300800 */
[----:B0-----:R-:W-:Y:S04]  /*56da0*/  STL.64 [R1+0x30], R16 ;  /* 0x0000301001007387 */ /* 0x001fe80000100a00 */
[----:B------:R0:W-:Y:S01]  /*56db0*/  STL [R1+0x38], R18 ;  /* 0x0000381201007387 */ /* 0x0001e20000100800 */
[----:B------:R-:W-:-:S03]  /*56dc0*/  IMAD.MOV.U32 R2, RZ, RZ, R19 ;  /* 0x000000ffff027224 */ /* 0x000fc600078e0013 */
[----:B0-----:R-:W4:Y:S04]  /*56dd0*/  LDL.LU.64 R18, [R1+0x4510] ;  /* 0x0045100001127983 */ /* 0x001f280000300a00 */
[----:B------:R-:W4:Y:S02]  /*56de0*/  LDL.LU.64 R16, [R1+0x4508] ;  /* 0x0045080001107983 */ /* 0x000f240000300a00 */
[----:B----4-:R-:W-:Y:S02]  /*56df0*/  HMMA.16816.F32.BF16 R8, R8, R4, R16 ;  /* 0x000000040808723c */ /* 0x010fe40000041810 */
[----:B------:R-:W4:Y:S04]  /*56e00*/  LDL.LU.64 R18, [R1+0x4500] ;  /* 0x0045000001127983 */ /* 0x000f280000300a00 */
[----:B------:R-:W4:Y:S04]  /*56e10*/  LDL.LU.64 R16, [R1+0x44f8] ;  /* 0x0044f80001107983 */ /* 0x000f280000300a00 */
[----:B---3--:R0:W-:Y:S04]  /*56e20*/  STL.64 [R1+0x44d0], R6 ;  /* 0x0044d00601007387 */ /* 0x0081e80000100a00 */
[----:B------:R-:W3:Y:S05]  /*56e30*/  LDL.LU R4, [R1+0x560] ;  /* 0x0005600001047983 */ /* 0x000eea0000300800 */
[----:B------:R1:W-:Y:S04]  /*56e40*/  STL.64 [R1+0x1d0], R8 ;  /* 0x0001d00801007387 */ /* 0x0003e80000100a00 */
[----:B------:R1:W-:Y:S04]  /*56e50*/  STL.64 [R1+0x1d8], R10 ;  /* 0x0001d80a01007387 */ /* 0x0003e80000100a00 */
[----:B------:R-:W3:Y:S04]  /*56e60*/  LDL.LU R5, [R1+0x564] ;  /* 0x0005640001057983 */ /* 0x000ee80000300800 */
[----:B0-----:R-:W3:Y:S04]  /*56e70*/  LDL.LU R6, [R1+0x568] ;  /* 0x0005680001067983 */ /* 0x001ee80000300800 */
[----:B------:R-:W3:Y:S04]  /*56e80*/  LDL.LU R7, [R1+0x56c] ;  /* 0x00056c0001077983 */ /* 0x000ee80000300800 */
[----:B-1----:R-:W2:Y:S01]  /*56e90*/  LDL.LU R8, [R1+0x470] ;  /* 0x0004700001087983 */ /* 0x002ea20000300800 */
[----:B------:R-:W-:-:S02]  /*56ea0*/  IMAD.MOV.U32 R10, RZ, RZ, R3 ;  /* 0x000000ffff0a7224 */ /* 0x000fc400078e0003 */
[----:B------:R-:W-:Y:S02]  /*56eb0*/  IMAD.MOV.U32 R11, RZ, RZ, R29 ;  /* 0x000000ffff0b7224 */ /* 0x000fe400078e001d */
[----:B------:R-:W-:Y:S02]  /*56ec0*/  IMAD.MOV.U32 R9, RZ, RZ, R0 ;  /* 0x000000ffff097224 */ /* 0x000fe400078e0000 */
[----:B------:R-:W3:Y:S04]  /*56ed0*/  LDL.LU R0, [R1+0x44f0] ;  /* 0x0044f00001007983 */ /* 0x000ee80000300800 */
[----:B------:R-:W3:Y:S04]  /*56ee0*/  LDL.LU R3, [R1+0x44ec] ;  /* 0x0044ec0001037983 */ /* 0x000ee80000300800 */
[----:B------:R-:W3:Y:S04]  /*56ef0*/  LDL.LU R29, [R1+0x44e8] ;  /* 0x0044e800011d7983 */ /* 0x000ee80000300800 */
[----:B------:R-:W-:Y:S04]  /*56f00*/  STL.64 [R1+0x4498], R10 ;  /* 0x0044980a01007387 */ /* 0x000fe80000100a00 */
[----:B--2---:R0:W-:Y:S04]  /*56f10*/  STL.64 [R1+0x4490], R8 ;  /* 0x0044900801007387 */ /* 0x0041e80000100a00 */
[----:B0-----:R-:W2:Y:S04]  /*56f20*/  LDL.LU R8, [R1+0x520] ;  /* 0x0005200001087983 */ /* 0x001ea80000300800 */
[----:B------:R-:W2:Y:S04]  /*56f30*/  LDL.LU R9, [R1+0x524] ;  /* 0x0005240001097983 */ /* 0x000ea80000300800 */
[----:B------:R-:W2:Y:S04]  /*56f40*/  LDL.LU R10, [R1+0x528] ;  /* 0x00052800010a7983 */ /* 0x000ea80000300800 */
[----:B------:R-:W2:Y:S01]  /*56f50*/  LDL.LU R11, [R1+0x52c] ;  /* 0x00052c00010b7983 */ /* 0x000ea20000300800 */
[----:B----4-:R-:W-:Y:S03]  /*56f60*/  HMMA.16816.F32.BF16 R24, R16, R22, R24 ;  /* 0x000000161018723c */ /* 0x010fe60000041818 */
[----:B--2---:R3:W-:Y:S04]  /*56f70*/  STL.64 [R1+0x44a8], R10 ;  /* 0x0044a80a01007387 */ /* 0x0047e80000100a00 */
[----:B------:R0:W-:Y:S01]  /*56f80*/  STL.64 [R1+0x44a0], R8 ;  /* 0x0044a00801007387 */ /* 0x0001e20000100a00 */
[----:B---3--:R-:W-:-:S03]  /*56f90*/  IMAD.MOV.U32 R10, RZ, RZ, R3 ;  /* 0x000000ffff0a7224 */ /* 0x008fc600078e0003 */
[----:B0-----:R-:W2:Y:S01]  /*56fa0*/  LDL.LU R8, [R1+0x530] ;  /* 0x0005300001087983 */ /* 0x001ea20000300800 */
[----:B------:R-:W-:-:S07]  /*56fb0*/  IMAD.MOV.U32 R11, RZ, RZ, R0 ;  /* 0x000000ffff0b7224 */ /* 0x000fce00078e0000 */
[----:B------:R-:W-:Y:S01]  /*56fc0*/  IMAD.MOV.U32 R3, RZ, RZ, R26 ;  /* 0x000000ffff037224 */ /* 0x000fe200078e001a */
[----:B------:R-:W-:Y:S01]  /*56fd0*/  STL.64 [R1+0x230], R24 ;  /* 0x0002301801007387 */ /* 0x000fe20000100a00 */
[----:B------:R-:W-:-:S03]  /*56fe0*/  IMAD.MOV.U32 R0, RZ, RZ, R27 ;  /* 0x000000ffff007224 */ /* 0x000fc600078e001b */
[----:B------:R-:W3:Y:S04]  /*56ff0*/  LDL.LU.64 R26, [R1+0x44e0] ;  /* 0x0044e000011a7983 */ /* 0x000ee80000300a00 */
[----:B------:R-:W-:Y:S04]  /*57000*/  STL [R1+0x41c8], R0 ;  /* 0x0041c80001007387 */ /* 0x000fe80000100800 */
[----:B------:R-:W-:Y:S01]  /*57010*/  STL [R1+0x41b4], R3 ;  /* 0x0041b40301007387 */ /* 0x000fe20000100800 */
[----:B---3--:R-:W-:-:S15]  /*57020*/  HMMA.16816.F32.BF16 R12, R16, R26, R12 ;  /* 0x0000001a100c723c */ /* 0x008fde000004180c */
[----:B------:R-:W-:-:S04]  /*57030*/  NOP ;  /* 0x0000000000007918 */ /* 0x000fc80000000000 */
[----:B------:R-:W-:Y:S04]  /*57040*/  STL.64 [R1+0x5e0], R12 ;  /* 0x0005e00c01007387 */ /* 0x000fe80000100a00 */
[----:B------:R0:W-:Y:S04]  /*57050*/  STL.64 [R1+0x5e8], R14 ;  /* 0x0005e80e01007387 */ /* 0x0001e80000100a00 */
[----:B0-----:R-:W3:Y:S02]  /*57060*/  LDL.LU.64 R14, [R1+0x44d8] ;  /* 0x0044d800010e7983 */ /* 0x001ee40000300a00 */
[----:B---3--:R-:W-:Y:S02]  /*57070*/  HMMA.16816.F32.BF16 R12, R16, R14, R4 ;  /* 0x0000000e100c723c */ /* 0x008fe40000041804 */
[----:B------:R-:W3:-:S15]  /*57080*/  LDL.LU.64 R6, [R1+0x44d0] ;  /* 0x0044d00001067983 */ /* 0x000ede0000300a00 */
[----:B------:R-:W-:Y:S02]  /*57090*/  NOP ;  /* 0x0000000000007918 */ /* 0x000fe40000000000 */
[----:B------:R-:W-:Y:S04]  /*570a0*/  STL.64 [R1+0x5d0], R12 ;  /* 0x0005d00c01007387 */ /* 0x000fe80000100a00 */
[----:B------:R0:W-:Y:S04]  /*570b0*/  STL.64 [R1+0x5d8], R14 ;  /* 0x0005d80e01007387 */ /* 0x0001e80000100a00 */
[----:B0-----:R-:W3:Y:S04]  /*570c0*/  LDL.LU.64 R14, [R1+0x44c8] ;  /* 0x0044c800010e7983 */ /* 0x001ee80000300a00 */
[----:B------:R-:W3:Y:S01]  /*570d0*/  LDL.LU.64 R12, [R1+0x44c0] ;  /* 0x0044c000010c7983 */ /* 0x000ee20000300a00 */
[----:B------:R-:W-:Y:S01]  /*570e0*/  IMAD.MOV.U32 R9, RZ, RZ, R29 ;  /* 0x000000ffff097224 */ /* 0x000fe200078e001d */
[----:B---3--:R-:W-:Y:S02]  /*570f0*/  HMMA.16816.F32.BF16 R16, R16, R6, R12 ;  /* 0x000000061010723c */ /* 0x008fe4000004180c */
[----:B------:R-:W2:Y:S04]  /*57100*/  LDL.LU.64 R14, [R1+0x44b8] ;  /* 0x0044b800010e7983 */ /* 0x000ea80000300a00 */
[----:B------:R-:W2:-:S13]  /*57110*/  LDL.LU.64 R12, [R1+0x44b0] ;  /* 0x0044b000010c7983 */ /* 0x000e9a0000300a00 */
[----:B------:R-:W-:Y:S02]  /*57120*/  IMAD.MOV.U32 R4, RZ, RZ, R19 ;  /* 0x000000ffff047224 */ /* 0x000fe400078e0013 */
[----:B------:R-:W-:Y:S01]  /*57130*/  IMAD.MOV.U32 R5, RZ, RZ, R18 ;  /* 0x000000ffff057224 */ /* 0x000fe200078e0012 */
[----:B------:R-:W-:Y:S04]  /*57140*/  STL.64 [R1+0x330], R16 ;  /* 0x0003301001007387 */ /* 0x000fe80000100a00 */
[----:B------:R-:W3:Y:S04]  /*57150*/  LDL.64 R18, [R1+0x8] ;  /* 0x0000080001127983 */ /* 0x000ee80000100a00 */
[----:B------:R-:W-:Y:S04]  /*57160*/  STL [R1+0x4120], R4 ;  /* 0x0041200401007387 */ /* 0x000fe80000100800 */
[----:B------:R-:W-:Y:S01]  /*57170*/  STL [R1+0x411c], R5 ;  /* 0x00411c0501007387 */ /* 0x000fe20000100800 */
[----:B--2---:R-:W-:-:S15]  /*57180*/  HMMA.16816.F32.BF16 R8, R12, R22, R8 ;  /* 0x000000160c08723c */ /* 0x004fde0000041808 */
[----:B------:R-:W-:-:S04]  /*57190*/  NOP ;  /* 0x0000000000007918 */ /* 0x000fc80000000000 */
[----:B------:R-:W-:Y:S04]  /*571a0*/  STL.64 [R1+0x310], R8 ;  /* 0x0003100801007387 */ /* 0x000fe80000100a00 */
[----:B------:R0:W-:Y:S01]  /*571b0*/  STL [R1+0x318], R10 ;  /* 0x0003180a01007387 */ /* 0x0001e20000100800 */
[----:B------:R-:W-:-:S03]  /*571c0*/  IMAD.MOV.U32 R29, RZ, RZ, R11 ;  /* 0x000000ffff1d7224 */ /* 0x000fc600078e000b */
[----:B0-----:R-:W2:Y:S04]  /*571d0*/  LDL.LU.64 R10, [R1+0x44a8] ;  /* 0x0044a800010a7983 */ /* 0x001ea80000300a00 */
[----:B------:R-:W2:Y:S04]  /*571e0*/  LDL.LU.64 R8, [R1+0x44a0] ;  /* 0x0044a00001087983 */ /* 0x000ea80000300a00 */
[----:B------:R-:W-:Y:S01]  /*571f0*/  STL [R1+0x4118], R29 ;  /* 0x0041181d01007387 */ /* 0x000fe20000100800 */
[----:B--2---:R-:W-:Y:S03]  /*57200*/  HMMA.16816.F32.BF16 R24, R12, R26, R8 ;  /* 0x0000001a0c18723c */ /* 0x004fe60000041808 */
[----:B------:R-:W2:Y:S04]  /*57210*/  LDL.LU.64 R10, [R1+0x4498] ;  /* 0x00449800010a7983 */ /* 0x000ea80000300a00 */
[----:B------:R-:W2:-:S12]  /*57220*/  LDL.LU.64 R8, [R1+0x4490] ;  /* 0x0044900001087983 */ /* 0x000e980000300a00 */
[----:B------:R-:W-:Y:S04]  /*57230*/  STL.64 [R1+0x300], R24 ;  /* 0x0003001801007387 */ /* 0x000fe80000100a00 */
[----:B------:R0:W-:Y:S04]  /*57240*/  STL.64 [R1+0x308], R26 ;  /* 0x0003081a01007387 */ /* 0x0001e80000100a00 */
[----:B0-----:R-:W3:Y:S04]  /*57250*/  LDL.LU.64 R26, [R1+0x4488] ;  /* 0x00448800011a7983 */ /* 0x001ee80000300a00 */
[----:B------:R-:W3:Y:S02]  /*57260*/  LDL.LU.64 R24, [R1+0x4480] ;  /* 0x0044800001187983 */ /* 0x000ee40000300a00 */
[----:B---3--:R-:W-:-:S15]  /*57270*/  HMMA.16816.F32.BF16 R24, R12, R18, R24 ;  /* 0x000000120c18723c */ /* 0x008fde0000041818 */
[----:B------:R-:W-:-:S04]  /*57280*/  NOP ;  /* 0x0000000000007918 */ /* 0x000fc80000000000 */
[----:B------:R-:W-:Y:S04]  /*57290*/  STL.64 [R1+0x2f0], R24 ;  /* 0x0002f01801007387 */ /* 0x000fe80000100a00 */
[----:B------:R0:W-:Y:S01]  /*572a0*/  STL [R1+0x2f8], R26 ;  /* 0x0002f81a01007387 */ /* 0x0001e20000100800 */
[----:B------:R-:W-:-:S03]  /*572b0*/  IMAD.MOV.U32 R29, RZ, RZ, R27 ;  /* 0x000000ffff1d7224 */ /* 0x000fc600078e001b */
[----:B0-----:R-:W2:Y:S04]  /*572c0*/  LDL.LU.64 R26, [R1+0x4478] ;  /* 0x00447800011a7983 */ /* 0x001ea80000300a00 */
[----:B------:R-:W2:Y:S04]  /*572d0*/  LDL.LU.64 R24, [R1+0x4470] ;  /* 0x0044700001187983 */ /* 0x000ea80000300a00 */
[----:B------:R0:W-:Y:S04]  /*572e0*/  STL.64 [R1+0x4458], R18 ;  /* 0x0044581201007387 */ /* 0x0001e80000100a00 */
[----:B------:R-:W3:Y:S04]  /*572f0*/  LDL.LU R16, [R1+0x480] ;  /* 0x0004800001107983 */ /* 0x000ee80000300800 */
[----:B------:R-:W3:Y:S04]  /*57300*/  LDL.LU R17, [R1+0x484] ;  /* 0x0004840001117983 */ /* 0x000ee80000300800 */
[----:B0-----:R-:W3:Y:S04]  /*57310*/  LDL.LU R18, [R1+0x488] ;  /* 0x0004880001127983 */ /* 0x001ee80000300800 */
[----:B------:R-:W3:Y:S04]  /*57320*/  LDL.LU R19, [R1+0x48c] ;  /* 0x00048c0001137983 */ /* 0x000ee80000300800 */
[----:B------:R-:W-:Y:S04]  /*57330*/  STL [R1+0x4124], R29 ;  /* 0x0041241d01007387 */ /* 0x000fe80000100800 */
[----:B------:R2:W-:Y:S01]  /*57340*/  STL.64 [R1+0x4450], R6 ;  /* 0x0044500601007387 */ /* 0x0005e20000100a00 */
[----:B---3--:R-:W-:Y:S08]  /*57350*/  HMMA.16816.F32.BF16 R12, R12, R6, R16 ;  /* 0x000000060c0c723c */ /* 0x008ff00000041810 */
[C---:B--2---:R-:W-:Y:S11]  /*57360*/  HMMA.16816.F32.BF16 R4, R24.reuse, R22, R8 ;  /* 0x000000161804723c */ /* 0x044ff60000041808 */
[----:B------:R-:W-:Y:S04]  /*57370*/  STL.64 [R1+0x1c0], R12 ;  /* 0x0001c00c01007387 */ /* 0x000fe80000100a00 */
[----:B------:R-:W-:Y:S04]  /*57380*/  STL.64 [R1+0x1c8], R14 ;  /* 0x0001c80e01007387 */ /* 0x000fe80000100a00 */
[----:B------:R-:W2:Y:S04]  /*57390*/  LDL.LU R8, [R1+0x2c0] ;  /* 0x0002c00001087983 */ /* 0x000ea80000300800 */
[----:B------:R-:W-:Y:S04]  /*573a0*/  STL.64 [R1+0x1b0], R4 ;  /* 0x0001b00401007387 */ /* 0x000fe80000100a00 */
[----:B------:R-:W-:Y:S04]  /*573b0*/  STL.64 [R1+0x1b8], R6 ;  /* 0x0001b80601007387 */ /* 0x000fe80000100a00 */
[----:B------:R-:W2:Y:S04]  /*573c0*/  LDL.LU R9, [R1+0x2c4] ;  /* 0x0002c40001097983 */ /* 0x000ea80000300800 */
        /* <DEDUP_REMOVED lines=13> */
[----:B------:R-:W2:Y:S04]  /*574a0*/  LDL.64 R18, [R1+0x18] ;  /* 0x0000180001127983 */ /* 0x000ea80000100a00 */
[----:B------:R-:W4:Y:S04]  /*574b0*/  LDL.LU R4, [R1+0x4e0] ;  /* 0x0004e00001047983 */ /* 0x000f280000300800 */
[----:B------:R-:W4:Y:S04]  /*574c0*/  LDL.LU R5, [R1+0x4e4] ;  /* 0x0004e40001057983 */ /* 0x000f280000300800 */
[----:B------:R-:W4:Y:S04]  /*574d0*/  LDL.LU R6, [R1+0x4e8] ;  /* 0x0004e80001067983 */ /* 0x000f280000300800 */
[----:B------:R-:W4:Y:S04]  /*574e0*/  LDL.LU R7, [R1+0x4ec] ;  /* 0x0004ec0001077983 */ /* 0x000f280000300800 */
[----:B---3--:R-:W-:Y:S04]  /*574f0*/  STL.64 [R1+0x4408], R10 ;  /* 0x0044080a01007387 */ /* 0x008fe80000100a00 */
[----:B------:R1:W-:Y:S04]  /*57500*/  STL.64 [R1+0x4400], R8 ;  /* 0x0044000801007387 */ /* 0x0003e80000100a00 */
[----:B-1----:R-:W3:Y:S04]  /*57510*/  LDL.LU R8, [R1+0x430] ;  /* 0x0004300001087983 */ /* 0x002ee80000300800 */
[----:B------:R-:W3:Y:S04]  /*57520*/  LDL.LU R9, [R1+0x434] ;  /* 0x0004340001097983 */ /* 0x000ee80000300800 */
[----:B------:R-:W2:Y:S04]  /*57530*/  LDL.LU R10, [R1+0x438] ;  /* 0x00043800010a7983 */ /* 0x000ea80000300800 */
[----:B------:R-:W2:Y:S04]  /*57540*/  LDL.LU R11, [R1+0x43c] ;  /* 0x00043c00010b7983 */ /* 0x000ea80000300800 */
[----:B--2---:R-:W-:Y:S04]  /*57550*/  STL.64 [R1+0x4418], R10 ;  /* 0x0044180a01007387 */ /* 0x004fe80000100a00 */
[----:B---3--:R1:W-:Y:S04]  /*57560*/  STL.64 [R1+0x4410], R8 ;  /* 0x0044100801007387 */ /* 0x0083e80000100a00 */
[----:B-1----:R-:W2:Y:S04]  /*57570*/  LDL.LU R8, [R1+0x440] ;  /* 0x0004400001087983 */ /* 0x002ea80000300800 */
[----:B------:R-:W2:Y:S04]  /*57580*/  LDL.LU R9, [R1+0x444] ;  /* 0x0004440001097983 */ /* 0x000ea80000300800 */
[----:B------:R-:W3:Y:S04]  /*57590*/  LDL.LU R10, [R1+0x448] ;  /* 0x00044800010a7983 */ /* 0x000ee80000300800 */
[----:B------:R-:W3:Y:S01]  /*575a0*/  LDL.LU R11, [R1+0x44c] ;  /* 0x00044c00010b7983 */ /* 0x000ee20000300800 */
[----:B------:R-:W-:Y:S03]  /*575b0*/  HMMA.16816.F32.BF16 R20, R24, R18, R20 ;  /* 0x000000121814723c */ /* 0x000fe60000041814 */
[----:B---3--:R1:W-:Y:S04]  /*575c0*/  STL.64 [R1+0x4428], R10 ;  /* 0x0044280a01007387 */ /* 0x0083e80000100a00 */
[----:B--2---:R-:W-:Y:S04]  /*575d0*/  STL.64 [R1+0x4420], R8 ;  /* 0x0044200801007387 */ /* 0x004fe80000100a00 */
[----:B-1----:R-:W2:Y:S04]  /*575e0*/  LDL.64 R10, [R1+0x28] ;  /* 0x00002800010a7983 */ /* 0x002ea80000100a00 */
[----:B0-----:R-:W-:Y:S04]  /*575f0*/  STL.64 [R1+0x43e0], R14 ;  /* 0x0043e00e01007387 */ /* 0x001fe80000100a00 */
[----:B------:R0:W-:Y:S04]  /*57600*/  STL.64 [R1+0x43d8], R12 ;  /* 0x0043d80c01007387 */ /* 0x0001e80000100a00 */
[----:B0-----:R-:W3:Y:S04]  /*57610*/  LDL.LU R12, [R1+0x30] ;  /* 0x00003000010c7983 */ /* 0x001ee80000300800 */
[----:B------:R-:W3:Y:S04]  /*57620*/  LDL.LU R13, [R1+0x34] ;  /* 0x00003400010d7983 */ /* 0x000ee80000300800 */
[----:B------:R-:W2:Y:S01]  /*57630*/  LDL.LU R14, [R1+0x38] ;  /* 0x00003800010e7983 */ /* 0x000ea20000300800 */
[----:B------:R-:W-:-:S02]  /*57640*/  IMAD.MOV.U32 R15, RZ, RZ, R2 ;  /* 0x000000ffff0f7224 */ /* 0x000fc400078e0002 */
[----:B------:R-:W-:Y:S02]  /*57650*/  IMAD.MOV.U32 R2, RZ, RZ, R18 ;  /* 0x000000ffff027224 */ /* 0x000fe400078e0012 */
[----:B------:R-:W-:Y:S01]  /*57660*/  IMAD.MOV.U32 R0, RZ, RZ, R19 ;  /* 0x000000ffff007224 */ /* 0x000fe200078e0013 */
[----:B--2---:R-:W-:Y:S04]  /*57670*/  STL.64 [R1+0x4438], R14 ;  /* 0x0044380e01007387 */ /* 0x004fe80000100a00 */
[----:B---3--:R0:W-:Y:S04]  /*57680*/  STL.64 [R1+0x4430], R12 ;  /* 0x0044300c01007387 */ /* 0x0081e80000100a00 */
        /* <DEDUP_REMOVED lines=8> */
[----:B------:R-:W4:Y:S02]  /*57710*/  LDL.LU.64 R18, [R1+0x4458] ;  /* 0x0044580001127983 */ /* 0x000f240000300a00 */
[----:B----4-:R-:W-:-:S15]  /*57720*/  HMMA.16816.F32.BF16 R4, R24, R18, R4 ;  /* 0x000000121804723c */ /* 0x010fde0000041804 */
[----:B------:R-:W-:-:S04]  /*57730*/  NOP ;  /* 0x0000000000007918 */ /* 0x000fc80000000000 */
[----:B------:R-:W-:Y:S04]  /*57740*/  STL.64 [R1+0x190], R4 ;  /* 0x0001900401007387 */ /* 0x000fe80000100a00 */
[----:B------:R0:W-:Y:S04]  /*57750*/  STL.64 [R1+0x198], R6 ;  /* 0x0001980601007387 */ /* 0x0001e80000100a00 */
[----:B0-----:R-:W3:Y:S02]  /*57760*/  LDL.LU.64 R6, [R1+0x4450] ;  /* 0x0044500001067983 */ /* 0x001ee40000300a00 */
[----:B---3--:R-:W-:Y:S02]  /*57770*/  HMMA.16816.F32.BF16 R24, R24, R6, R20 ;  /* 0x000000061818723c */ /* 0x008fe40000041814 */
[----:B------:R-:W2:Y:S04]  /*57780*/  LDL.LU.64 R22, [R1+0x4448] ;  /* 0x0044480001167983 */ /* 0x000ea80000300a00 */
[----:B------:R-:W2:-:S13]  /*57790*/  LDL.LU.64 R20, [R1+0x4440] ;  /* 0x0044400001147983 */ /* 0x000e9a0000300a00 */
[----:B------:R0:W-:Y:S04]  /*577a0*/  STL.64 [R1+0x130], R24 ;  /* 0x0001301801007387 */ /* 0x0001e80000100a00 */
[----:B------:R1:W-:Y:S04]  /*577b0*/  STL.64 [R1+0x138], R26 ;  /* 0x0001381a01007387 */ /* 0x0003e80000100a00 */
[----:B0-----:R-:W3:Y:S04]  /*577c0*/  LDL.LU R24, [R1+0x4b0] ;  /* 0x0004b00001187983 */ /* 0x001ee80000300800 */
[----:B------:R-:W3:Y:S04]  /*577d0*/  LDL.LU R25, [R1+0x4b4] ;  /* 0x0004b40001197983 */ /* 0x000ee80000300800 */
[----:B-1----:R-:W4:Y:S04]  /*577e0*/  LDL.LU R26, [R1+0x4b8] ;  /* 0x0004b800011a7983 */ /* 0x002f280000300800 */
[----:B------:R-:W4:Y:S01]  /*577f0*/  LDL.LU R27, [R1+0x4bc] ;  /* 0x0004bc00011b7983 */ /* 0x000f220000300800 */
[----:B--2---:R-:W-:Y:S03]  /*57800*/  HMMA.16816.F32.BF16 R12, R20, R10, R12 ;  /* 0x0000000a140c723c */ /* 0x004fe6000004180c */
[----:B----4-:R0:W-:Y:S04]  /*57810*/  STL.64 [R1+0x43a8], R26 ;  /* 0x0043a81a01007387 */ /* 0x0101e80000100a00 */
[----:B---3--:R-:W-:-:S12]  /*57820*/  STL.64 [R1+0x43a0], R24 ;  /* 0x0043a01801007387 */ /* 0x008fd80000100a00 */
[----:B------:R-:W-:Y:S04]  /*57830*/  STL.64 [R1+0x180], R12 ;  /* 0x0001800c01007387 */ /* 0x000fe80000100a00 */
[----:B------:R1:W-:Y:S01]  /*57840*/  STL.64 [R1+0x188], R14 ;  /* 0x0001880e01007387 */ /* 0x0003e20000100a00 */
[----:B0-----:R-:W-:Y:S02]  /*57850*/  IMAD.MOV.U32 R26, RZ, RZ, R2 ;  /* 0x000000ffff1a7224 */ /* 0x001fe400078e0002 */
[----:B------:R-:W-:Y:S02]  /*57860*/  IMAD.MOV.U32 R27, RZ, RZ, R0 ;  /* 0x000000ffff1b7224 */ /* 0x000fe400078e0000 */
[----:B------:R-:W-:Y:S01]  /*57870*/  IMAD.MOV.U32 R2, RZ, RZ, R10 ;  /* 0x000000ffff027224 */ /* 0x000fe200078e000a */
[----:B-1----:R-:W2:Y:S04]  /*57880*/  LDL.LU.64 R14, [R1+0x4438] ;  /* 0x00443800010e7983 */ /* 0x002ea80000300a00 */
[----:B------:R-:W2:Y:S01]  /*57890*/  LDL.LU.64 R12, [R1+0x4430] ;  /* 0x00443000010c7983 */ /* 0x000ea20000300a00 */
[----:B------:R-:W-:-:S03]  /*578a0*/  IMAD.MOV.U32 R0, RZ, RZ, R11 ;  /* 0x000000ffff007224 */ /* 0x000fc600078e000b */
        /* <DEDUP_REMOVED lines=9> */
[----:B------:R-:W2:Y:S04]  /*57940*/  LDL.LU R24, [R1+0x420] ;  /* 0x0004200001187983 */ /* 0x000ea80000300800 */
[----:B------:R-:W2:Y:S04]  /*57950*/  LDL.LU R25, [R1+0x424] ;  /* 0x0004240001197983 */ /* 0x000ea80000300800 */
[----:B0-----:R-:W2:Y:S04]  /*57960*/  LDL.LU R26, [R1+0x428] ;  /* 0x00042800011a7983 */ /* 0x001ea80000300800 */
[----:B------:R-:W2:Y:S01]  /*57970*/  LDL.LU R27, [R1+0x42c] ;  /* 0x00042c00011b7983 */ /* 0x000ea20000300800 */
        /* <DEDUP_REMOVED lines=11> */
[----:B------:R0:W-:Y:S04]  /*57a30*/  STL.64 [R1+0x43e8], R6 ;  /* 0x0043e80601007387 */ /* 0x0001e80000100a00 */
[----:B------:R-:W2:Y:S01]  /*57a40*/  LDL.LU R4, [R1+0x220] ;  /* 0x0002200001047983 */ /* 0x000ea20000300800 */
[----:B---3--:R-:W-:-:S15]  /*57a50*/  HMMA.16816.F32.BF16 R8, R20, R6, R8 ;  /* 0x000000061408723c */ /* 0x008fde0000041808 */
[----:B------:R-:W-:-:S04]  /*57a60*/  NOP ;  /* 0x0000000000007918 */ /* 0x000fc80000000000 */
[----:B------:R-:W-:Y:S04]  /*57a70*/  STL.64 [R1+0x120], R8 ;  /* 0x0001200801007387 */ /* 0x000fe80000100a00 */
[----:B------:R-:W-:Y:S04]  /*57a80*/  STL.64 [R1+0x128], R10 ;  /* 0x0001280a01007387 */ /* 0x000fe80000100a00 */
[----:B------:R-:W1:Y:S04]  /*57a90*/  LDSM.16.MT88.4 R8, [R28+UR5+0x14300] ;  /* 0x014300051c08783b */ /* 0x000e680008004200 */
[----:B------:R-:W3:Y:S04]  /*57aa0*/  LDL.LU R5, [R1+0x224] ;  /* 0x0002240001057983 */ /* 0x000ee80000300800 */
[----:B0-----:R-:W3:Y:S04]  /*57ab0*/  LDL.LU R6, [R1+0x228] ;  /* 0x0002280001067983 */ /* 0x001ee80000300800 */
[----:B------:R-:W3:Y:S04]  /*57ac0*/  LDL.LU R7, [R1+0x22c] ;  /* 0x00022c0001077983 */ /* 0x000ee80000300800 */
[----:B------:R-:W2:Y:S04]  /*57ad0*/  LDL.LU R20, [R1+0x400] ;  /* 0x0004000001147983 */ /* 0x000ea80000300800 */
[----:B------:R-:W2:Y:S04]  /*57ae0*/  LDL.LU R21, [R1+0x404] ;  /* 0x0004040001157983 */ /* 0x000ea80000300800 */
[----:B------:R-:W2:Y:S04]  /*57af0*/  LDL.LU R22, [R1+0x408] ;  /* 0x0004080001167983 */ /* 0x000ea80000300800 */
[----:B------:R-:W2:Y:S04]  /*57b00*/  LDL.LU R23, [R1+0x40c] ;  /* 0x00040c0001177983 */ /* 0x000ea80000300800 */
[----:B-1----:R-:W-:Y:S04]  /*57b10*/  STL.64 [R1+0x43b8], R10 ;  /* 0x0043b80a01007387 */ /* 0x002fe80000100a00 */
        /* <DEDUP_REMOVED lines=8> */
[----:B------:R-:W-:Y:S01]  /*57ba0*/  HMMA.16816.F32.BF16 R24, R12, R10, R24 ;  /* 0x0000000a0c18723c */ /* 0x000fe20000041818 */
[----:B------:R-:W-:-:S15]  /*57bb0*/  STL.64 [R1+0x43c0], R8 ;  /* 0x0043c00801007387 */ /* 0x000fde0000100a00 */
[----:B------:R-:W-:-:S03]  /*57bc0*/  NOP ;  /* 0x0000000000007918 */ /* 0x000fc60000000000 */
[----:B------:R-:W-:Y:S04]  /*57bd0*/  STL.64 [R1+0x150], R24 ;  /* 0x0001501801007387 */ /* 0x000fe80000100a00 */
[----:B------:R0:W-:Y:S04]  /*57be0*/  STL.64 [R1+0x158], R26 ;  /* 0x0001581a01007387 */ /* 0x0001e80000100a00 */
[----:B0-----:R-:W4:Y:S02]  /*57bf0*/  LDL.LU.64 R26, [R1+0x43f8] ;  /* 0x0043f800011a7983 */ /* 0x001f240000300a00 */
[----:B----4-:R-:W-:-:S15]  /*57c00*/  HMMA.16816.F32.BF16 R16, R12, R26, R16 ;  /* 0x0000001a0c10723c */ /* 0x010fde0000041810 */
[----:B------:R-:W-:-:S04]  /*57c10*/  NOP ;  /* 0x0000000000007918 */ /* 0x000fc80000000000 */
[----:B------:R-:W-:Y:S04]  /*57c20*/  STL.64 [R1+0x140], R16 ;  /* 0x0001401001007387 */ /* 0x000fe80000100a00 */
[----:B------:R0:W-:Y:S04]  /*57c30*/  STL.64 [R1+0x148], R18 ;  /* 0x0001481201007387 */ /* 0x0001e80000100a00 */
[----:B0-----:R-:W3:Y:S04]  /*57c40*/  LDL.LU.64 R18, [R1+0x43f0] ;  /* 0x0043f00001127983 */ /* 0x001ee80000300a00 */
        /* <DEDUP_REMOVED lines=9> */
[----:B0-----:R-:W3:Y:S01]  /*57ce0*/  LDL.LU.64 R6, [R1+0x43e8] ;  /* 0x0043e80001067983 */ /* 0x001ee20000300a00 */
[----:B------:R-:W-:Y:S02]  /*57cf0*/  IMAD.MOV.U32 R3, RZ, RZ, R18 ;  /* 0x000000ffff037224 */ /* 0x000fe400078e0012 */
[----:B------:R-:W-:-:S02]  /*57d00*/  IMAD.MOV.U32 R0, RZ, RZ, R19 ;  /* 0x000000ffff007224 */ /* 0x000fc400078e0013 */
[----:B------:R-:W0:Y:S01]  /*57d10*/  LDSM.16.MT88.4 R16, [R28+UR5+0x14380] ;  /* 0x014380051c10783b */ /* 0x000e220008004200 */
[----:B------:R-:W-:-:S03]  /*57d20*/  LOP3.LUT R2, R28, 0x40, RZ, 0x3c, !PT ;  /* 0x000000401c027812 */ /* 0x000fc600078e3cff */
[----:B0-----:R-:W-:Y:S04]  /*57d30*/  STL.64 [R1+0x4368], R18 ;  /* 0x0043681201007387 */ /* 0x001fe80000100a00 */
[----:B------:R-:W-:Y:S04]  /*57d40*/  STL.64 [R1+0x4360], R16 ;  /* 0x0043601001007387 */ /* 0x000fe80000100a00 */
[----:B------:R-:W-:Y:S01]  /*57d50*/  STL [R1+0x4328], R28 ;  /* 0x0043281c01007387 */ /* 0x000fe20000100800 */
[----:B---3--:R-:W-:Y:S03]  /*57d60*/  HMMA.16816.F32.BF16 R12, R12, R6, R20 ;  /* 0x000000060c0c723c */ /* 0x008fe60000041814 */
[----:B------:R-:W3:-:S15]  /*57d70*/  LDL.LU R20, [R1+0x4a0] ;  /* 0x0004a00001147983 */ /* 0x000ede0000300800 */
[----:B------:R-:W-:Y:S01]  /*57d80*/  NOP ;  /* 0x0000000000007918 */ /* 0x000fe20000000000 */
        /* <DEDUP_REMOVED lines=8> */
[----:B------:R-:W-:Y:S02]  /*57e10*/  IMAD.MOV.U32 R28, RZ, RZ, R12 ;  /* 0x000000ffff1c7224 */ /* 0x000fe400078e000c */
[----:B------:R-:W-:Y:S01]  /*57e20*/  IMAD.MOV.U32 R29, RZ, RZ, R13 ;  /* 0x000000ffff1d7224 */ /* 0x000fe200078e000d */
[----:B------:R-:W2:Y:S04]  /*57e30*/  LDL.LU.64 R14, [R1+0x43e0] ;  /* 0x0043e000010e7983 */ /* 0x000ea80000300a00 */
[----:B------:R-:W2:Y:S02]  /*57e40*/  LDL.LU.64 R12, [R1+0x43d8] ;  /* 0x0043d800010c7983 */ /* 0x000ea40000300a00 */
        /* <DEDUP_REMOVED lines=12> */
[----:B0-----:R-:W4:Y:S04]  /*57f10*/  LDL.LU.64 R26, [R1+0x43a8] ;  /* 0x0043a800011a7983 */ /* 0x001f280000300a00 */
[----:B------:R-:W4:Y:S01]  /*57f20*/  LDL.LU.64 R24, [R1+0x43a0] ;  /* 0x0043a00001187983 */ /* 0x000f220000300a00 */
[----:B------:R-:W-:-:S02]  /*57f30*/  IMAD.MOV.U32 R18, RZ, RZ, R3 ;  /* 0x000000ffff127224 */ /* 0x000fc400078e0003 */
[----:B------:R-:W-:-:S05]  /*57f40*/  IMAD.MOV.U32 R19, RZ, RZ, R0 ;  /* 0x000000ffff137224 */ /* 0x000fca00078e0000 */
[----:B------:R-:W-:Y:S02]  /*57f50*/  STL.64 [R1+0x4380], R18 ;  /* 0x0043801201007387 */ /* 0x000fe40000100a00 */
[----:B----4-:R-:W-:-:S15]  /*57f60*/  HMMA.16816.F32.BF16 R24, R12, R18, R24 ;  /* 0x000000120c18723c */ /* 0x010fde0000041818 */
[----:B------:R-:W-:-:S04]  /*57f70*/  NOP ;  /* 0x0000000000007918 */ /* 0x000fc80000000000 */
[----:B------:R-:W-:Y:S04]  /*57f80*/  STL.64 [R1+0x2c0], R24 ;  /* 0x0002c01801007387 */ /* 0x000fe80000100a00 */
[----:B------:R-:W-:Y:S04]  /*57f90*/  STL.64 [R1+0x2c8], R26 ;  /* 0x0002c81a01007387 */ /* 0x000fe80000100a00 */
[----:B------:R-:W0:Y:S04]  /*57fa0*/  LDSM.16.MT88.4 R24, [R2+UR5+0x14080] ;  /* 0x014080050218783b */ /* 0x000e280008004200 */
[----:B0-----:R-:W-:Y:S04]  /*57fb0*/  STL.64 [R1+0x4308], R26 ;  /* 0x0043081a01007387 */ /* 0x001fe80000100a00 */
[----:B------:R0:W-:Y:S04]  /*57fc0*/  STL.64 [R1+0x4300], R24 ;  /* 0x0043001801007387 */ /* 0x0001e80000100a00 */
[----:B0-----:R-:W4:Y:S04]  /*57fd0*/  LDL.LU R24, [R1+0x380] ;  /* 0x0003800001187983 */ /* 0x001f280000300800 */
[----:B------:R-:W4:Y:S04]  /*57fe0*/  LDL.LU R25, [R1+0x384] ;  /* 0x0003840001197983 */ /* 0x000f280000300800 */
[----:B------:R-:W2:Y:S04]  /*57ff0*/  LDL.LU R26, [R1+0x388] ;  /* 0x00038800011a7983 */ /* 0x000ea80000300800 */
[----:B------:R-:W2:Y:S04]  /*58000*/  LDL.LU R27, [R1+0x38c] ;  /* 0x00038c00011b7983 */ /* 0x000ea80000300800 */
[----:B------:R-:W2:Y:S01]  /*58010*/  LDL.64 R18, [R1+0x18] ;  /* 0x0000180001127983 */ /* 0x000ea20000100a00 */
[----:B---3--:R-:W-:Y:S03]  /*58020*/  HMMA.16816.F32.BF16 R12, R12, R6, R20 ;  /* 0x000000060c0c723c */ /* 0x008fe60000041814 */
[----:B------:R-:W0:Y:S04]  /*58030*/  LDSM.16.MT88.4 R20, [R2+UR5+0x14100] ;  /* 0x014100050214783b */ /* 0x000e280008004200 */
[----:B--2---:R-:W-:Y:S04]  /*58040*/  STL.64 [R1+0x4398], R18 ;  /* 0x0043981201007387 */ /* 0x004fe80000100a00 */
[----:B------:R-:W-:Y:S04]  /*58050*/  STL.64 [R1+0x4338], R26 ;  /* 0x0043381a01007387 */ /* 0x000fe80000100a00 */
[----:B----4-:R1:W-:Y:S04]  /*58060*/  STL.64 [R1+0x4330], R24 ;  /* 0x0043301801007387 */ /* 0x0103e80000100a00 */
[----:B-1----:R-:W2:Y:S04]  /*58070*/  LDL.LU R24, [R1+0x3c0] ;  /* 0x0003c00001187983 */ /* 0x002ea80000300800 */
[----:B------:R-:W2:Y:S04]  /*58080*/  LDL.LU R25, [R1+0x3c4] ;  /* 0x0003c40001197983 */ /* 0x000ea80000300800 */
[----:B------:R-:W3:Y:S04]  /*58090*/  LDL.LU R26, [R1+0x3c8] ;  /* 0x0003c800011a7983 */ /* 0x000ee80000300800 */
[----:B------:R-:W3:Y:S04]  /*580a0*/  LDL.LU R27, [R1+0x3cc] ;  /* 0x0003cc00011b7983 */ /* 0x000ee80000300800 */
[----:B------:R-:W4:Y:S04]  /*580b0*/  LDL.LU R16, [R1+0x500] ;  /* 0x0005000001107983 */ /* 0x000f280000300800 */
[----:B------:R-:W4:Y:S04]  /*580c0*/  LDL.LU R17, [R1+0x504] ;  /* 0x0005040001117983 */ /* 0x000f280000300800 */
[----:B------:R-:W4:Y:S04]  /*580d0*/  LDL.LU R18, [R1+0x508] ;  /* 0x0005080001127983 */ /* 0x000f280000300800 */
[----:B------:R-:W4:Y:S04]  /*580e0*/  LDL.LU R19, [R1+0x50c] ;  /* 0x00050c0001137983 */ /* 0x000f280000300800 */
[----:B---3--:R1:W-:Y:S04]  /*580f0*/  STL.64 [R1+0x4348], R26 ;  /* 0x0043481a01007387 */ /* 0x0083e80000100a00 */
[----:B--2---:R-:W-:Y:S04]  /*58100*/  STL.64 [R1+0x4340], R24 ;  /* 0x0043401801007387 */ /* 0x004fe80000100a00 */
[----:B-1----:R-:W4:Y:S04]  /*58110*/  LDL.64 R26, [R1+0x28] ;  /* 0x00002800011a7983 */ /* 0x002f280000100a00 */
[----:B------:R-:W-:Y:S04]  /*58120*/  STL.64 [R1+0x4378], R6 ;  /* 0x0043780601007387 */ /* 0x000fe80000100a00 */
[----:B------:R1:W-:Y:S04]  /*58130*/  STL.64 [R1+0x4370], R4 ;  /* 0x0043700401007387 */ /* 0x0003e80000100a00 */
[----:B------:R-:W-:Y:S04]  /*58140*/  STL.64 [R1+0x2d0], R12 ;  /* 0x0002d00c01007387 */ /* 0x000fe80000100a00 */
[----:B------:R-:W-:Y:S04]  /*58150*/  STL.64 [R1+0x2d8], R14 ;  /* 0x0002d80e01007387 */ /* 0x000fe80000100a00 */
[----:B-1----:R-:W2:Y:S04]  /*58160*/  LDL.LU R4, [R1+0x3f0] ;  /* 0x0003f00001047983 */ /* 0x002ea80000300800 */
[----:B------:R-:W2:Y:S04]  /*58170*/  LDL.LU R5, [R1+0x3f4] ;  /* 0x0003f40001057983 */ /* 0x000ea80000300800 */
[----:B------:R-:W3:Y:S04]  /*58180*/  LDL.LU R6, [R1+0x3f8] ;  /* 0x0003f80001067983 */ /* 0x000ee80000300800 */
[----:B------:R-:W3:Y:S04]  /*58190*/  LDL.LU R7, [R1+0x3fc] ;  /* 0x0003fc0001077983 */ /* 0x000ee80000300800 */
[----:B---3--:R-:W-:Y:S04]  /*581a0*/  STL.64 [R1+0x4390], R6 ;  /* 0x0043900601007387 */ /* 0x008fe80000100a00 */
[----:B--2---:R1:W-:Y:S04]  /*581b0*/  STL.64 [R1+0x4388], R4 ;  /* 0x0043880401007387 */ /* 0x0043e80000100a00 */
        /* <DEDUP_REMOVED lines=8> */
[----:B0-----:R-:W-:Y:S04]  /*58240*/  STL.64 [R1+0x42b8], R22 ;  /* 0x0042b81601007387 */ /* 0x001fe80000100a00 */
        /* <DEDUP_REMOVED lines=14> */
[----:B0-----:R-:W4:Y:S02]  /*58330*/  LDL.LU.64 R18, [R1+0x4398] ;  /* 0x0043980001127983 */ /* 0x001f240000300a00 */
[----:B----4-:R-:W-:Y:S01]  /*58340*/  HMMA.16816.F32.BF16 R4, R8, R18, R4 ;  /* 0x000000120804723c */ /* 0x010fe20000041804 */
[----:B------:R-:W-:-:S02]  /*58350*/  IMAD.MOV.U32 R3, RZ, RZ, R18 ;  /* 0x000000ffff037224 */ /* 0x000fc400078e0012 */
[----:B------:R-:W-:-:S15]  /*58360*/  IMAD.MOV.U32 R0, RZ, RZ, R19 ;  /* 0x000000ffff007224 */ /* 0x000fde00078e0013 */
[----:B------:R-:W-:Y:S01]  /*58370*/  NOP ;  /* 0x0000000000007918 */ /* 0x000fe20000000000 */
[----:B------:R-:W-:Y:S04]  /*58380*/  STL.64 [R1+0x620], R4 ;  /* 0x0006200401007387 */ /* 0x000fe80000100a00 */
[----:B------:R0:W-:Y:S04]  /*58390*/  STL.64 [R1+0x628], R6 ;  /* 0x0006280601007387 */ /* 0x0001e80000100a00 */
[----:B0-----:R-:W4:Y:S04]  /*583a0*/  LDL.LU.64 R6, [R1+0x4390] ;  /* 0x0043900001067983 */ /* 0x001f280000300a00 */
[----:B------:R-:W4:Y:S04]  /*583b0*/  LDL.LU.64 R4, [R1+0x4388] ;  /* 0x0043880001047983 */ /* 0x000f280000300a00 */
[----:B------:R-:W4:Y:S02]  /*583c0*/  LDL.LU.64 R18, [R1+0x4380] ;  /* 0x0043800001127983 */ /* 0x000f240000300a00 */
[----:B----4-:R-:W-:Y:S02]  /*583d0*/  HMMA.16816.F32.BF16 R16, R8, R18, R4 ;  /* 0x000000120810723c */ /* 0x010fe40000041804 */
[----:B------:R-:W3:Y:S04]  /*583e0*/  LDL.LU.64 R6, [R1+0x4378] ;  /* 0x0043780001067983 */ /* 0x000ee80000300a00 */
[----:B------:R-:W4:-:S13]  /*583f0*/  LDL.LU.64 R4, [R1+0x4370] ;  /* 0x0043700001047983 */ /* 0x000f1a0000300a00 */
[----:B------:R-:W-:Y:S04]  /*58400*/  STL.64 [R1+0x610], R16 ;  /* 0x0006101001007387 */ /* 0x000fe80000100a00 */
[----:B------:R0:W-:Y:S04]  /*58410*/  STL.64 [R1+0x618], R18 ;  /* 0x0006181201007387 */ /* 0x0001e80000100a00 */
[----:B0-----:R-:W2:Y:S04]  /*58420*/  LDL.LU.64 R18, [R1+0x4368] ;  /* 0x0043680001127983 */ /* 0x001ea80000300a00 */
[----:B------:R-:W2:Y:S01]  /*58430*/  LDL.LU.64 R16, [R1+0x4360] ;  /* 0x0043600001107983 */ /* 0x000ea20000300a00 */
[----:B---3--:R-:W-:-:S15]  /*58440*/  HMMA.16816.F32.BF16 R12, R8, R6, R12 ;  /* 0x00000006080c723c */ /* 0x008fde000004180c */
[----:B------:R-:W-:-:S04]  /*58450*/  NOP ;  /* 0x0000000000007918 */ /* 0x000fc80000000000 */
[----:B------:R-:W-:Y:S04]  /*58460*/  STL.64 [R1+0x570], R12 ;  /* 0x0005700c01007387 */ /* 0x000fe80000100a00 */
[----:B------:R-:W-:Y:S04]  /*58470*/  STL.64 [R1+0x578], R14 ;  /* 0x0005780e01007387 */ /* 0x000fe80000100a00 */
[----:B------:R-:W0:Y:S01]  /*58480*/  LDSM.16.MT88.4 R12, [R2+UR5+0x14180] ;  /* 0x01418005020c783b */ /* 0x000e220008004200 */
[----:B--2---:R-:W-:Y:S01]  /*58490*/  HMMA.16816.F32.BF16 R20, R16, R26, R20 ;  /* 0x0000001a1014723c */ /* 0x004fe20000041814 */
[----:B------:R-:W-:-:S02]  /*584a0*/  IMAD.MOV.U32 R10, RZ, RZ, R3 ;  /* 0x000000ffff0a7224 */ /* 0x000fc400078e0003 */
[----:B------:R-:W-:Y:S02]  /*584b0*/  IMAD.MOV.U32 R11, RZ, RZ, R0 ;  /* 0x000000ffff0b7224 */ /* 0x000fe400078e0000 */
[----:B------:R-:W-:Y:S02]  /*584c0*/  IMAD.MOV.U32 R3, RZ, RZ, R26 ;  /* 0x000000ffff037224 */ /* 0x000fe400078e001a */
[----:B------:R-:W-:Y:S01]  /*584d0*/  IMAD.MOV.U32 R0, RZ, RZ, R27 ;  /* 0x000000ffff007224 */ /* 0x000fe200078e001b */
[----:B0-----:R0:W-:Y:S04]  /*584e0*/  STL.64 [R1+0x4278], R14 ;  /* 0x0042780e01007387 */ /* 0x0011e80000100a00 */
[----:B------:R-:W-:Y:S04]  /*584f0*/  STL.64 [R1+0x4270], R12 ;  /* 0x0042700c01007387 */ /* 0x000fe80000100a00 */
[----:B0-----:R-:W2:Y:S04]  /*58500*/  LDL.64 R14, [R1+0x8] ;  /* 0x00000800010e7983 */ /* 0x001ea80000100a00 */
[----:B------:R-:W-:Y:S04]  /*58510*/  STL.64 [R1+0x550], R20 ;  /* 0x0005501401007387 */ /* 0x000fe80000100a00 */
[----:B------:R0:W-:Y:S04]  /*58520*/  STL.64 [R1+0x558], R22 ;  /* 0x0005581601007387 */ /* 0x0001e80000100a00 */
[----:B0-----:R-:W2:Y:S04]  /*58530*/  LDL.LU.64 R22, [R1+0x4358] ;  /* 0x0043580001167983 */ /* 0x001ea80000300a00 */
[----:B------:R-:W2:Y:S04]  /*58540*/  LDL.LU.64 R20, [R1+0x4350] ;  /* 0x0043500001147983 */ /* 0x000ea80000300a00 */
[----:B------:R-:W3:Y:S04]  /*58550*/  LDL.LU.64 R26, [R1+0x4348] ;  /* 0x00434800011a7983 */ /* 0x000ee80000300a00 */
[----:B------:R-:W3:Y:S02]  /*58560*/  LDL.LU.64 R24, [R1+0x4340] ;  /* 0x0043400001187983 */ /* 0x000ee40000300a00 */
[C---:B---3--:R-:W-:Y:S02]  /*58570*/  HMMA.16816.F32.BF16 R8, R16.reuse, R10, R24 ;  /* 0x0000000a1008723c */ /* 0x048fe40000041818 */
[----:B------:R-:W3:Y:S04]  /*58580*/  LDL.LU.64 R26, [R1+0x4338] ;  /* 0x00433800011a7983 */ /* 0x000ee80000300a00 */
[----:B------:R-:W3:Y:S02]  /*58590*/  LDL.LU.64 R24, [R1+0x4330] ;  /* 0x0043300001187983 */ /* 0x000ee40000300a00 */
[C---:B--2---:R-:W-:Y:S02]  /*585a0*/  HMMA.16816.F32.BF16 R20, R16.reuse, R14, R20 ;  /* 0x0000000e1014723c */ /* 0x044fe40000041814 */
[----:B------:R-:W-:Y:S09]  /*585b0*/  STL.64 [R1+0x4320], R14 ;  /* 0x0043200e01007387 */ /* 0x000ff20000100a00 */
[----:B------:R-:W-:Y:S04]  /*585c0*/  STL.64 [R1+0x600], R8 ;  /* 0x0006000801007387 */ /* 0x000fe80000100a00 */
[----:B------:R3:W-:Y:S04]  /*585d0*/  STL.64 [R1+0x608], R10 ;  /* 0x0006080a01007387 */ /* 0x0007e80000100a00 */
[----:B------:R-:W-:Y:S04]  /*585e0*/  STL.64 [R1+0x660], R20 ;  /* 0x0006601401007387 */ /* 0x000fe80000100a00 */
[----:B------:R-:W-:Y:S04]  /*585f0*/  STL.64 [R1+0x668], R22 ;  /* 0x0006681601007387 */ /* 0x000fe80000100a00 */
[----:B------:R-:W-:Y:S01]  /*58600*/  STL.64 [R1+0x4318], R6 ;  /* 0x0043180601007387 */ /* 0x000fe20000100a00 */
[----:B---3--:R-:W-:Y:S03]  /*58610*/  HMMA.16816.F32.BF16 R8, R16, R6, R24 ;  /* 0x000000061008723c */ /* 0x008fe60000041818 */
[----:B------:R-:W-:-:S15]  /*58620*/  LDSM.16.MT88.4 R16, [R2+UR5+0x14280] ;  /* 0x014280050210783b */ /* 0x000fde0008004200 */
[----:B------:R-:W-:Y:S01]  /*58630*/  NOP ;  /* 0x0000000000007918 */ /* 0x000fe20000000000 */
[----:B------:R-:W-:Y:S04]  /*58640*/  STL.64 [R1+0x5f0], R8 ;  /* 0x0005f00801007387 */ /* 0x000fe80000100a00 */
[----:B------:R-:W-:Y:S04]  /*58650*/  STL.64 [R1+0x5f8], R10 ;  /* 0x0005f80a01007387 */ /* 0x000fe80000100a00 */
[----:B------:R-:W0:Y:S01]  /*58660*/  LDSM.16.MT88.4 R8, [R2+UR5+0x14200] ;  /* 0x014200050208783b */ /* 0x000e220008004200 */
[----:B------:R-:W-:-:S03]  /*58670*/  IMAD.MOV.U32 R24, RZ, RZ, R28 ;  /* 0x000000ffff187224 */ /* 0x000fc600078e001c */
        /* <DEDUP_REMOVED lines=21> */
[----:B--2---:R0:W-:Y:S04]  /*587d0*/  STL.64 [R1+0x42d8], R22 ;  /* 0x0042d81601007387 */ /* 0x0041e80000100a00 */
[----:B------:R-:W-:Y:S04]  /*587e0*/  STL.64 [R1+0x42d0], R20 ;  /* 0x0042d01401007387 */ /* 0x000fe80000100a00 */
[----:B0-----:R-:W2:Y:S04]  /*587f0*/  LDL.64 R22, [R1+0x18] ;  /* 0x0000180001167983 */ /* 0x001ea80000100a00 */
[----:B------:R-:W-:Y:S04]  /*58800*/  STL.64 [R1+0x4288], R10 ;  /* 0x0042880a01007387 */ /* 0x000fe80000100a00 */
[----:B------:R0:W-:Y:S04]  /*58810*/  STL.64 [R1+0x4280], R8 ;  /* 0x0042800801007387 */ /* 0x0001e80000100a00 */
[----:B0-----:R-:W2:Y:S04]  /*58820*/  LDL.LU R8, [R1+0x2a0] ;  /* 0x0002a00001087983 */ /* 0x001ea80000300800 */
[----:B------:R-:W2:Y:S04]  /*58830*/  LDL.LU R9, [R1+0x2a4] ;  /* 0x0002a40001097983 */ /* 0x000ea80000300800 */
[----:B------:R-:W2:Y:S04]  /*58840*/  LDL.LU R10, [R1+0x2a8] ;  /* 0x0002a800010a7983 */ /* 0x000ea80000300800 */
[----:B------:R-:W2:Y:S01]  /*58850*/  LDL.LU R11, [R1+0x2ac] ;  /* 0x0002ac00010b7983 */ /* 0x000ea20000300800 */
[----:B------:R-:W-:-:S02]  /*58860*/  IMAD.MOV.U32 R25, RZ, RZ, R29 ;  /* 0x000000ffff197224 */ /* 0x000fc400078e001d */
[----:B----4-:R-:W-:Y:S02]  /*58870*/  IMAD.MOV.U32 R26, RZ, RZ, R5 ;  /* 0x000000ffff1a7224 */ /* 0x010fe400078e0005 */
[----:B------:R-:W-:Y:S01]  /*58880*/  IMAD.MOV.U32 R27, RZ, RZ, R4 ;  /* 0x000000ffff1b7224 */ /* 0x000fe200078e0004 */
[----:B--2---:R0:W-:Y:S02]  /*58890*/  STL.64 [R1+0x4298], R10 ;  /* 0x0042980a01007387 */ /* 0x0041e40000100a00 */
[----:B0-----:R-:W-:Y:S02]  /*588a0*/  IMAD.MOV.U32 R10, RZ, RZ, R3 ;  /* 0x000000ffff0a7224 */ /* 0x001fe400078e0003 */
[----:B------:R-:W-:-:S07]  /*588b0*/  IMAD.MOV.U32 R11, RZ, RZ, R0 ;  /* 0x000000ffff0b7224 */ /* 0x000fce00078e0000 */
[----:B---3--:R-:W-:Y:S01]  /*588c0*/  HMMA.16816.F32.BF16 R12, R24, R10, R12 ;  /* 0x0000000a180c723c */ /* 0x008fe2000004180c */
[----:B------:R-:W-:Y:S04]  /*588d0*/  STL.64 [R1+0x4290], R8 ;  /* 0x0042900801007387 */ /* 0x000fe80000100a00 */
[----:B------:R-:W2:-:S14]  /*588e0*/  LDL.LU R4, [R1+0x370] ;  /* 0x0003700001047983 */ /* 0x000e9c0000300800 */
[----:B------:R0:W-:Y:S04]  /*588f0*/  STL.64 [R1+0x650], R12 ;  /* 0x0006500c01007387 */ /* 0x0001e80000100a00 */
[----:B------:R1:W-:Y:S04]  /*58900*/  STL.64 [R1+0x658], R14 ;  /* 0x0006580e01007387 */ /* 0x0003e80000100a00 */
[----:B------:R-:W2:Y:S04]  /*58910*/  LDL.LU R5, [R1+0x374] ;  /* 0x0003740001057983 */ /* 0x000ea80000300800 */
[----:B------:R-:W2:Y:S04]  /*58920*/  LDL.LU R6, [R1+0x378] ;  /* 0x0003780001067983 */ /* 0x000ea80000300800 */
[----:B------:R-:W2:Y:S04]  /*58930*/  LDL.LU R7, [R1+0x37c] ;  /* 0x00037c0001077983 */ /* 0x000ea80000300800 */
[----:B0-----:R-:W3:Y:S04]  /*58940*/  LDL.LU R12, [R1+0x390] ;  /* 0x00039000010c7983 */ /* 0x001ee80000300800 */
[----:B------:R-:W3:Y:S04]  /*58950*/  LDL.LU R13, [R1+0x394] ;  /* 0x00039400010d7983 */ /* 0x000ee80000300800 */
[----:B-1----:R-:W3:Y:S04]  /*58960*/  LDL.LU R14, [R1+0x398] ;  /* 0x00039800010e7983 */ /* 0x002ee80000300800 */
[----:B------:R-:W3:Y:S04]  /*58970*/  LDL.LU R15, [R1+0x39c] ;  /* 0x00039c00010f7983 */ /* 0x000ee80000300800 */
[----:B------:R0:W-:Y:S04]  /*58980*/  STL.64 [R1+0x4310], R10 ;  /* 0x0043100a01007387 */ /* 0x0001e80000100a00 */
[----:B------:R-:W4:Y:S04]  /*58990*/  LDL.LU R8, [R1+0x360] ;  /* 0x0003600001087983 */ /* 0x000f280000300800 */
[----:B------:R-:W4:Y:S04]  /*589a0*/  LDL.LU R9, [R1+0x364] ;  /* 0x0003640001097983 */ /* 0x000f280000300800 */
[----:B0-----:R-:W4:Y:S04]  /*589b0*/  LDL.LU R10, [R1+0x368] ;  /* 0x00036800010a7983 */ /* 0x001f280000300800 */
[----:B------:R-:W4:Y:S04]  /*589c0*/  LDL.LU R11, [R1+0x36c] ;  /* 0x00036c00010b7983 */ /* 0x000f280000300800 */
        /* <DEDUP_REMOVED lines=32> */
[----:B0-----:R-:W4:Y:S02]  /*58bd0*/  LDL.LU.64 R6, [R1+0x4318] ;  /* 0x0043180001067983 */ /* 0x001f240000300a00 */
[----:B----4-:R-:W-:Y:S02]  /*58be0*/  HMMA.16816.F32.BF16 R24, R24, R6, R8 ;  /* 0x000000061818723c */ /* 0x010fe40000041808 */
[----:B------:R-:W2:-:S15]  /*58bf0*/  LDL.LU.64 R10, [R1+0x4310] ;  /* 0x00431000010a7983 */ /* 0x000e9e0000300a00 */
[----:B------:R-:W-:Y:S02]  /*58c00*/  NOP ;  /* 0x0000000000007918 */ /* 0x000fe40000000000 */
        /* <DEDUP_REMOVED lines=30> */
[----:B------:R-:W-:Y:S01]  /*58df0*/  STL.64 [R1+0x538], R26 ;  /* 0x0005381a01007387 */ /* 0x000fe20000100a00 */
[----:B--2---:R-:W-:Y:S03]  /*58e00*/  HMMA.16816.F32.BF16 R8, R20, R10, R16 ;  /* 0x0000000a1408723c */ /* 0x004fe60000041810 */
[----:B------:R-:W2:Y:S04]  /*58e10*/  LDL.LU.64 R18, [R1+0x42a8] ;  /* 0x0042a80001127983 */ /* 0x000ea80000300a00 */
[----:B------:R-:W2:-:S12]  /*58e20*/  LDL.LU.64 R16, [R1+0x42a0] ;  /* 0x0042a00001107983 */ /* 0x000e980000300a00 */
[----:B------:R-:W-:Y:S04]  /*58e30*/  STL.64 [R1+0x520], R8 ;  /* 0x0005200801007387 */ /* 0x000fe80000100a00 */
[----:B------:R0:W-:Y:S04]  /*58e40*/  STL.64 [R1+0x528], R10 ;  /* 0x0005280a01007387 */ /* 0x0001e80000100a00 */
[----:B0-----:R-:W3:Y:S04]  /*58e50*/  LDL.LU.64 R10, [R1+0x4298] ;  /* 0x00429800010a7983 */ /* 0x001ee80000300a00 */
[----:B------:R-:W3:Y:S01]  /*58e60*/  LDL.LU.64 R8, [R1+0x4290] ;  /* 0x0042900001087983 */ /* 0x000ee20000300a00 */
[----:B------:R-:W-:-:S02]  /*58e70*/  IMAD.MOV.U32 R26, RZ, RZ, R3 ;  /* 0x000000ffff1a7224 */ /* 0x000fc400078e0003 */
[----:B------:R-:W-:-:S07]  /*58e80*/  IMAD.MOV.U32 R27, RZ, RZ, R0 ;  /* 0x000000ffff1b7224 */ /* 0x000fce00078e0000 */
[C---:B---3--:R-:W-:Y:S01]  /*58e90*/  HMMA.16816.F32.BF16 R24, R20.reuse, R26, R8 ;  /* 0x0000001a1418723c */ /* 0x048fe20000041808 */
[----:B------:R-:W3:Y:S04]  /*58ea0*/  LDL.LU.64 R10, [R1+0x4288] ;  /* 0x00428800010a7983 */ /* 0x000ee80000300a00 */
[----:B------:R-:W3:Y:S03]  /*58eb0*/  LDL.LU.64 R8, [R1+0x4280] ;  /* 0x0042800001087983 */ /* 0x000ee60000300a00 */
[----:B--2---:R-:W-:Y:S01]  /*58ec0*/  HMMA.16816.F32.BF16 R16, R20, R14, R16 ;  /* 0x0000000e1410723c */ /* 0x004fe20000041810 */
[----:B------:R-:W-:Y:S02]  /*58ed0*/  IMAD.MOV.U32 R29, RZ, RZ, R14 ;  /* 0x000000ffff1d7224 */ /* 0x000fe400078e000e */
[----:B------:R-:W-:-:S08]  /*58ee0*/  IMAD.MOV.U32 R3, RZ, RZ, R15 ;  /* 0x000000ffff037224 */ /* 0x000fd000078e000f */
[----:B------:R-:W-:Y:S04]  /*58ef0*/  STL.64 [R1+0x510], R24 ;  /* 0x0005101801007387 */ /* 0x000fe80000100a00 */
[----:B------:R-:W-:Y:S04]  /*58f00*/  STL.64 [R1+0x518], R26 ;  /* 0x0005181a01007387 */ /* 0x000fe80000100a00 */
[----:B------:R-:W-:Y:S04]  /*58f10*/  STL.64 [R1+0x500], R16 ;  /* 0x0005001001007387 */ /* 0x000fe80000100a00 */
[----:B------:R-:W-:Y:S04]  /*58f20*/  STL.64 [R1+0x508], R18 ;  /* 0x0005081201007387 */ /* 0x000fe80000100a00 */
[----:B------:R-:W2:Y:S04]  /*58f30*/  LDL.LU.64 R14, [R1+0x4278] ;  /* 0x00427800010e7983 */ /* 0x000ea80000300a00 */
[----:B------:R-:W2:Y:S04]  /*58f40*/  LDL.LU.64 R12, [R1+0x4270] ;  /* 0x00427000010c7983 */ /* 0x000ea80000300a00 */
[----:B------:R0:W-:Y:S04]  /*58f50*/  STL.64 [R1+0x4258], R6 ;  /* 0x0042580601007387 */ /* 0x0001e80000100a00 */
[----:B------:R-:W4:Y:S01]  /*58f60*/  LDL.LU R4, [R1+0xf0] ;  /* 0x0000f00001047983 */ /* 0x000f220000300800 */
[----:B---3--:R-:W-:-:S15]  /*58f70*/  HMMA.16816.F32.BF16 R8, R20, R6, R8 ;  /* 0x000000061408723c */ /* 0x008fde0000041808 */
[----:B------:R-:W-:-:S04]  /*58f80*/  NOP ;  /* 0x0000000000007918 */ /* 0x000fc80000000000 */
[----:B------:R-:W-:Y:S04]  /*58f90*/  STL.64 [R1+0x4d0], R8 ;  /* 0x0004d00801007387 */ /* 0x000fe80000100a00 */
[----:B------:R-:W-:Y:S04]  /*58fa0*/  STL.64 [R1+0x4d8], R10 ;  /* 0x0004d80a01007387 */ /* 0x000fe80000100a00 */
[----:B------:R-:W4:Y:S04]  /*58fb0*/  LDL.LU R5, [R1+0xf4] ;  /* 0x0000f40001057983 */ /* 0x000f280000300800 */
[----:B0-----:R-:W3:Y:S04]  /*58fc0*/  LDL.LU R6, [R1+0xf8] ;  /* 0x0000f80001067983 */ /* 0x001ee80000300800 */
[----:B------:R-:W3:Y:S04]  /*58fd0*/  LDL.LU R7, [R1+0xfc] ;  /* 0x0000fc0001077983 */ /* 0x000ee80000300800 */
[----:B------:R-:W2:Y:S04]  /*58fe0*/  LDL.LU R24, [R1+0x100] ;  /* 0x0001000001187983 */ /* 0x000ea80000300800 */
[----:B------:R-:W2:Y:S04]  /*58ff0*/  LDL.LU R25, [R1+0x104] ;  /* 0x0001040001197983 */ /* 0x000ea80000300800 */
[----:B------:R-:W2:Y:S04]  /*59000*/  LDL.LU R26, [R1+0x108] ;  /* 0x00010800011a7983 */ /* 0x000ea80000300800 */
[----:B------:R-:W2:Y:S04]  /*59010*/  LDL.LU R27, [R1+0x10c] ;  /* 0x00010c00011b7983 */ /* 0x000ea80000300800 */
[----:B------:R-:W0:Y:S04]  /*59020*/  LDSM.16.MT88.4 R8, [R2+UR5+0x14300] ;  /* 0x014300050208783b */ /* 0x000e280008004200 */
[----:B---3--:R1:W-:Y:S04]  /*59030*/  STL.64 [R1+0x4268], R6 ;  /* 0x0042680601007387 */ /* 0x0083e80000100a00 */
[----:B----4-:R-:W-:Y:S04]  /*59040*/  STL.64 [R1+0x4260], R4 ;  /* 0x0042600401007387 */ /* 0x010fe80000100a00 */
[----:B------:R-:W3:Y:S01]  /*59050*/  LDL R23, [R1+0x35f4] ;  /* 0x0035f40001177983 */ /* 0x000ee20000100800 */
[----:B0-----:R-:W-:-:S02]  /*59060*/  IMAD.MOV.U32 R0, RZ, RZ, R8 ;  /* 0x000000ffff007224 */ /* 0x001fc400078e0008 */
[----:B------:R-:W-:Y:S02]  /*59070*/  IMAD.MOV.U32 R22, RZ, RZ, R9 ;  /* 0x000000ffff167224 */ /* 0x000fe400078e0009 */
[----:B------:R-:W-:Y:S02]  /*59080*/  IMAD.MOV.U32 R21, RZ, RZ, R10 ;  /* 0x000000ffff157224 */ /* 0x000fe400078e000a */
[----:B------:R-:W-:Y:S01]  /*59090*/  IMAD.MOV.U32 R20, RZ, RZ, R11 ;  /* 0x000000ffff147224 */ /* 0x000fe200078e000b */
[----:B-1----:R-:W2:Y:S04]  /*590a0*/  LDL.64 R6, [R1+0x28] ;  /* 0x0000280001067983 */ /* 0x002ea80000100a00 */
[----:B------:R-:W4:Y:S04]  /*590b0*/  LDL.LU R8, [R1+0x80] ;  /* 0x0000800001087983 */ /* 0x000f280000300800 */
[----:B------:R-:W4:Y:S04]  /*590c0*/  LDL.LU R9, [R1+0x84] ;  /* 0x0000840001097983 */ /* 0x000f280000300800 */
[----:B------:R-:W4:Y:S04]  /*590d0*/  LDL.LU R10, [R1+0x88] ;  /* 0x00008800010a7983 */ /* 0x000f280000300800 */
[----:B------:R-:W4:Y:S04]  /*590e0*/  LDL.LU R11, [R1+0x8c] ;  /* 0x00008c00010b7983 */ /* 0x000f280000300800 */
[----:B---3--:R-:W-:Y:S04]  /*590f0*/  STL.64 [R1+0x41d8], R22 ;  /* 0x0041d81601007387 */ /* 0x008fe80000100a00 */
[----:B------:R0:W-:Y:S04]  /*59100*/  STL.64 [R1+0x41d0], R20 ;  /* 0x0041d01401007387 */ /* 0x0001e80000100a00 */
[----:B0-----:R-:W3:Y:S04]  /*59110*/  LDL.LU R20, [R1+0xa0] ;  /* 0x0000a00001147983 */ /* 0x001ee80000300800 */
[----:B------:R-:W3:Y:S04]  /*59120*/  LDL.LU R21, [R1+0xa4] ;  /* 0x0000a40001157983 */ /* 0x000ee80000300800 */
[----:B------:R-:W3:Y:S04]  /*59130*/  LDL.LU R22, [R1+0xa8] ;  /* 0x0000a80001167983 */ /* 0x000ee80000300800 */
[----:B------:R-:W3:Y:S04]  /*59140*/  LDL.LU R23, [R1+0xac] ;  /* 0x0000ac0001177983 */ /* 0x000ee80000300800 */
[----:B------:R-:W3:Y:S04]  /*59150*/  LDL.LU R16, [R1+0x70] ;  /* 0x0000700001107983 */ /* 0x000ee80000300800 */
[----:B------:R-:W3:Y:S04]  /*59160*/  LDL.LU R17, [R1+0x74] ;  /* 0x0000740001117983 */ /* 0x000ee80000300800 */
[----:B------:R-:W3:Y:S04]  /*59170*/  LDL.LU R18, [R1+0x78] ;  /* 0x0000780001127983 */ /* 0x000ee80000300800 */
[----:B------:R-:W3:Y:S01]  /*59180*/  LDL.LU R19, [R1+0x7c] ;  /* 0x00007c0001137983 */ /* 0x000ee20000300800 */
[----:B--2---:R-:W-:Y:S03]  /*59190*/  HMMA.16816.F32.BF16 R24, R12, R6, R24 ;  /* 0x000000060c18723c */ /* 0x004fe60000041818 */
[----:B---3--:R0:W-:Y:S04]  /*591a0*/  STL.64 [R1+0x4228], R18 ;  /* 0x0042281201007387 */ /* 0x0081e80000100a00 */
[----:B------:R-:W-:Y:S04]  /*591b0*/  STL.64 [R1+0x4220], R16 ;  /* 0x0042201001007387 */ /* 0x000fe80000100a00 */
[----:B------:R1:W-:Y:S04]  /*591c0*/  STL.64 [R1+0x41e8], R22 ;  /* 0x0041e81601007387 */ /* 0x0003e80000100a00 */
[----:B------:R-:W-:Y:S01]  /*591d0*/  STL.64 [R1+0x41e0], R20 ;  /* 0x0041e01401007387 */ /* 0x000fe20000100a00 */
[----:B0-----:R-:W-:-:S03]  /*591e0*/  IMAD.MOV.U32 R19, RZ, RZ, R3 ;  /* 0x000000ffff137224 */ /* 0x001fc600078e0003 */
[----:B-1----:R-:W2:Y:S04]  /*591f0*/  LDL.LU.64 R22, [R1+0x18] ;  /* 0x0000180001167983 */ /* 0x002ea80000300a00 */
[----:B------:R0:W-:Y:S04]  /*59200*/  STL.64 [R1+0x4c0], R24 ;  /* 0x0004c01801007387 */ /* 0x0001e80000100a00 */
[----:B------:R-:W-:Y:S01]  /*59210*/  STL.64 [R1+0x4c8], R26 ;  /* 0x0004c81a01007387 */ /* 0x000fe20000100a00 */
[----:B------:R-:W-:Y:S02]  /*59220*/  IMAD.MOV.U32 R3, RZ, RZ, R7 ;  /* 0x000000ffff037224 */ /* 0x000fe400078e0007 */
[----:B0-----:R-:W-:-:S02]  /*59230*/  IMAD.MOV.U32 R24, RZ, RZ, R6 ;  /* 0x000000ffff187224 */ /* 0x001fc400078e0006 */
[----:B------:R-:W2:Y:S04]  /*59240*/  LDL.LU.64 R6, [R1+0x4268] ;  /* 0x0042680001067983 */ /* 0x000ea80000300a00 */
[----:B------:R-:W2:Y:S02]  /*59250*/  LDL.LU.64 R4, [R1+0x4260] ;  /* 0x0042600001047983 */ /* 0x000ea40000300a00 */
[----:B--2---:R-:W-:-:S15]  /*59260*/  HMMA.16816.F32.BF16 R4, R12, R22, R4 ;  /* 0x000000160c04723c */ /* 0x004fde0000041804 */
[----:B------:R-:W-:-:S04]  /*59270*/  NOP ;  /* 0x0000000000007918 */ /* 0x000fc80000000000 */
[----:B------:R-:W-:Y:S04]  /*59280*/  STL.64 [R1+0x4b0], R4 ;  /* 0x0004b00401007387 */ /* 0x000fe80000100a00 */
[----:B------:R0:W-:Y:S04]  /*59290*/  STL.64 [R1+0x4b8], R6 ;  /* 0x0004b80601007387 */ /* 0x0001e80000100a00 */
[----:B0-----:R-:W4:Y:S04]  /*592a0*/  LDL.LU.64 R6, [R1+0x4258] ;  /* 0x0042580001067983 */ /* 0x001f280000300a00 */
[----:B------:R0:W-:Y:S04]  /*592b0*/  STL.64 [R1+0x4240], R22 ;  /* 0x0042401601007387 */ /* 0x0001e80000100a00 */
[----:B------:R-:W2:Y:S04]  /*592c0*/  LDL.LU R20, [R1+0xe0] ;  /* 0x0000e00001147983 */ /* 0x000ea80000300800 */
[----:B------:R-:W2:Y:S04]  /*592d0*/  LDL.LU R21, [R1+0xe4] ;  /* 0x0000e40001157983 */ /* 0x000ea80000300800 */
[----:B0-----:R-:W2:Y:S04]  /*592e0*/  LDL.LU R22, [R1+0xe8] ;  /* 0x0000e80001167983 */ /* 0x001ea80000300800 */
[----:B------:R-:W2:Y:S01]  /*592f0*/  LDL.LU R23, [R1+0xec] ;  /* 0x0000ec0001177983 */ /* 0x000ea20000300800 */
[----:B------:R-:W-:-:S07]  /*59300*/  IMAD.MOV.U32 R18, RZ, RZ, R29 ;  /* 0x000000ffff127224 */ /* 0x000fce00078e001d */
[C---:B--2---:R-:W-:Y:S08]  /*59310*/  HMMA.16816.F32.BF16 R20, R12.reuse, R18, R20 ;  /* 0x000000120c14723c */ /* 0x044ff00000041814 */
[----:B----4-:R-:W-:Y:S11]  /*59320*/  HMMA.16816.F32.BF16 R12, R12, R6, R8 ;  /* 0x000000060c0c723c */ /* 0x010ff60000041808 */
[----:B------:R0:W-:Y:S04]  /*59330*/  STL.64 [R1+0x4a0], R20 ;  /* 0x0004a01401007387 */ /* 0x0001e80000100a00 */
[----:B------:R1:W-:Y:S04]  /*59340*/  STL.64 [R1+0x4a8], R22 ;  /* 0x0004a81601007387 */ /* 0x0003e80000100a00 */
[----:B0-----:R-:W2:Y:S04]  /*59350*/  LDL.LU R20, [R1+0xd0] ;  /* 0x0000d00001147983 */ /* 0x001ea80000300800 */
[----:B------:R-:W2:Y:S04]  /*59360*/  LDL.LU R21, [R1+0xd4] ;  /* 0x0000d40001157983 */ /* 0x000ea80000300800 */
[----:B-1----:R-:W2:Y:S04]  /*59370*/  LDL.LU R22, [R1+0xd8] ;  /* 0x0000d80001167983 */ /* 0x002ea80000300800 */
[----:B------:R-:W2:Y:S04]  /*59380*/  LDL.LU R23, [R1+0xdc] ;  /* 0x0000dc0001177983 */ /* 0x000ea80000300800 */
[----:B------:R0:W-:Y:S04]  /*59390*/  STL.64 [R1+0x4238], R18 ;  /* 0x0042381201007387 */ /* 0x0001e80000100a00 */
[----:B------:R-:W3:Y:S04]  /*593a0*/  LDL.LU R16, [R1+0xc0] ;  /* 0x0000c00001107983 */ /* 0x000ee80000300800 */
[----:B------:R-:W3:Y:S04]  /*593b0*/  LDL.LU R17, [R1+0xc4] ;  /* 0x0000c40001117983 */ /* 0x000ee80000300800 */
[----:B0-----:R-:W3:Y:S04]  /*593c0*/  LDL.LU R18, [R1+0xc8] ;  /* 0x0000c80001127983 */ /* 0x001ee80000300800 */
[----:B------:R-:W3:Y:S04]  /*593d0*/  LDL.LU R19, [R1+0xcc] ;  /* 0x0000cc0001137983 */ /* 0x000ee80000300800 */
[----:B------:R-:W2:Y:S04]  /*593e0*/  LDL.LU.64 R10, [R1+0x4250] ;  /* 0x00425000010a7983 */ /* 0x000ea80000300a00 */
[----:B------:R-:W2:Y:S04]  /*593f0*/  LDL.LU.64 R8, [R1+0x4248] ;  /* 0x0042480001087983 */ /* 0x000ea80000300a00 */
[----:B------:R0:W-:Y:S04]  /*59400*/  STL.64 [R1+0x4230], R6 ;  /* 0x0042300601007387 */ /* 0x0001e80000100a00 */
[----:B------:R-:W4:Y:S04]  /*59410*/  LDL.LU R4, [R1+0xb0] ;  /* 0x0000b00001047983 */ /* 0x000f280000300800 */
[----:B------:R1:W-:Y:S04]  /*59420*/  STL.64 [R1+0x480], R12 ;  /* 0x0004800c01007387 */ /* 0x0003e80000100a00 */
[----:B------:R1:W-:Y:S04]  /*59430*/  STL.64 [R1+0x488], R14 ;  /* 0x0004880e01007387 */ /* 0x0003e80000100a00 */
[----:B------:R-:W4:Y:S04]  /*59440*/  LDL.LU R5, [R1+0xb4] ;  /* 0x0000b40001057983 */ /* 0x000f280000300800 */
[----:B0-----:R-:W4:Y:S04]  /*59450*/  LDL.LU R6, [R1+0xb8] ;  /* 0x0000b80001067983 */ /* 0x001f280000300800 */
[----:B------:R-:W4:Y:S04]  /*59460*/  LDL.LU R7, [R1+0xbc] ;  /* 0x0000bc0001077983 */ /* 0x000f280000300800 */
[----:B-1----:R-:W2:Y:S04]  /*59470*/  LDL.LU R12, [R1+0x40] ;  /* 0x00004000010c7983 */ /* 0x002ea80000300800 */
[----:B------:R-:W2:Y:S04]  /*59480*/  LDL.LU R13, [R1+0x44] ;  /* 0x00004400010d7983 */ /* 0x000ea80000300800 */
[----:B------:R-:W2:Y:S04]  /*59490*/  LDL.LU R14, [R1+0x48] ;  /* 0x00004800010e7983 */ /* 0x000ea80000300800 */
[----:B------:R-:W2:Y:S04]  /*594a0*/  LDL.LU R15, [R1+0x4c] ;  /* 0x00004c00010f7983 */ /* 0x000ea80000300800 */
[----:B--2---:R0:W-:Y:S02]  /*594b0*/  STL.64 [R1+0x41f8], R14 ;  /* 0x0041f80e01007387 */ /* 0x0041e40000100a00 */
[----:B0-----:R-:W-:-:S02]  /*594c0*/  IMAD.MOV.U32 R14, RZ, RZ, R24 ;  /* 0x000000ffff0e7224 */ /* 0x001fc400078e0018 */
[----:B------:R-:W0:Y:S04]  /*594d0*/  LDSM.16.MT88.4 R24, [R2+UR5+0x14380] ;  /* 0x014380050218783b */ /* 0x000e280008004200 */
[----:B------:R-:W-:Y:S04]  /*594e0*/  STL.64 [R1+0x41f0], R12 ;  /* 0x0041f00c01007387 */ /* 0x000fe80000100a00 */
[----:B0-----:R-:W-:Y:S04]  /*594f0*/  STL.64 [R1+0x4178], R26 ;  /* 0x0041781a01007387 */ /* 0x001fe80000100a00 */
[----:B------:R0:W-:Y:S04]  /*59500*/  STL.64 [R1+0x4170], R24 ;  /* 0x0041701801007387 */ /* 0x0001e80000100a00 */
[----:B0-----:R-:W2:Y:S04]  /*59510*/  LDL.LU R24, [R1+0x50] ;  /* 0x0000500001187983 */ /* 0x001ea80000300800 */
[----:B------:R-:W2:Y:S04]  /*59520*/  LDL.LU R25, [R1+0x54] ;  /* 0x0000540001197983 */ /* 0x000ea80000300800 */
[----:B------:R-:W2:Y:S04]  /*59530*/  LDL.LU R26, [R1+0x58] ;  /* 0x00005800011a7983 */ /* 0x000ea80000300800 */
[----:B------:R-:W2:Y:S01]  /*59540*/  LDL.LU R27, [R1+0x5c] ;  /* 0x00005c00011b7983 */ /* 0x000ea20000300800 */
[----:B------:R-:W-:-:S07]  /*59550*/  IMAD.MOV.U32 R15, RZ, RZ, R3 ;  /* 0x000000ffff0f7224 */ /* 0x000fce00078e0003 */
[C---:B------:R-:W-:Y:S01]  /*59560*/  HMMA.16816.F32.BF16 R20, R8.reuse, R14, R20 ;  /* 0x0000000e0814723c */ /* 0x040fe20000041814 */
        /* <DEDUP_REMOVED lines=25> */
[----:B------:R0:W-:Y:S04]  /*59700*/  STL.64 [R1+0x98], R10 ;  /* 0x0000980a01007387 */ /* 0x0001e80000100a00 */
[----:B0-----:R-:W3:Y:S01]  /*59710*/  LDL.LU.64 R10, [R1+0x8] ;  /* 0x00000800010a7983 */ /* 0x001ee20000300a00 */
[----:B--2---:R-:W-:Y:S03]  /*59720*/  HMMA.16816.F32.BF16 R12, R16, R14, R24 ;  /* 0x0000000e100c723c */ /* 0x004fe60000041818 */
[----:B------:R-:W2:Y:S04]  /*59730*/  LDL.LU.64 R26, [R1+0x4208] ;  /* 0x00420800011a7983 */ /* 0x000ea80000300a00 */
[----:B------:R-:W2:-:S12]  /*59740*/  LDL.LU.64 R24, [R1+0x4200] ;  /* 0x0042000001187983 */ /* 0x000e980000300a00 */
[----:B------:R-:W-:Y:S04]  /*59750*/  STL.64 [R1+0xd0], R12 ;  /* 0x0000d00c01007387 */ /* 0x000fe80000100a00 */
[----:B------:R0:W-:Y:S04]  /*59760*/  STL.64 [R1+0xd8], R14 ;  /* 0x0000d80e01007387 */ /* 0x0001e80000100a00 */
[----:B0-----:R-:W4:Y:S04]  /*59770*/  LDL.LU.64 R14, [R1+0x41f8] ;  /* 0x0041f800010e7983 */ /* 0x001f280000300a00 */
[----:B------:R-:W4:Y:S01]  /*59780*/  LDL.LU.64 R12, [R1+0x41f0] ;  /* 0x0041f000010c7983 */ /* 0x000f220000300a00 */
[----:B--2---:R-:W-:-:S15]  /*59790*/  HMMA.16816.F32.BF16 R24, R16, R22, R24 ;  /* 0x000000161018723c */ /* 0x004fde0000041818 */
[----:B------:R-:W-:-:S04]  /*597a0*/  NOP ;  /* 0x0000000000007918 */ /* 0x000fc80000000000 */
[----:B------:R0:W-:Y:S02]  /*597b0*/  STL.64 [R1+0xc0], R24 ;  /* 0x0000c01801007387 */ /* 0x0001e40000100a00 */
[----:B0-----:R-:W-:Y:S02]  /*597c0*/  IMAD.MOV.U32 R25, RZ, RZ, R22 ;  /* 0x000000ffff197224 */ /* 0x001fe400078e0016 */
[----:B------:R-:W-:Y:S02]  /*597d0*/  IMAD.MOV.U32 R24, RZ, RZ, R23 ;  /* 0x000000ffff187224 */ /* 0x000fe400078e0017 */
[----:B------:R-:W0:Y:S04]  /*597e0*/  LDSM.16.MT88.4 R20, [R28+UR5+0x18000] ;  /* 0x018000051c14783b */ /* 0x000e280008004200 */
[----:B------:R-:W-:Y:S01]  /*597f0*/  STL.64 [R1+0xc8], R26 ;  /* 0x0000c81a01007387 */ /* 0x000fe20000100a00 */
[----:B0-----:R-:W-:-:S03]  /*59800*/  IMAD.MOV.U32 R4, RZ, RZ, R22 ;  /* 0x000000ffff047224 */ /* 0x001fc600078e0016 */
[----:B------:R0:W-:Y:S01]  /*59810*/  STL [R1+0x60], R20 ;  /* 0x0000601401007387 */ /* 0x0001e20000100800 */
[----:B------:R-:W-:Y:S02]  /*59820*/  IMAD.MOV.U32 R5, RZ, RZ, R23 ;  /* 0x000000ffff057224 */ /* 0x000fe400078e0017 */
[----:B------:R-:W-:Y:S01]  /*59830*/  IMAD.MOV.U32 R29, RZ, RZ, R21 ;  /* 0x000000ffff1d7224 */ /* 0x000fe200078e0015 */
[----:B------:R-:W3:Y:S04]  /*59840*/  LDL.LU.64 R22, [R1+0x41e8] ;  /* 0x0041e80001167983 */ /* 0x000ee80000300a00 */
[----:B0-----:R-:W3:Y:S04]  /*59850*/  LDL.LU.64 R20, [R1+0x41e0] ;  /* 0x0041e00001147983 */ /* 0x001ee80000300a00 */
[----:B------:R-:W-:Y:S04]  /*59860*/  STL [R1+0x412c], R4 ;  /* 0x00412c0401007387 */ /* 0x000fe80000100800 */
[----:B------:R-:W-:Y:S01]  /*59870*/  STL [R1+0x4128], R5 ;  /* 0x0041280501007387 */ /* 0x000fe20000100800 */
[----:B---3--:R-:W-:-:S15]  /*59880*/  HMMA.16816.F32.BF16 R20, R16, R10, R20 ;  /* 0x0000000a1014723c */ /* 0x008fde0000041814 */
[----:B------:R-:W-:-:S04]  /*59890*/  NOP ;  /* 0x0000000000007918 */ /* 0x000fc80000000000 */
[----:B------:R-:W-:Y:S04]  /*598a0*/  STL.64 [R1+0xb0], R20 ;  /* 0x0000b01401007387 */ /* 0x000fe80000100a00 */
[----:B------:R0:W-:Y:S04]  /*598b0*/  STL.64 [R1+0xb8], R22 ;  /* 0x0000b81601007387 */ /* 0x0001e80000100a00 */
[----:B0-----:R-:W2:Y:S04]  /*598c0*/  LDL.LU.64 R22, [R1+0x41d8] ;  /* 0x0041d80001167983 */ /* 0x001ea80000300a00 */
[----:B------:R-:W3:Y:S01]  /*598d0*/  LDL.LU.64 R20, [R1+0x41d0] ;  /* 0x0041d00001147983 */ /* 0x000ee20000300a00 */
[----:B------:R-:W-:-:S02]  /*598e0*/  IMAD.MOV.U32 R3, RZ, RZ, R10 ;  /* 0x000000ffff037224 */ /* 0x000fc400078e000a */
[----:B------:R-:W-:Y:S01]  /*598f0*/  IMAD.MOV.U32 R2, RZ, RZ, R11 ;  /* 0x000000ffff027224 */ /* 0x000fe200078e000b */
[----:B----4-:R-:W-:Y:S01]  /*59900*/  HMMA.16816.F32.BF16 R16, R16, R6, R12 ;  /* 0x000000061010723c */ /* 0x010fe2000004180c */
[----:B--2---:R-:W0:Y:S04]  /*59910*/  LDSM.16.M88.4 R8, [R23+UR5+0x20080] ;  /* 0x020080051708783b */ /* 0x004e280008000200 */
[----:B------:R-:W1:Y:S04]  /*59920*/  LDSM.16.M88.4 R12, [R23+UR5+0x20880] ;  /* 0x02088005170c783b */ /* 0x000e680008000200 */
[----:B0-----:R-:W-:Y:S04]  /*59930*/  STL [R1+0x3cb4], R10 ;  /* 0x003cb40a01007387 */ /* 0x001fe80000100800 */
[----:B------:R-:W-:Y:S04]  /*59940*/  STL [R1+0x3cb0], R11 ;  /* 0x003cb00b01007387 */ /* 0x000fe80000100800 */
[----:B-1----:R-:W-:Y:S04]  /*59950*/  STL [R1+0x3f04], R14 ;  /* 0x003f040e01007387 */ /* 0x002fe80000100800 */
[----:B------:R-:W-:Y:S04]  /*59960*/  STL.64 [R1+0x80], R16 ;  /* 0x0000801001007387 */ /* 0x000fe80000100a00 */
[----:B------:R-:W-:Y:S04]  /*59970*/  STL.64 [R1+0x88], R18 ;  /* 0x0000881201007387 */ /* 0x000fe80000100a00 */
[----:B------:R-:W0:Y:S04]  /*59980*/  LDSM.16.M88.4 R16, [R23+UR5+0x21080] ;  /* 0x021080051710783b */ /* 0x000e280008000200 */
[----:B------:R-:W-:Y:S04]  /*59990*/  STL [R1+0x3f00], R15 ;  /* 0x003f000f01007387 */ /* 0x000fe80000100800 */
[----:B------:R-:W-:Y:S04]  /*599a0*/  STL.64 [R1+0x41a8], R12 ;  /* 0x0041a80c01007387 */ /* 0x000fe80000100a00 */
[----:B0-----:R3:W-:Y:S04]  /*599b0*/  STL.64 [R1+0x4110], R18 ;  /* 0x0041101201007387 */ /* 0x0017e80000100a00 */
[----:B------:R0:W-:Y:S01]  /*599c0*/  STL.64 [R1+0x4108], R16 ;  /* 0x0041081001007387 */ /* 0x0001e20000100a00 */
[----:B---3--:R-:W-:-:S02]  /*599d0*/  IMAD.MOV.U32 R18, RZ, RZ, R21 ;  /* 0x000000ffff127224 */ /* 0x008fc400078e0015 */
[----:B0-----:R-:W-:Y:S02]  /*599e0*/  IMAD.MOV.U32 R17, RZ, RZ, R22 ;  /* 0x000000ffff117224 */ /* 0x001fe400078e0016 */
[----:B------:R-:W-:Y:S02]  /*599f0*/  IMAD.MOV.U32 R19, RZ, RZ, R20 ;  /* 0x000000ffff137224 */ /* 0x000fe400078e0014 */
[----:B------:R-:W0:Y:S01]  /*59a00*/  LDSM.16.M88.4 R20, [R23+UR5+0x21880] ;  /* 0x021880051714783b */ /* 0x000e220008000200 */
[----:B------:R-:W-:-:S03]  /*59a10*/  IMAD.MOV.U32 R16, RZ, RZ, R0 ;  /* 0x000000ffff107224 */ /* 0x000fc600078e0000 */
[----:B------:R-:W2:Y:S04]  /*59a20*/  LDL.LU R0, [R1+0x41c8] ;  /* 0x0041c80001007983 */ /* 0x000ea80000300800 */
[----:B------:R-:W-:Y:S04]  /*59a30*/  STL.64 [R1+0x41c0], R18 ;  /* 0x0041c01201007387 */ /* 0x000fe80000100a00 */
[----:B------:R-:W-:Y:S04]  /*59a40*/  STL.64 [R1+0x41b8], R16 ;  /* 0x0041b81001007387 */ /* 0x000fe80000100a00 */
[----:B------:R-:W1:Y:S04]  /*59a50*/  LDSM.16.MT88.4 R16, [R28+UR5+0x18080] ;  /* 0x018080051c10783b */ /* 0x000e680008004200 */
[----:B0-----:R-:W-:Y:S04]  /*59a60*/  STL [R1+0x3cf8], R22 ;  /* 0x003cf81601007387 */ /* 0x001fe80000100800 */
[----:B------:R-:W-:Y:S04]  /*59a70*/  STL [R1+0x3cf4], R23 ;  /* 0x003cf41701007387 */ /* 0x000fe80000100800 */
        /* <DEDUP_REMOVED lines=9> */
[----:B----4-:R0:W-:Y:S04]  /*59b10*/  STL.64 [R1+0x4150], R22 ;  /* 0x0041501601007387 */ /* 0x0101e80000100a00 */
[----:B---3--:R-:W-:Y:S01]  /*59b20*/  STL.64 [R1+0x4148], R20 ;  /* 0x0041481401007387 */ /* 0x008fe20000100a00 */
[----:B0-----:R-:W-:-:S02]  /*59b30*/  IMAD.MOV.U32 R22, RZ, RZ, R25 ;  /* 0x000000ffff167224 */ /* 0x001fc400078e0019 */
[----:B------:R-:W-:-:S05]  /*59b40*/  IMAD.MOV.U32 R23, RZ, RZ, R24 ;  /* 0x000000ffff177224 */ /* 0x000fca00078e0018 */
[----:B------:R0:W-:Y:S04]  /*59b50*/  STL.64 [R1+0x41a0], R22 ;  /* 0x0041a01601007387 */ /* 0x0001e80000100a00 */
[----:B0-----:R-:W3:Y:S04]  /*59b60*/  LDL.LU.64 R22, [R1+0x28] ;  /* 0x0000280001167983 */ /* 0x001ee80000300a00 */
        /* <DEDUP_REMOVED lines=9> */
[----:B------:R-:W4:Y:S01]  /*59c00*/  LDL.LU R27, [R1+0x26c] ;  /* 0x00026c00011b7983 */ /* 0x000f220000300800 */
[----:B-1----:R-:W-:-:S02]  /*59c10*/  IMAD.MOV.U32 R11, RZ, RZ, R18 ;  /* 0x000000ffff0b7224 */ /* 0x002fc400078e0012 */
[----:B------:R-:W-:Y:S02]  /*59c20*/  IMAD.MOV.U32 R10, RZ, RZ, R19 ;  /* 0x000000ffff0a7224 */ /* 0x000fe400078e0013 */
[----:B------:R-:W-:Y:S02]  /*59c30*/  IMAD.MOV.U32 R4, RZ, RZ, R16 ;  /* 0x000000ffff047224 */ /* 0x000fe400078e0010 */
[----:B------:R-:W-:Y:S01]  /*59c40*/  IMAD.MOV.U32 R5, RZ, RZ, R17 ;  /* 0x000000ffff057224 */ /* 0x000fe200078e0011 */
[----:B----4-:R-:W-:Y:S04]  /*59c50*/  STL.64 [R1+0x4198], R26 ;  /* 0x0041981a01007387 */ /* 0x010fe80000100a00 */
[----:B--2---:R0:W-:Y:S04]  /*59c60*/  STL.64 [R1+0x4190], R24 ;  /* 0x0041901801007387 */ /* 0x0041e80000100a00 */
[----:B0-----:R-:W2:Y:S04]  /*59c70*/  LDL.LU R24, [R1+0x270] ;  /* 0x0002700001187983 */ /* 0x001ea80000300800 */
[----:B------:R-:W2:Y:S04]  /*59c80*/  LDL.LU R25, [R1+0x274] ;  /* 0x0002740001197983 */ /* 0x000ea80000300800 */
[----:B------:R-:W2:Y:S04]  /*59c90*/  LDL.LU R26, [R1+0x278] ;  /* 0x00027800011a7983 */ /* 0x000ea80000300800 */
[----:B------:R-:W2:Y:S04]  /*59ca0*/  LDL.LU R27, [R1+0x27c] ;  /* 0x00027c00011b7983 */ /* 0x000ea80000300800 */
[----:B------:R-:W4:Y:S04]  /*59cb0*/  LDL.LU.64 R18, [R1+0x41c0] ;  /* 0x0041c00001127983 */ /* 0x000f280000300a00 */
[----:B------:R-:W4:Y:S04]  /*59cc0*/  LDL.LU.64 R16, [R1+0x41b8] ;  /* 0x0041b80001107983 */ /* 0x000f280000300a00 */
[----:B------:R-:W-:Y:S04]  /*59cd0*/  STL.64 [R1+0x4138], R10 ;  /* 0x0041380a01007387 */ /* 0x000fe80000100a00 */
[----:B------:R3:W-:Y:S02]  /*59ce0*/  STL.64 [R1+0x4130], R8 ;  /* 0x0041300801007387 */ /* 0x0007e40000100a00 */
[----:B---3--:R-:W-:-:S02]  /*59cf0*/  IMAD.MOV.U32 R9, RZ, RZ, R22 ;  /* 0x000000ffff097224 */ /* 0x008fc400078e0016 */
[----:B------:R-:W-:Y:S02]  /*59d00*/  IMAD.MOV.U32 R8, RZ, RZ, R23 ;  /* 0x000000ffff087224 */ /* 0x000fe400078e0017 */
[----:B------:R-:W-:Y:S02]  /*59d10*/  IMAD.MOV.U32 R10, RZ, RZ, R3 ;  /* 0x000000ffff0a7224 */ /* 0x000fe400078e0003 */
[----:B------:R-:W-:Y:S01]  /*59d20*/  IMAD.MOV.U32 R11, RZ, RZ, R2 ;  /* 0x000000ffff0b7224 */ /* 0x000fe200078e0002 */
[----:B------:R-:W3:Y:S04]  /*59d30*/  LDL.LU R3, [R1+0x41b4] ;  /* 0x0041b40001037983 */ /* 0x000ee80000300800 */
[----:B------:R-:W2:Y:S01]  /*59d40*/  LDL.LU R2, [R1+0x41b0] ;  /* 0x0041b00001027983 */ /* 0x000ea20000300800 */
[----:B----4-:R-:W-:Y:S03]  /*59d50*/  HMMA.16816.F32.BF16 R12, R16, R22, R12 ;  /* 0x00000016100c723c */ /* 0x010fe6000004180c */
[----:B------:R-:W0:-:S15]  /*59d60*/  LDSM.16.MT88.4 R20, [R28+UR5+0x18100] ;  /* 0x018100051c14783b */ /* 0x000e1e0008004200 */
[----:B------:R-:W-:Y:S01]  /*59d70*/  NOP ;  /* 0x0000000000007918 */ /* 0x000fe20000000000 */
[----:B------:R1:W-:Y:S04]  /*59d80*/  STL.64 [R1+0x70], R12 ;  /* 0x0000700c01007387 */ /* 0x0003e80000100a00 */
[----:B------:R0:W-:Y:S04]  /*59d90*/  STL.64 [R1+0x78], R14 ;  /* 0x0000780e01007387 */ /* 0x0001e80000100a00 */
[----:B-1----:R-:W4:Y:S01]  /*59da0*/  LDL.LU.64 R12, [R1+0x41a8] ;  /* 0x0041a800010c7983 */ /* 0x002f220000300a00 */
[----:B0-----:R-:W-:-:S03]  /*59db0*/  IMAD.MOV.U32 R15, RZ, RZ, R22 ;  /* 0x000000ffff0f7224 */ /* 0x001fc600078e0016 */
[----:B------:R-:W-:Y:S01]  /*59dc0*/  STL.64 [R1+0x40], R20 ;  /* 0x0000401401007387 */ /* 0x000fe20000100a00 */
[----:B------:R-:W-:-:S03]  /*59dd0*/  IMAD.MOV.U32 R14, RZ, RZ, R23 ;  /* 0x000000ffff0e7224 */ /* 0x000fc600078e0017 */
[----:B------:R-:W3:Y:S04]  /*59de0*/  LDL.LU.64 R22, [R1+0x41a0] ;  /* 0x0041a00001167983 */ /* 0x000ee80000300a00 */
[----:B------:R-:W-:Y:S04]  /*59df0*/  STL [R1+0x40b4], R14 ;  /* 0x0040b40e01007387 */ /* 0x000fe80000100800 */
[----:B------:R2:W-:Y:S02]  /*59e00*/  STL [R1+0x40b0], R15 ;  /* 0x0040b00f01007387 */ /* 0x0005e40000100800 */
[----:B--2---:R-:W-:Y:S01]  /*59e10*/  IMAD.MOV.U32 R15, RZ, RZ, R2 ;  /* 0x000000ffff0f7224 */ /* 0x004fe200078e0002 */
[----:B---3--:R-:W-:Y:S01]  /*59e20*/  HMMA.16816.F32.BF16 R24, R16, R22, R24 ;  /* 0x000000161018723c */ /* 0x008fe20000041818 */
[----:B----4-:R0:W-:Y:S04]  /*59e30*/  STL.64 [R1+0x4168], R12 ;  /* 0x0041680c01007387 */ /* 0x0101e80000100a00 */
[----:B0-----:R-:W2:Y:S04]  /*59e40*/  LDL.LU R12, [R1+0x1e0] ;  /* 0x0001e000010c7983 */ /* 0x001ea80000300800 */
[----:B------:R-:W2:Y:S04]  /*59e50*/  LDL.LU R13, [R1+0x1e4] ;  /* 0x0001e400010d7983 */ /* 0x000ea80000300800 */
[----:B------:R-:W2:Y:S06]  /*59e60*/  LDL.LU R14, [R1+0x1e8] ;  /* 0x0001e800010e7983 */ /* 0x000eac0000300800 */
[----:B------:R-:W-:Y:S04]  /*59e70*/  STL.64 [R1+0xa0], R24 ;  /* 0x0000a01801007387 */ /* 0x000fe80000100a00 */
[----:B------:R0:W-:Y:S01]  /*59e80*/  STL [R1+0xa8], R26 ;  /* 0x0000a81a01007387 */ /* 0x0001e20000100800 */
[----:B------:R-:W-:-:S03]  /*59e90*/  IMAD.MOV.U32 R2, RZ, RZ, R27 ;  /* 0x000000ffff027224 */ /* 0x000fc600078e001b */
[----:B0-----:R-:W3:Y:S04]  /*59ea0*/  LDL.LU.64 R26, [R1+0x4198] ;  /* 0x00419800011a7983 */ /* 0x001ee80000300a00 */
[----:B------:R-:W3:Y:S04]  /*59eb0*/  LDL.LU.64 R24, [R1+0x4190] ;  /* 0x0041900001187983 */ /* 0x000ee80000300a00 */
[----:B------:R-:W-:Y:S04]  /*59ec0*/  STL.64 [R1+0x4160], R22 ;  /* 0x0041601601007387 */ /* 0x000fe80000100a00 */
[----:B------:R-:W-:Y:S01]  /*59ed0*/  STL [R1+0x3f08], R2 ;  /* 0x003f080201007387 */ /* 0x000fe20000100800 */
[----:B---3--:R-:W-:-:S15]  /*59ee0*/  HMMA.16816.F32.BF16 R24, R16, R10, R24 ;  /* 0x0000000a1018723c */ /* 0x008fde0000041818 */
[----:B------:R-:W-:-:S04]  /*59ef0*/  NOP ;  /* 0x0000000000007918 */ /* 0x000fc80000000000 */
[----:B------:R-:W-:Y:S04]  /*59f00*/  STL.64 [R1+0x4f0], R24 ;  /* 0x0004f01801007387 */ /* 0x000fe80000100a00 */
[----:B------:R0:W-:Y:S04]  /*59f10*/  STL.64 [R1+0x4f8], R26 ;  /* 0x0004f81a01007387 */ /* 0x0001e80000100a00 */
[----:B0-----:R-:W3:Y:S04]  /*59f20*/  LDL.LU.64 R26, [R1+0x4188] ;  /* 0x00418800011a7983 */ /* 0x001ee80000300a00 */
[----:B------:R-:W3:Y:S01]  /*59f30*/  LDL.LU.64 R24, [R1+0x4180] ;  /* 0x0041800001187983 */ /* 0x000ee20000300a00 */
[----:B------:R-:W-:-:S03]  /*59f40*/  IMAD.MOV.U32 R23, RZ, RZ, R8 ;  /* 0x000000ffff177224 */ /* 0x000fc600078e0008 */
[----:B------:R0:W-:Y:S01]  /*59f50*/  STL.64 [R1+0x4158], R10 ;  /* 0x0041580a01007387 */ /* 0x0001e20000100a00 */
[----:B------:R-:W-:-:S03]  /*59f60*/  IMAD.MOV.U32 R22, RZ, RZ, R9 ;  /* 0x000000ffff167224 */ /* 0x000fc600078e0009 */
[----:B------:R-:W4:Y:S04]  /*59f70*/  LDL.LU R8, [R1+0x250] ;  /* 0x0002500001087983 */ /* 0x000f280000300800 */
[----:B------:R-:W4:Y:S04]  /*59f80*/  LDL.LU R9, [R1+0x254] ;  /* 0x0002540001097983 */ /* 0x000f280000300800 */
[----:B0-----:R-:W4:Y:S04]  /*59f90*/  LDL.LU R10, [R1+0x258] ;  /* 0x00025800010a7983 */ /* 0x001f280000300800 */
[----:B------:R-:W4:Y:S01]  /*59fa0*/  LDL.LU R11, [R1+0x25c] ;  /* 0x00025c00010b7983 */ /* 0x000f220000300800 */
[----:B---3--:R-:W-:Y:S03]  /*59fb0*/  HMMA.16816.F32.BF16 R16, R16, R6, R24 ;  /* 0x000000061010723c */ /* 0x008fe60000041818 */
[----:B------:R-:W2:Y:S04]  /*59fc0*/  LDL.LU.64 R26, [R1+0x4178] ;  /* 0x00417800011a7983 */ /* 0x000ea80000300a00 */
[----:B------:R-:W2:-:S12]  /*59fd0*/  LDL.LU.64 R24, [R1+0x4170] ;  /* 0x0041700001187983 */ /* 0x000e980000300a00 */
[----:B------:R0:W-:Y:S04]  /*59fe0*/  STL.64 [R1+0x560], R16 ;  /* 0x0005601001007387 */ /* 0x0001e80000100a00 */
[----:B------:R-:W-:Y:S04]  /*59ff0*/  STL.64 [R1+0x568], R18 ;  /* 0x0005681201007387 */ /* 0x000fe80000100a00 */
[----:B0-----:R-:W3:Y:S04]  /*5a000*/  LDL.LU R16, [R1+0x230] ;  /* 0x0002300001107983 */ /* 0x001ee80000300800 */
[----:B------:R-:W3:Y:S01]  /*5a010*/  LDL.LU R17, [R1+0x234] ;  /* 0x0002340001117983 */ /* 0x000ee20000300800 */
[----:B--2---:R-:W-:Y:S03]  /*5a020*/  HMMA.16816.F32.BF16 R20, R24, R22, R12 ;  /* 0x000000161814723c */ /* 0x004fe6000004180c */
[----:B------:R-:W2:-:S15]  /*5a030*/  LDL.LU.64 R12, [R1+0x4168] ;  /* 0x00416800010c7983 */ /* 0x000e9e0000300a00 */
[----:B------:R-:W-:Y:S01]  /*5a040*/  NOP ;  /* 0x0000000000007918 */ /* 0x000fe20000000000 */
[----:B------:R-:W-:Y:S04]  /*5a050*/  STL.64 [R1+0x540], R20 ;  /* 0x0005401401007387 */ /* 0x000fe80000100a00 */
[----:B------:R-:W-:Y:S04]  /*5a060*/  STL.64 [R1+0x548], R22 ;  /* 0x0005481601007387 */ /* 0x000fe80000100a00 */
[----:B------:R-:W0:Y:S02]  /*5a070*/  LDSM.16.MT88.4 R20, [R28+UR5+0x18180] ;  /* 0x018180051c14783b */ /* 0x000e240008004200 */
[----:B0-----:R-:W-:-:S02]  /*5a080*/  IMAD.MOV.U32 R15, RZ, RZ, R22 ;  /* 0x000000ffff0f7224 */ /* 0x001fc400078e0016 */
[----:B------:R4:W-:Y:S01]  /*5a090*/  STL [R1+0x20], R20 ;  /* 0x0000201401007387 */ /* 0x0009e20000100800 */
[----:B------:R-:W-:-:S03]  /*5a0a0*/  IMAD.MOV.U32 R2, RZ, RZ, R23 ;  /* 0x000000ffff027224 */ /* 0x000fc600078e0017 */
[----:B------:R-:W4:Y:S01]  /*5a0b0*/  LDL.LU.64 R22, [R1+0x4160] ;  /* 0x0041600001167983 */ /* 0x000f220000300a00 */
[----:B------:R-:W-:Y:S02]  /*5a0c0*/  IMAD.MOV.U32 R14, RZ, RZ, R21 ;  /* 0x000000ffff0e7224 */ /* 0x000fe400078e0015 */
[----:B----4-:R-:W-:Y:S01]  /*5a0d0*/  HMMA.16816.F32.BF16 R20, R24, R22, R8 ;  /* 0x000000161814723c */ /* 0x010fe20000041808 */
[----:B------:R-:W4:-:S15]  /*5a0e0*/  LDL.LU.64 R10, [R1+0x4158] ;  /* 0x00415800010a7983 */ /* 0x000f1e0000300a00 */
[----:B------:R-:W-:-:S03]  /*5a0f0*/  NOP ;  /* 0x0000000000007918 */ /* 0x000fc60000000000 */
[----:B------:R-:W-:Y:S04]  /*5a100*/  STL.64 [R1+0x4e0], R20 ;  /* 0x0004e01401007387 */ /* 0x000fe80000100a00 */
[----:B------:R0:W-:Y:S04]  /*5a110*/  STL.64 [R1+0x4e8], R22 ;  /* 0x0004e81601007387 */ /* 0x0001e80000100a00 */
[----:B0-----:R-:W4:Y:S04]  /*5a120*/  LDL.LU.64 R22, [R1+0x4150] ;  /* 0x0041500001167983 */ /* 0x001f280000300a00 */
[----:B------:R-:W4:Y:S01]  /*5a130*/  LDL.LU.64 R20, [R1+0x4148] ;  /* 0x0041480001147983 */ /* 0x000f220000300a00 */
[----:B------:R-:W-:-:S02]  /*5a140*/  IMAD.MOV.U32 R19, RZ, RZ, R0 ;  /* 0x000000ffff137224 */ /* 0x000fc400078e0000 */
[----:B------:R-:W-:Y:S01]  /*5a150*/  IMAD.MOV.U32 R18, RZ, RZ, R3 ;  /* 0x000000ffff127224 */ /* 0x000fe200078e0003 */
[----:B----4-:R-:W-:Y:S01]  /*5a160*/  HMMA.16816.F32.BF16 R8, R24, R10, R20 ;  /* 0x0000000a1808723c */ /* 0x010fe20000041814 */
[----:B------:R-:W4:-:S15]  /*5a170*/  LDL.LU.64 R20, [R1+0x4140] ;  /* 0x0041400001147983 */ /* 0x000f1e0000300a00 */
[----:B------:R-:W-:-:S03]  /*5a180*/  NOP ;  /* 0x0000000000007918 */ /* 0x000fc60000000000 */
[----:B------:R-:W-:Y:S02]  /*5a190*/  IMAD.MOV.U32 R0, RZ, RZ, R11 ;  /* 0x000000ffff007224 */ /* 0x000fe400078e000b */
[----:B------:R-:W-:Y:S02]  /*5a1a0*/  IMAD.MOV.U32 R3, RZ, RZ, R10 ;  /* 0x000000ffff037224 */ /* 0x000fe400078e000a */
[----:B------:R-:W-:Y:S02]  /*5a1b0*/  IMAD.MOV.U32 R23, RZ, RZ, R9 ;  /* 0x000000ffff177224 */ /* 0x000fe400078e0009 */
[----:B------:R-:W-:Y:S01]  /*5a1c0*/  IMAD.MOV.U32 R22, RZ, RZ, R8 ;  /* 0x000000ffff167224 */ /* 0x000fe200078e0008 */
[----:B------:R-:W2:Y:S04]  /*5a1d0*/  LDL.LU.64 R10, [R1+0x4138] ;  /* 0x00413800010a7983 */ /* 0x000ea80000300a00 */
[----:B------:R-:W3:Y:S04]  /*5a1e0*/  LDL.LU.64 R8, [R1+0x4130] ;  /* 0x0041300001087983 */ /* 0x000ee80000300a00 */
[----:B------:R-:W-:Y:S04]  /*5a1f0*/  STL [R1+0x3d3c], R0 ;  /* 0x003d3c0001007387 */ /* 0x000fe80000100800 */
[----:B------:R-:W-:Y:S04]  /*5a200*/  STL [R1+0x3d38], R3 ;  /* 0x003d380301007387 */ /* 0x000fe80000100800 */
[----:B------:R-:W-:Y:S04]  /*5a210*/  STL [R1+0x3d34], R23 ;  /* 0x003d341701007387 */ /* 0x000fe80000100800 */
[----:B------:R-:W-:Y:S04]  /*5a220*/  STL [R1+0x3d30], R22 ;  /* 0x003d301601007387 */ /* 0x000fe80000100800 */
[----:B----4-:R0:W-:Y:S04]  /*5a230*/  STL.64 [R1+0x4100], R20 ;  /* 0x0041001401007387 */ /* 0x0101e80000100a00 */
[----:B0-----:R-:W4:Y:S04]  /*5a240*/  LDL.LU R20, [R1+0x1d0] ;  /* 0x0001d00001147983 */ /* 0x001f280000300800 */
[----:B------:R-:W4:Y:S04]  /*5a250*/  LDL.LU R21, [R1+0x1d4] ;  /* 0x0001d40001157983 */ /* 0x000f280000300800 */
[----:B------:R-:W4:Y:S04]  /*5a260*/  LDL.LU R22, [R1+0x1d8] ;  /* 0x0001d80001167983 */ /* 0x000f280000300800 */
[----:B------:R-:W4:Y:S02]  /*5a270*/  LDL.LU R23, [R1+0x1dc] ;  /* 0x0001dc0001177983 */ /* 0x000f240000300800 */
[----:B----4-:R-:W-:Y:S02]  /*5a280*/  HMMA.16816.F32.BF16 R20, R24, R6, R20 ;  /* 0x000000061814723c */ /* 0x010fe40000041814 */
[----:B------:R-:W0:Y:S04]  /*5a290*/  LDSM.16.MT88.4 R24, [R28+UR5+0x18200] ;  /* 0x018200051c18783b */ /* 0x000e280008004200 */
[----:B0-----:R-:W-:-:S13]  /*5a2a0*/  STL.64 [R1+0x4028], R26 ;  /* 0x0040281a01007387 */ /* 0x001fda0000100a00 */
[----:B------:R-:W-:Y:S04]  /*5a2b0*/  STL.64 [R1+0x3a0], R20 ;  /* 0x0003a01401007387 */ /* 0x000fe80000100a00 */
[----:B------:R-:W-:Y:S04]  /*5a2c0*/  STL.64 [R1+0x3a8], R22 ;  /* 0x0003a81601007387 */ /* 0x000fe80000100a00 */
[----:B------:R0:W-:Y:S02]  /*5a2d0*/  STL.64 [R1+0x4020], R24 ;  /* 0x0040201801007387 */ /* 0x0001e40000100a00 */
[----:B0-----:R-:W-:-:S02]  /*5a2e0*/  IMAD.MOV.U32 R24, RZ, RZ, R4 ;  /* 0x000000ffff187224 */ /* 0x001fc400078e0004 */
[----:B------:R-:W-:Y:S01]  /*5a2f0*/  IMAD.MOV.U32 R25, RZ, RZ, R5 ;  /* 0x000000ffff197224 */ /* 0x000fe200078e0005 */
[----:B------:R-:W4:Y:S04]  /*5a300*/  LDL.LU R4, [R1+0x412c] ;  /* 0x00412c0001047983 */ /* 0x000f280000300800 */
[----:B------:R-:W3:Y:S01]  /*5a310*/  LDL.LU R5, [R1+0x4128] ;  /* 0x0041280001057983 */ /* 0x000ee20000300800 */
[----:B--2---:R-:W-:Y:S02]  /*5a320*/  IMAD.MOV.U32 R26, RZ, RZ, R11 ;  /* 0x000000ffff1a7224 */ /* 0x004fe400078e000b */
[----:B------:R-:W-:-:S05]  /*5a330*/  IMAD.MOV.U32 R27, RZ, RZ, R10 ;  /* 0x000000ffff1b7224 */ /* 0x000fca00078e000a */
[----:B------:R-:W-:Y:S04]  /*5a340*/  STL.64 [R1+0x40f0], R26 ;  /* 0x0040f01a01007387 */ /* 0x000fe80000100a00 */
[----:B------:R0:W-:Y:S04]  /*5a350*/  STL.64 [R1+0x40e8], R24 ;  /* 0x0040e81801007387 */ /* 0x0001e80000100a00 */
[----:B0-----:R-:W2:Y:S01]  /*5a360*/  LDL.LU R24, [R1+0x60] ;  /* 0x0000600001187983 */ /* 0x001ea20000300800 */
[----:B------:R-:W-:-:S03]  /*5a370*/  IMAD.MOV.U32 R25, RZ, RZ, R29 ;  /* 0x000000ffff197224 */ /* 0x000fc600078e001d */
[----:B------:R-:W2:Y:S01]  /*5a380*/  LDL.LU R29, [R1+0x4124] ;  /* 0x00412400011d7983 */ /* 0x000ea20000300800 */
[----:B----4-:R-:W-:Y:S02]  /*5a390*/  IMAD.MOV.U32 R26, RZ, RZ, R4 ;  /* 0x000000ffff1a7224 */ /* 0x010fe400078e0004 */
[----:B---3--:R-:W-:Y:S01]  /*5a3a0*/  IMAD.MOV.U32 R27, RZ, RZ, R5 ;  /* 0x000000ffff1b7224 */ /* 0x008fe200078e0005 */
[----:B------:R-:W3:Y:S04]  /*5a3b0*/  LDL.LU R4, [R1+0x4120] ;  /* 0x0041200001047983 */ /* 0x000ee80000300800 */
[----:B------:R-:W4:Y:S04]  /*5a3c0*/  LDL.LU R5, [R1+0x411c] ;  /* 0x00411c0001057983 */ /* 0x000f280000300800 */
[----:B------:R-:W4:Y:S01]  /*5a3d0*/  LDL.LU R20, [R1+0x5d0] ;  /* 0x0005d00001147983 */ /* 0x000f220000300800 */
[----:B--2---:R-:W-:-:S15]  /*5a3e0*/  HMMA.16816.F32.BF16 R16, R24, R8, R16 ;  /* 0x000000081810723c */ /* 0x004fde0000041810 */
[----:B------:R-:W-:-:S04]  /*5a3f0*/  NOP ;  /* 0x0000000000007918 */ /* 0x000fc80000000000 */
        /* <DEDUP_REMOVED lines=8> */
[----:B------:R-:W2:Y:S04]  /*5a480*/  LDL.LU R19, [R1+0x5ec] ;  /* 0x0005ec0001137983 */ /* 0x000ea80000300800 */
[----:B------:R0:W-:Y:S04]  /*5a490*/  STL.64 [R1+0x40f8], R8 ;  /* 0x0040f80801007387 */ /* 0x0001e80000100a00 */
[----:B0-----:R-:W2:Y:S04]  /*5a4a0*/  LDL.LU R8, [R1+0x330] ;  /* 0x0003300001087983 */ /* 0x001ea80000300800 */
[----:B------:R-:W2:Y:S01]  /*5a4b0*/  LDL.LU R9, [R1+0x334] ;  /* 0x0003340001097983 */ /* 0x000ea20000300800 */
[----:B---3--:R-:W-:-:S02]  /*5a4c0*/  IMAD.MOV.U32 R11, RZ, RZ, R4 ;  /* 0x000000ffff0b7224 */ /* 0x008fc400078e0004 */
[----:B----4-:R-:W-:Y:S02]  /*5a4d0*/  IMAD.MOV.U32 R10, RZ, RZ, R5 ;  /* 0x000000ffff0a7224 */ /* 0x010fe400078e0005 */
        /* <DEDUP_REMOVED lines=11> */
[----:B------:R-:W4:Y:S01]  /*5a590*/  LDL.LU R6, [R1+0x2f8] ;  /* 0x0002f80001067983 */ /* 0x000f220000300800 */
[----:B------:R-:W-:-:S03]  /*5a5a0*/  IMAD.MOV.U32 R7, RZ, RZ, R29 ;  /* 0x000000ffff077224 */ /* 0x000fc600078e001d */
[----:B------:R-:W3:Y:S01]  /*5a5b0*/  LDL.LU R29, [R1+0x4118] ;  /* 0x00411800011d7983 */ /* 0x000ee20000300800 */
[C---:B--2---:R-:W-:Y:S03]  /*5a5c0*/  HMMA.16816.F32.BF16 R16, R24.reuse, R12, R16 ;  /* 0x0000000c1810723c */ /* 0x044fe60000041810 */
        /* <DEDUP_REMOVED lines=17> */
[----:B------:R0:W-:Y:S04]  /*5a6e0*/  STL.64 [R1+0x440], R20 ;  /* 0x0004401401007387 */ /* 0x0001e80000100a00 */
[----:B------:R-:W-:Y:S04]  /*5a6f0*/  STL.64 [R1+0x448], R22 ;  /* 0x0004481601007387 */ /* 0x000fe80000100a00 */
[----:B0-----:R-:W4:Y:S01]  /*5a700*/  LDL.LU.64 R20, [R1+0x4100] ;  /* 0x0041000001147983 */ /* 0x001f220000300a00 */
[----:B------:R-:W-:Y:S01]  /*5a710*/  IMAD.MOV.U32 R7, RZ, RZ, R29 ;  /* 0x000000ffff077224 */ /* 0x000fe200078e001d */
[----:B----4-:R-:W-:Y:S02]  /*5a720*/  HMMA.16816.F32.BF16 R24, R24, R20, R8 ;  /* 0x000000141818723c */ /* 0x010fe40000041808 */
[----:B------:R-:W2:-:S15]  /*5a730*/  LDL.LU.64 R8, [R1+0x40f8] ;  /* 0x0040f80001087983 */ /* 0x000e9e0000300a00 */
[----:B------:R-:W-:Y:S02]  /*5a740*/  NOP ;  /* 0x0000000000007918 */ /* 0x000fe40000000000 */
[----:B------:R-:W-:Y:S04]  /*5a750*/  STL.64 [R1+0x430], R24 ;  /* 0x0004301801007387 */ /* 0x000fe80000100a00 */
[----:B------:R0:W-:Y:S01]  /*5a760*/  STL [R1+0x438], R26 ;  /* 0x0004381a01007387 */ /* 0x0001e20000100800 */
[----:B------:R-:W-:-:S03]  /*5a770*/  IMAD.MOV.U32 R29, RZ, RZ, R27 ;  /* 0x000000ffff1d7224 */ /* 0x000fc600078e001b */
[----:B0-----:R-:W2:Y:S04]  /*5a780*/  LDL.LU.64 R26, [R1+0x40f0] ;  /* 0x0040f000011a7983 */ /* 0x001ea80000300a00 */
[----:B------:R-:W2:Y:S04]  /*5a790*/  LDL.LU.64 R24, [R1+0x40e8] ;  /* 0x0040e80001187983 */ /* 0x000ea80000300a00 */
[----:B------:R-:W-:Y:S01]  /*5a7a0*/  STL [R1+0x3cb8], R29 ;  /* 0x003cb81d01007387 */ /* 0x000fe20000100800 */
[----:B--2---:R-:W-:-:S15]  /*5a7b0*/  HMMA.16816.F32.BF16 R4, R24, R8, R4 ;  /* 0x000000081804723c */ /* 0x004fde0000041804 */
[----:B------:R-:W-:-:S04]  /*5a7c0*/  NOP ;  /* 0x0000000000007918 */ /* 0x000fc80000000000 */
[----:B------:R-:W-:Y:S04]  /*5a7d0*/  STL [R1+0x420], R4 ;  /* 0x0004200401007387 */ /* 0x000fe80000100800 */
[----:B------:R0:W-:Y:S01]  /*5a7e0*/  STL [R1+0x42c], R7 ;  /* 0x00042c0701007387 */ /* 0x0001e20000100800 */
[----:B------:R-:W-:Y:S02]  /*5a7f0*/  IMAD.MOV.U32 R11, RZ, RZ, R6 ;  /* 0x000000ffff0b7224 */ /* 0x000fe400078e0006 */
[----:B------:R-:W-:Y:S01]  /*5a800*/  IMAD.MOV.U32 R10, RZ, RZ, R5 ;  /* 0x000000ffff0a7224 */ /* 0x000fe200078e0005 */
[----:B0-----:R-:W2:Y:S04]  /*5a810*/  LDL.LU.64 R6, [R1+0x40e0] ;  /* 0x0040e00001067983 */ /* 0x001ea80000300a00 */
[----:B------:R-:W2:Y:S04]  /*5a820*/  LDL.LU.64 R4, [R1+0x40d8] ;  /* 0x0040d80001047983 */ /* 0x000ea80000300a00 */
        /* <DEDUP_REMOVED lines=9> */
[----:B------:R-:W-:Y:S04]  /*5a8c0*/  STL.64 [R1+0x40a8], R12 ;  /* 0x0040a80c01007387 */ /* 0x000fe80000100a00 */
[----:B------:R-:W4:Y:S04]  /*5a8d0*/  LDL R0, [R1+0x35d0] ;  /* 0x0035d00001007983 */ /* 0x000f280000100800 */
[----:B------:R-:W-:Y:S01]  /*5a8e0*/  STL [R1+0x3cc4], R29 ;  /* 0x003cc41d01007387 */ /* 0x000fe20000100800 */
[----:B--2---:R-:W-:-:S15]  /*5a8f0*/  HMMA.16816.F32.BF16 R4, R24, R16, R4 ;  /* 0x000000101804723c */ /* 0x004fde0000041804 */
[----:B------:R-:W-:-:S04]  /*5a900*/  NOP ;  /* 0x0000000000007918 */ /* 0x000fc80000000000 */
[----:B------:R-:W-:Y:S01]  /*5a910*/  IMAD.MOV.U32 R11, RZ, RZ, R6 ;  /* 0x000000ffff0b7224 */ /* 0x000fe200078e0006 */
[----:B------:R0:W-:Y:S01]  /*5a920*/  STL.64 [R1+0x400], R4 ;  /* 0x0004000401007387 */ /* 0x0001e20000100a00 */
[----:B------:R-:W-:-:S03]  /*5a930*/  IMAD.MOV.U32 R10, RZ, RZ, R7 ;  /* 0x000000ffff0a7224 */ /* 0x000fc600078e0007 */
[----:B------:R-:W2:Y:S04]  /*5a940*/  LDL.LU.64 R6, [R1+0x40c0] ;  /* 0x0040c00001067983 */ /* 0x000ea80000300a00 */
[----:B0-----:R-:W2:Y:S04]  /*5a950*/  LDL.LU.64 R4, [R1+0x40b8] ;  /* 0x0040b80001047983 */ /* 0x001ea80000300a00 */
[----:B---3--:R-:W-:Y:S04]  /*5a960*/  STL.64 [R1+0x40a0], R18 ;  /* 0x0040a01201007387 */ /* 0x008fe80000100a00 */
[----:B------:R-:W-:Y:S04]  /*5a970*/  STL.64 [R1+0x4098], R16 ;  /* 0x0040981001007387 */ /* 0x000fe80000100a00 */
[----:B------:R-:W-:Y:S04]  /*5a980*/  STL [R1+0x3ccc], R10 ;  /* 0x003ccc0a01007387 */ /* 0x000fe80000100800 */
[----:B------:R-:W-:Y:S01]  /*5a990*/  STL [R1+0x3cc8], R11 ;  /* 0x003cc80b01007387 */ /* 0x000fe20000100800 */
[----:B--2---:R-:W-:-:S15]  /*5a9a0*/  HMMA.16816.F32.BF16 R4, R24, R20, R4 ;  /* 0x000000141804723c */ /* 0x004fde0000041804 */
[----:B------:R-:W-:-:S04]  /*5a9b0*/  NOP ;  /* 0x0000000000007918 */ /* 0x000fc80000000000 */
[----:B------:R0:W-:Y:S04]  /*5a9c0*/  STL.64 [R1+0x3f0], R4 ;  /* 0x0003f00401007387 */ /* 0x0001e80000100a00 */
[----:B------:R1:W-:Y:S04]  /*5a9d0*/  STL [R1+0x3f8], R6 ;  /* 0x0003f80601007387 */ /* 0x0003e80000100800 */
[----:B------:R-:W-:Y:S04]  /*5a9e0*/  STL.64 [R1+0x4090], R20 ;  /* 0x0040901401007387 */ /* 0x000fe80000100a00 */
[----:B------:R-:W2:Y:S01]  /*5a9f0*/  LDL.LU R24, [R1+0x20] ;  /* 0x0000200001187983 */ /* 0x000ea20000300800 */
[----:B------:R-:W-:-:S02]  /*5aa00*/  IMAD.MOV.U32 R26, RZ, RZ, R15 ;  /* 0x000000ffff1a7224 */ /* 0x000fc400078e000f */
[----:B------:R-:W-:Y:S02]  /*5aa10*/  IMAD.MOV.U32 R27, RZ, RZ, R2 ;  /* 0x000000ffff1b7224 */ /* 0x000fe400078e0002 */
[----:B------:R-:W-:Y:S02]  /*5aa20*/  IMAD.MOV.U32 R25, RZ, RZ, R14 ;  /* 0x000000ffff197224 */ /* 0x000fe400078e000e */
[----:B------:R-:W3:Y:S04]  /*5aa30*/  LDL.LU R14, [R1+0x40b4] ;  /* 0x0040b400010e7983 */ /* 0x000ee80000300800 */
[----:B------:R-:W3:Y:S04]  /*5aa40*/  LDL.LU R15, [R1+0x40b0] ;  /* 0x0040b000010f7983 */ /* 0x000ee80000300800 */
[----:B------:R-:W-:Y:S01]  /*5aa50*/  STL.64 [R1+0x4078], R26 ;  /* 0x0040781a01007387 */ /* 0x000fe20000100a00 */
[----:B------:R-:W-:-:S03]  /*5aa60*/  IMAD.MOV.U32 R29, RZ, RZ, R7 ;  /* 0x000000ffff1d7224 */ /* 0x000fc600078e0007 */
[----:B--2---:R-:W-:Y:S04]  /*5aa70*/  STL.64 [R1+0x4070], R24 ;  /* 0x0040701801007387 */ /* 0x004fe80000100a00 */
        /* <DEDUP_REMOVED lines=18> */
[----:B--2---:R-:W-:Y:S04]  /*5aba0*/  STL.64 [R1+0x4018], R6 ;  /* 0x0040180601007387 */ /* 0x004fe80000100a00 */
[----:B------:R0:W-:Y:S04]  /*5abb0*/  STL.64 [R1+0x4010], R4 ;  /* 0x0040100401007387 */ /* 0x0001e80000100a00 */
[----:B0-----:R-:W2:Y:S04]  /*5abc0*/  LDL.LU R4, [R1+0x150] ;  /* 0x0001500001047983 */ /* 0x001ea80000300800 */
[----:B------:R-:W2:Y:S04]  /*5abd0*/  LDL.LU R5, [R1+0x154] ;  /* 0x0001540001057983 */ /* 0x000ea80000300800 */
[----:B------:R-:W2:Y:S04]  /*5abe0*/  LDL.LU R6, [R1+0x158] ;  /* 0x0001580001067983 */ /* 0x000ea80000300800 */
[----:B------:R-:W2:Y:S01]  /*5abf0*/  LDL.LU R7, [R1+0x15c] ;  /* 0x00015c0001077983 */ /* 0x000ea20000300800 */
[----:B---3--:R-:W-:-:S02]  /*5ac00*/  IMAD.MOV.U32 R27, RZ, RZ, R14 ;  /* 0x000000ffff1b7224 */ /* 0x008fc400078e000e */
[----:B------:R-:W-:Y:S01]  /*5ac10*/  IMAD.MOV.U32 R26, RZ, RZ, R15 ;  /* 0x000000ffff1a7224 */ /* 0x000fe200078e000f */
[----:B--2---:R-:W-:Y:S04]  /*5ac20*/  STL.64 [R1+0x4038], R6 ;  /* 0x0040380601007387 */ /* 0x004fe80000100a00 */
[----:B------:R0:W-:Y:S04]  /*5ac30*/  STL.64 [R1+0x4030], R4 ;  /* 0x0040300401007387 */ /* 0x0001e80000100a00 */
        /* <DEDUP_REMOVED lines=42> */
[----:B------:R0:W-:Y:S04]  /*5aee0*/  STL.64 [R1+0x3e0], R12 ;  /* 0x0003e00c01007387 */ /* 0x0001e80000100a00 */
[----:B0-----:R-:W3:Y:S01]  /*5aef0*/  LDL.LU.64 R12, [R1+0x40a8] ;  /* 0x0040a800010c7983 */ /* 0x001ee20000300a00 */
[----:B------:R-:W-:-:S02]  /*5af00*/  IMAD.MOV.U32 R10, RZ, RZ, R14 ;  /* 0x000000ffff0a7224 */ /* 0x000fc400078e000e */
[----:B------:R-:W-:-:S03]  /*5af10*/  IMAD.MOV.U32 R11, RZ, RZ, R15 ;  /* 0x000000ffff0b7224 */ /* 0x000fc600078e000f */
[----:B------:R-:W-:Y:S04]  /*5af20*/  STL [R1+0x3cd8], R10 ;  /* 0x003cd80a01007387 */ /* 0x000fe80000100800 */
[----:B------:R-:W-:Y:S01]  /*5af30*/  STL [R1+0x3cd4], R11 ;  /* 0x003cd40b01007387 */ /* 0x000fe20000100800 */
[----:B---3--:R-:W-:-:S15]  /*5af40*/  HMMA.16816.F32.BF16 R16, R24, R12, R16 ;  /* 0x0000000c1810723c */ /* 0x008fde0000041810 */
[----:B------:R-:W-:-:S04]  /*5af50*/  NOP ;  /* 0x0000000000007918 */ /* 0x000fc80000000000 */
        /* <DEDUP_REMOVED lines=8> */
[----:B0-----:R-:W2:Y:S02]  /*5afe0*/  LDL.LU.64 R20, [R1+0x4090] ;  /* 0x0040900001147983 */ /* 0x001ea40000300a00 */
        /* <DEDUP_REMOVED lines=70> */
[----:B------:R-:W4:-:S12]  /*5b450*/  LDL.LU.64 R4, [R1+0x3fe0] ;  /* 0x003fe00001047983 */ /* 0x000f180000300a00 */
[----:B------:R0:W-:Y:S04]  /*5b460*/  STL.64 [R1+0x130], R24 ;  /* 0x0001301801007387 */ /* 0x0001e80000100a00 */
[----:B------:R1:W-:Y:S04]  /*5b470*/  STL.64 [R1+0x138], R26 ;  /* 0x0001381a01007387 */ /* 0x0003e80000100a00 */
[----:B0-----:R-:W2:Y:S04]  /*5b480*/  LDL.LU.64 R24, [R1+0x50] ;  /* 0x0000500001187983 */ /* 0x001ea80000300a00 */
[----:B-1----:R-:W2:Y:S04]  /*5b490*/  LDL.LU.64 R26, [R1+0x58] ;  /* 0x00005800011a7983 */ /* 0x002ea80000300a00 */
        /* <DEDUP_REMOVED lines=13> */
[----:B------:R0:W-:Y:S04]  /*5b570*/  STL.64 [R1+0x120], R12 ;  /* 0x0001200c01007387 */ /* 0x0001e80000100a00 */
        /* <DEDUP_REMOVED lines=8> */
[----:B--2---:R-:W-:Y:S02]  /*5b600*/  HMMA.16816.F32.BF16 R24, R4, R16, R24 ;  /* 0x000000100418723c */ /* 0x004fe40000041818 */
[----:B---3--:R-:W-:Y:S04]  /*5b610*/  STL.64 [R1+0x3fa0], R18 ;  /* 0x003fa01201007387 */ /* 0x008fe80000100a00 */
[----:B------:R0:W-:-:S13]  /*5b620*/  STL.64 [R1+0x3f98], R16 ;  /* 0x003f981001007387 */ /* 0x0001da0000100a00 */
[----:B------:R-:W-:Y:S04]  /*5b630*/  STL.64 [R1+0x100], R24 ;  /* 0x0001001801007387 */ /* 0x000fe80000100a00 */
[----:B------:R-:W-:Y:S04]  /*5b640*/  STL.64 [R1+0x108], R26 ;  /* 0x0001081a01007387 */ /* 0x000fe80000100a00 */
[----:B------:R-:W1:Y:S04]  /*5b650*/  LDSM.16.MT88.4 R24, [R0+UR5+0x18000] ;  /* 0x018000050018783b */ /* 0x000e680008004200 */
[----:B0-----:R-:W2:Y:S04]  /*5b660*/  LDL.LU R16, [R1+0x580] ;  /* 0x0005800001107983 */ /* 0x001ea80000300800 */
[----:B------:R-:W2:Y:S04]  /*5b670*/  LDL.LU R17, [R1+0x584] ;  /* 0x0005840001117983 */ /* 0x000ea80000300800 */
[----:B------:R-:W2:Y:S04]  /*5b680*/  LDL.LU R18, [R1+0x588] ;  /* 0x0005880001127983 */ /* 0x000ea80000300800 */
[----:B------:R-:W2:Y:S04]  /*5b690*/  LDL.LU R19, [R1+0x58c] ;  /* 0x00058c0001137983 */ /* 0x000ea80000300800 */
[----:B-1----:R-:W-:Y:S04]  /*5b6a0*/  STL.64 [R1+0x30], R24 ;  /* 0x0000301801007387 */ /* 0x002fe80000100a00 */
[----:B------:R-:W-:Y:S04]  /*5b6b0*/  STL.64 [R1+0x38], R26 ;  /* 0x0000381a01007387 */ /* 0x000fe80000100a00 */
[----:B------:R-:W0:Y:S02]  /*5b6c0*/  LDSM.16.MT88.4 R24, [R0+UR5+0x18080] ;  /* 0x018080050018783b */ /* 0x000e240008004200 */
[----:B0-----:R-:W-:-:S02]  /*5b6d0*/  IMAD.MOV.U32 R23, RZ, RZ, R26 ;  /* 0x000000ffff177224 */ /* 0x001fc400078e001a */
[----:B------:R-:W-:Y:S02]  /*5b6e0*/  IMAD.MOV.U32 R22, RZ, RZ, R27 ;  /* 0x000000ffff167224 */ /* 0x000fe400078e001b */
[----:B------:R-:W-:Y:S02]  /*5b6f0*/  IMAD.MOV.U32 R14, RZ, RZ, R24 ;  /* 0x000000ffff0e7224 */ /* 0x000fe400078e0018 */
[----:B------:R-:W-:Y:S01]  /*5b700*/  IMAD.MOV.U32 R15, RZ, RZ, R25 ;  /* 0x000000ffff0f7224 */ /* 0x000fe200078e0019 */
[----:B------:R-:W3:Y:S04]  /*5b710*/  LDL.LU.64 R26, [R1+0x3fc0] ;  /* 0x003fc000011a7983 */ /* 0x000ee80000300a00 */
[----:B------:R-:W3:Y:S04]  /*5b720*/  LDL.LU.64 R24, [R1+0x3fb8] ;  /* 0x003fb80001187983 */ /* 0x000ee80000300a00 */
[----:B------:R-:W-:Y:S04]  /*5b730*/  STL [R1+0x3f18], R22 ;  /* 0x003f181601007387 */ /* 0x000fe80000100800 */
[----:B------:R-:W-:Y:S04]  /*5b740*/  STL [R1+0x3f14], R23 ;  /* 0x003f141701007387 */ /* 0x000fe80000100800 */
[----:B------:R-:W-:Y:S04]  /*5b750*/  STL [R1+0x3f10], R15 ;  /* 0x003f100f01007387 */ /* 0x000fe80000100800 */
[----:B------:R-:W-:Y:S01]  /*5b760*/  STL [R1+0x3f0c], R14 ;  /* 0x003f0c0e01007387 */ /* 0x000fe20000100800 */
[----:B---3--:R-:W-:Y:S03]  /*5b770*/  HMMA.16816.F32.BF16 R4, R4, R20, R24 ;  /* 0x000000140404723c */ /* 0x008fe60000041818 */
[----:B------:R-:W2:Y:S04]  /*5b780*/  LDL.LU.64 R26, [R1+0x3fb0] ;  /* 0x003fb000011a7983 */ /* 0x000ea80000300a00 */
[----:B------:R-:W2:-:S12]  /*5b790*/  LDL.LU.64 R24, [R1+0x3fa8] ;  /* 0x003fa80001187983 */ /* 0x000e980000300a00 */
[----:B------:R-:W-:Y:S04]  /*5b7a0*/  STL.64 [R1+0x60], R4 ;  /* 0x0000600401007387 */ /* 0x000fe80000100a00 */
[----:B------:R-:W-:Y:S04]  /*5b7b0*/  STL.64 [R1+0x68], R6 ;  /* 0x0000680601007387 */ /* 0x000fe80000100a00 */
[----:B------:R-:W0:Y:S02]  /*5b7c0*/  LDSM.16.MT88.4 R4, [R0+UR5+0x18100] ;  /* 0x018100050004783b */ /* 0x000e240008004200 */
[----:B0-----:R-:W-:-:S02]  /*5b7d0*/  IMAD.MOV.U32 R23, RZ, RZ, R4 ;  /* 0x000000ffff177224 */ /* 0x001fc400078e0004 */
[----:B------:R-:W-:Y:S02]  /*5b7e0*/  IMAD.MOV.U32 R15, RZ, RZ, R5 ;  /* 0x000000ffff0f7224 */ /* 0x000fe400078e0005 */
[----:B------:R-:W-:Y:S02]  /*5b7f0*/  IMAD.MOV.U32 R14, RZ, RZ, R6 ;  /* 0x000000ffff0e7224 */ /* 0x000fe400078e0006 */
[----:B------:R-:W-:Y:S02]  /*5b800*/  IMAD.MOV.U32 R2, RZ, RZ, R7 ;  /* 0x000000ffff027224 */ /* 0x000fe400078e0007 */
[----:B------:R-:W0:Y:S04]  /*5b810*/  LDSM.16.MT88.4 R4, [R0+UR5+0x18180] ;  /* 0x018180050004783b */ /* 0x000e280008004200 */
[----:B------:R-:W-:Y:S04]  /*5b820*/  STL [R1+0x3f38], R14 ;  /* 0x003f380e01007387 */ /* 0x000fe80000100800 */
[----:B------:R-:W-:Y:S04]  /*5b830*/  STL [R1+0x3f34], R15 ;  /* 0x003f340f01007387 */ /* 0x000fe80000100800 */
[----:B------:R-:W-:Y:S01]  /*5b840*/  STL [R1+0x3f30], R23 ;  /* 0x003f301701007387 */ /* 0x000fe20000100800 */
[----:B0-----:R-:W-:-:S03]  /*5b850*/  IMAD.MOV.U32 R22, RZ, RZ, R7 ;  /* 0x000000ffff167224 */ /* 0x001fc600078e0007 */
[----:B------:R0:W-:Y:S04]  /*5b860*/  STL.64 [R1], R4 ;  /* 0x0000000401007387 */ /* 0x0001e80000100a00 */
[----:B------:R1:W-:Y:S04]  /*5b870*/  STL [R1+0x8], R6 ;  /* 0x0000080601007387 */ /* 0x0003e80000100800 */
[----:B------:R-:W-:Y:S04]  /*5b880*/  STL [R1+0x3f90], R22 ;  /* 0x003f901601007387 */ /* 0x000fe80000100800 */
[----:B------:R3:W-:Y:S01]  /*5b890*/  STL.64 [R1+0x3f88], R20 ;  /* 0x003f881401007387 */ /* 0x0007e20000100a00 */
[----:B--2---:R-:W-:Y:S01]  /*5b8a0*/  HMMA.16816.F32.BF16 R16, R24, R8, R16 ;  /* 0x000000081810723c */ /* 0x004fe20000041810 */
[----:B0-----:R-:W-:-:S02]  /*5b8b0*/  IMAD.MOV.U32 R4, RZ, RZ, R26 ;  /* 0x000000ffff047224 */ /* 0x001fc400078e001a */
[----:B------:R-:W-:Y:S02]  /*5b8c0*/  IMAD.MOV.U32 R5, RZ, RZ, R25 ;  /* 0x000000ffff057224 */ /* 0x000fe400078e0019 */
[----:B-1----:R-:W-:Y:S02]  /*5b8d0*/  IMAD.MOV.U32 R6, RZ, RZ, R24 ;  /* 0x000000ffff067224 */ /* 0x002fe400078e0018 */
[----:B------:R-:W-:-:S12]  /*5b8e0*/  IMAD.MOV.U32 R10, RZ, RZ, R4 ;  /* 0x000000ffff0a7224 */ /* 0x000fd800078e0004 */
[----:B------:R0:W-:Y:S04]  /*5b8f0*/  STL.64 [R1+0x140], R16 ;  /* 0x0001401001007387 */ /* 0x0001e80000100a00 */
[----:B------:R1:W-:Y:S04]  /*5b900*/  STL.64 [R1+0x148], R18 ;  /* 0x0001481201007387 */ /* 0x0003e80000100a00 */
[----:B---3--:R-:W2:Y:S04]  /*5b910*/  LDL.LU R20, [R1+0x610] ;  /* 0x0006100001147983 */ /* 0x008ea80000300800 */
        /* <DEDUP_REMOVED lines=8> */
[----:B------:R-:W4:Y:S01]  /*5b9a0*/  LDL.LU R4, [R1+0x550] ;  /* 0x0005500001047983 */ /* 0x000f220000300800 */
[----:B0-----:R-:W-:-:S02]  /*5b9b0*/  IMAD.MOV.U32 R9, RZ, RZ, R5 ;  /* 0x000000ffff097224 */ /* 0x001fc400078e0005 */
[----:B------:R-:W-:Y:S01]  /*5b9c0*/  IMAD.MOV.U32 R8, RZ, RZ, R6 ;  /* 0x000000ffff087224 */ /* 0x000fe200078e0006 */
[----:B------:R-:W4:Y:S04]  /*5b9d0*/  LDL.LU R5, [R1+0x554] ;  /* 0x0005540001057983 */ /* 0x000f280000300800 */
[----:B------:R-:W2:Y:S04]  /*5b9e0*/  LDL.LU R6, [R1+0x558] ;  /* 0x0005580001067983 */ /* 0x000ea80000300800 */
[----:B------:R-:W2:Y:S01]  /*5b9f0*/  LDL.LU R7, [R1+0x55c] ;  /* 0x00055c0001077983 */ /* 0x000ea20000300800 */
[----:B------:R-:W-:-:S03]  /*5ba00*/  IMAD.MOV.U32 R3, RZ, RZ, R27 ;  /* 0x000000ffff037224 */ /* 0x000fc600078e001b */
        /* <DEDUP_REMOVED lines=10> */
[----:B------:R-:W2:Y:S01]  /*5bab0*/  LDL.LU.64 R26, [R1+0x38] ;  /* 0x00003800011a7983 */ /* 0x000ea20000300a00 */
[----:B------:R-:W-:-:S07]  /*5bac0*/  IMAD.MOV.U32 R11, RZ, RZ, R3 ;  /* 0x000000ffff0b7224 */ /* 0x000fce00078e0003 */
[C---:B---3--:R-:W-:Y:S01]  /*5bad0*/  HMMA.16816.F32.BF16 R16, R8.reuse, R12, R16 ;  /* 0x0000000c0810723c */ /* 0x048fe20000041810 */
[----:B--2---:R-:W-:Y:S04]  /*5bae0*/  STL.64 [R1+0x3f28], R26 ;  /* 0x003f281a01007387 */ /* 0x004fe80000100a00 */
[----:B----4-:R0:W-:Y:S04]  /*5baf0*/  STL.64 [R1+0x3f20], R24 ;  /* 0x003f201801007387 */ /* 0x0101e80000100a00 */
[----:B0-----:R-:W2:Y:S04]  /*5bb00*/  LDL.LU R24, [R1+0x5f0] ;  /* 0x0005f00001187983 */ /* 0x001ea80000300800 */
[----:B------:R-:W2:Y:S04]  /*5bb10*/  LDL.LU R25, [R1+0x5f4] ;  /* 0x0005f40001197983 */ /* 0x000ea80000300800 */
[----:B------:R-:W3:Y:S04]  /*5bb20*/  LDL.LU R26, [R1+0x5f8] ;  /* 0x0005f800011a7983 */ /* 0x000ee80000300800 */
[----:B------:R-:W3:Y:S04]  /*5bb30*/  LDL.LU R27, [R1+0x5fc] ;  /* 0x0005fc00011b7983 */ /* 0x000ee80000300800 */
[----:B---3--:R-:W-:Y:S04]  /*5bb40*/  STL.64 [R1+0x3f48], R26 ;  /* 0x003f481a01007387 */ /* 0x008fe80000100a00 */
[----:B--2---:R0:W-:Y:S04]  /*5bb50*/  STL.64 [R1+0x3f40], R24 ;  /* 0x003f401801007387 */ /* 0x0041e80000100a00 */
[----:B0-----:R-:W2:Y:S04]  /*5bb60*/  LDL.LU.64 R24, [R1+0x40] ;  /* 0x0000400001187983 */ /* 0x001ea80000300a00 */
[----:B------:R-:W2:Y:S04]  /*5bb70*/  LDL.LU.64 R26, [R1+0x48] ;  /* 0x00004800011a7983 */ /* 0x000ea80000300a00 */
        /* <DEDUP_REMOVED lines=8> */
[----:B0-----:R-:W4:Y:S04]  /*5bc00*/  LDL.LU R22, [R1+0x3f90] ;  /* 0x003f900001167983 */ /* 0x001f280000300800 */
        /* <DEDUP_REMOVED lines=11> */
[----:B------:R-:W-:Y:S04]  /*5bcc0*/  STL.64 [R1+0x2e8], R10 ;  /* 0x0002e80a01007387 */ /* 0x000fe80000100a00 */
[----:B0-----:R-:W2:Y:S04]  /*5bcd0*/  LDL.LU.64 R8, [R1+0x3f70] ;  /* 0x003f700001087983 */ /* 0x001ea80000300a00 */
[----:B----4-:R-:W-:Y:S04]  /*5bce0*/  STL [R1+0x3f58], R22 ;  /* 0x003f581601007387 */ /* 0x010fe80000100800 */
[----:B------:R0:W-:Y:S04]  /*5bcf0*/  STL.64 [R1+0x3f50], R20 ;  /* 0x003f501401007387 */ /* 0x0001e80000100a00 */
[----:B0-----:R-:W4:Y:S04]  /*5bd00*/  LDL.LU R20, [R1+0x660] ;  /* 0x0006600001147983 */ /* 0x001f280000300800 */
[----:B------:R-:W4:Y:S04]  /*5bd10*/  LDL.LU R21, [R1+0x664] ;  /* 0x0006640001157983 */ /* 0x000f280000300800 */
[----:B------:R-:W4:Y:S04]  /*5bd20*/  LDL.LU R22, [R1+0x668] ;  /* 0x0006680001167983 */ /* 0x000f280000300800 */
[----:B------:R-:W4:Y:S01]  /*5bd30*/  LDL.LU R23, [R1+0x66c] ;  /* 0x00066c0001177983 */ /* 0x000f220000300800 */
[C---:B---3--:R-:W-:Y:S08]  /*5bd40*/  HMMA.16816.F32.BF16 R16, R24.reuse, R12, R16 ;  /* 0x0000000c1810723c */ /* 0x048ff00000041810 */
[----:B--2---:R-:W-:-:S15]  /*5bd50*/  HMMA.16816.F32.BF16 R4, R24, R8, R4 ;  /* 0x000000081804723c */ /* 0x004fde0000041804 */
[----:B------:R-:W-:-:S04]  /*5bd60*/  NOP ;  /* 0x0000000000007918 */ /* 0x000fc80000000000 */
        /* <DEDUP_REMOVED lines=14> */
[----:B------:R-:W-:Y:S02]  /*5be50*/  IMAD.MOV.U32 R28, RZ, RZ, R16 ;  /* 0x000000ffff1c7224 */ /* 0x000fe400078e0010 */
[----:B------:R-:W-:Y:S01]  /*5be60*/  IMAD.MOV.U32 R29, RZ, RZ, R17 ;  /* 0x000000ffff1d7224 */ /* 0x000fe200078e0011 */
[----:B------:R-:W3:Y:S04]  /*5be70*/  LDL.LU.64 R18, [R1+0x3f68] ;  /* 0x003f680001127983 */ /* 0x000ee80000300a00 */
[----:B------:R-:W4:Y:S01]  /*5be80*/  LDL.LU.64 R16, [R1+0x3f60] ;  /* 0x003f600001107983 */ /* 0x000f220000300a00 */
[----:B------:R-:W-:-:S02]  /*5be90*/  IMAD.MOV.U32 R3, RZ, RZ, R27 ;  /* 0x000000ffff037224 */ /* 0x000fc400078e001b */
[----:B------:R-:W-:Y:S02]  /*5bea0*/  IMAD.MOV.U32 R14, RZ, RZ, R24 ;  /* 0x000000ffff0e7224 */ /* 0x000fe400078e0018 */
[----:B------:R-:W-:Y:S01]  /*5beb0*/  IMAD.MOV.U32 R15, RZ, RZ, R25 ;  /* 0x000000ffff0f7224 */ /* 0x000fe200078e0019 */
[----:B----4-:R-:W-:-:S15]  /*5bec0*/  HMMA.16816.F32.BF16 R20, R24, R16, R20 ;  /* 0x000000101814723c */ /* 0x010fde0000041814 */
[----:B------:R-:W-:-:S04]  /*5bed0*/  NOP ;  /* 0x0000000000007918 */ /* 0x000fc80000000000 */
[----:B------:R-:W-:Y:S04]  /*5bee0*/  STL.64 [R1+0x320], R20 ;  /* 0x0003201401007387 */ /* 0x000fe80000100a00 */
[----:B------:R0:W-:Y:S04]  /*5bef0*/  STL.64 [R1+0x328], R22 ;  /* 0x0003281601007387 */ /* 0x0001e80000100a00 */
[----:B0-----:R-:W4:Y:S04]  /*5bf00*/  LDL.LU R22, [R1+0x3f58] ;  /* 0x003f580001167983 */ /* 0x001f280000300800 */
[----:B------:R-:W2:Y:S01]  /*5bf10*/  LDL.LU.64 R20, [R1+0x3f50] ;  /* 0x003f500001147983 */ /* 0x000ea20000300a00 */
[----:B------:R-:W-:-:S03]  /*5bf20*/  IMAD.MOV.U32 R23, RZ, RZ, R26 ;  /* 0x000000ffff177224 */ /* 0x000fc600078e001a */
[----:B------:R-:W2:Y:S04]  /*5bf30*/  LDL.LU.64 R26, [R1+0x3f48] ;  /* 0x003f4800011a7983 */ /* 0x000ea80000300a00 */
[----:B------:R-:W2:Y:S04]  /*5bf40*/  LDL.LU.64 R24, [R1+0x3f40] ;  /* 0x003f400001187983 */ /* 0x000ea80000300a00 */
[----:B---3--:R0:W-:Y:S04]  /*5bf50*/  STL.64 [R1+0x3ef8], R18 ;  /* 0x003ef81201007387 */ /* 0x0081e80000100a00 */
[----:B------:R1:W-:Y:S01]  /*5bf60*/  STL.64 [R1+0x3ef0], R16 ;  /* 0x003ef01001007387 */ /* 0x0003e20000100a00 */
[----:B0-----:R-:W-:-:S02]  /*5bf70*/  IMAD.MOV.U32 R18, RZ, RZ, R23 ;  /* 0x000000ffff127224 */ /* 0x001fc400078e0017 */
[----:B-1----:R-:W-:Y:S02]  /*5bf80*/  IMAD.MOV.U32 R16, RZ, RZ, R14 ;  /* 0x000000ffff107224 */ /* 0x002fe400078e000e */
[----:B------:R-:W-:Y:S02]  /*5bf90*/  IMAD.MOV.U32 R17, RZ, RZ, R15 ;  /* 0x000000ffff117224 */ /* 0x000fe400078e000f */
[----:B------:R-:W-:Y:S01]  /*5bfa0*/  IMAD.MOV.U32 R19, RZ, RZ, R3 ;  /* 0x000000ffff137224 */ /* 0x000fe200078e0003 */
[----:B------:R-:W3:Y:S04]  /*5bfb0*/  LDL.LU R14, [R1+0x3f38] ;  /* 0x003f3800010e7983 */ /* 0x000ee80000300800 */
[----:B------:R-:W3:Y:S04]  /*5bfc0*/  LDL.LU R15, [R1+0x3f34] ;  /* 0x003f3400010f7983 */ /* 0x000ee80000300800 */
[----:B------:R-:W3:Y:S01]  /*5bfd0*/  LDL.LU R23, [R1+0x3f30] ;  /* 0x003f300001177983 */ /* 0x000ee20000300800 */
[----:B--2---:R-:W-:Y:S03]  /*5bfe0*/  HMMA.16816.F32.BF16 R16, R16, R20, R24 ;  /* 0x000000141010723c */ /* 0x004fe60000041818 */
[----:B------:R-:W2:Y:S04]  /*5bff0*/  LDL.LU.64 R26, [R1+0x3f28] ;  /* 0x003f2800011a7983 */ /* 0x000ea80000300a00 */
[----:B------:R-:W2:Y:S04]  /*5c000*/  LDL.LU.64 R24, [R1+0x3f20] ;  /* 0x003f200001187983 */ /* 0x000ea80000300a00 */
[----:B------:R-:W-:Y:S08]  /*5c010*/  STL.64 [R1+0x3ee8], R20 ;  /* 0x003ee81401007387 */ /* 0x000ff00000100a00 */
[----:B------:R-:W-:Y:S04]  /*5c020*/  STL.64 [R1+0x2d0], R16 ;  /* 0x0002d01001007387 */ /* 0x000fe80000100a00 */
[----:B------:R0:W-:Y:S01]  /*5c030*/  STL.64 [R1+0x2d8], R18 ;  /* 0x0002d81201007387 */ /* 0x0001e20000100a00 */
[----:B--2---:R-:W-:Y:S01]  /*5c040*/  HMMA.16816.F32.BF16 R4, R24, R8, R4 ;  /* 0x000000081804723c */ /* 0x004fe20000041804 */
[----:B0-----:R-:W-:-:S02]  /*5c050*/  IMAD.MOV.U32 R18, RZ, RZ, R24 ;  /* 0x000000ffff127224 */ /* 0x001fc400078e0018 */
[----:B------:R-:W-:Y:S02]  /*5c060*/  IMAD.MOV.U32 R17, RZ, RZ, R25 ;  /* 0x000000ffff117224 */ /* 0x000fe400078e0019 */
[----:B------:R-:W-:-:S14]  /*5c070*/  IMAD.MOV.U32 R16, RZ, RZ, R26 ;  /* 0x000000ffff107224 */ /* 0x000fdc00078e001a */
[----:B------:R0:W-:Y:S04]  /*5c080*/  STL.64 [R1+0x310], R4 ;  /* 0x0003100401007387 */ /* 0x0001e80000100a00 */
[----:B------:R1:W-:Y:S04]  /*5c090*/  STL.64 [R1+0x318], R6 ;  /* 0x0003180601007387 */ /* 0x0003e80000100a00 */
[----:B------:R-:W-:Y:S04]  /*5c0a0*/  STL.64 [R1+0x3ed0], R10 ;  /* 0x003ed00a01007387 */ /* 0x000fe80000100a00 */
[----:B------:R-:W-:Y:S04]  /*5c0b0*/  STL.64 [R1+0x3ec8], R8 ;  /* 0x003ec80801007387 */ /* 0x000fe80000100a00 */
[----:B------:R-:W2:Y:S04]  /*5c0c0*/  LDL.LU R24, [R1] ;  /* 0x0000000001187983 */ /* 0x000ea80000300800 */
[----:B------:R-:W2:Y:S04]  /*5c0d0*/  LDL.LU R25, [R1+0x4] ;  /* 0x0000040001197983 */ /* 0x000ea80000300800 */
[----:B------:R-:W2:Y:S01]  /*5c0e0*/  LDL.LU R26, [R1+0x8] ;  /* 0x00000800011a7983 */ /* 0x000ea20000300800 */
[----:B------:R-:W-:-:S02]  /*5c0f0*/  IMAD.MOV.U32 R3, RZ, RZ, R27 ;  /* 0x000000ffff037224 */ /* 0x000fc400078e001b */
[----:B----4-:R-:W-:Y:S02]  /*5c100*/  IMAD.MOV.U32 R27, RZ, RZ, R22 ;  /* 0x000000ffff1b7224 */ /* 0x010fe400078e0016 */
[----:B------:R-:W4:Y:S04]  /*5c110*/  LDL.LU R22, [R1+0x3f18] ;  /* 0x003f180001167983 */ /* 0x000f280000300800 */
[----:B--2---:R-:W-:Y:S04]  /*5c120*/  STL.64 [R1+0x3e30], R26 ;  /* 0x003e301a01007387 */ /* 0x004fe80000100a00 */
[----:B------:R-:W-:Y:S04]  /*5c130*/  STL.64 [R1+0x3e28], R24 ;  /* 0x003e281801007387 */ /* 0x000fe80000100a00 */
        /* <DEDUP_REMOVED lines=23> */
[----:B------:R-:W3:Y:S01]  /*5c2b0*/  LDL.LU R7, [R1+0x47c] ;  /* 0x00047c0001077983 */ /* 0x000ee20000300800 */
[----:B------:R-:W-:-:S03]  /*5c2c0*/  IMAD.MOV.U32 R27, RZ, RZ, R2 ;  /* 0x000000ffff1b7224 */ /* 0x000fc600078e0002 */
[----:B------:R-:W2:Y:S01]  /*5c2d0*/  LDL.LU R23, [R1+0x3f14] ;  /* 0x003f140001177983 */ /* 0x000ea20000300800 */
[----:B------:R-:W-:-:S03]  /*5c2e0*/  IMAD.MOV.U32 R25, RZ, RZ, R15 ;  /* 0x000000ffff197224 */ /* 0x000fc600078e000f */
[----:B------:R-:W4:Y:S04]  /*5c2f0*/  LDL.LU R15, [R1+0x3f10] ;  /* 0x003f1000010f7983 */ /* 0x000f280000300800 */
[----:B------:R-:W4:Y:S04]  /*5c300*/  LDL.LU R14, [R1+0x3f0c] ;  /* 0x003f0c00010e7983 */ /* 0x000f280000300800 */
        /* <DEDUP_REMOVED lines=16> */
[----:B----4-:R-:W-:Y:S01]  /*5c410*/  IMAD.MOV.U32 R27, RZ, RZ, R22 ;  /* 0x000000ffff1b7224 */ /* 0x010fe200078e0016 */
        /* <DEDUP_REMOVED lines=69> */
[----:B------:R-:W-:-:S07]  /*5c870*/  IMAD.MOV.U32 R11, RZ, RZ, R3 ;  /* 0x000000ffff0b7224 */ /* 0x000fce00078e0003 */
[C---:B----4-:R-:W-:Y:S01]  /*5c880*/  HMMA.16816.F32.BF16 R16, R8.reuse, R12, R16 ;  /* 0x0000000c0810723c */ /* 0x050fe20000041810 */
        /* <DEDUP_REMOVED lines=20> */
[----:B0-----:R-:W4:Y:S02]  /*5c9d0*/  LDL.LU.64 R20, [R1+0x3ee8] ;  /* 0x003ee80001147983 */ /* 0x001f240000300a00 */
        /* <DEDUP_REMOVED lines=113> */
[----:B------:R-:W2:-:S15]  /*5d0f0*/  LDL.LU R24, [R1+0x70] ;  /* 0x0000700001187983 */ /* 0x000e9e0000300800 */
[----:B------:R-:W-:Y:S01]  /*5d100*/  NOP ;  /* 0x0000000000007918 */ /* 0x000fe20000000000 */
[----:B------:R-:W-:Y:S04]  /*5d110*/  STL.64 [R1+0x180], R4 ;  /* 0x0001800401007387 */ /* 0x000fe80000100a00 */
[----:B------:R-:W-:Y:S04]  /*5d120*/  STL.64 [R1+0x188], R6 ;  /* 0x0001880601007387 */ /* 0x000fe80000100a00 */
[----:B------:R-:W2:Y:S04]  /*5d130*/  LDL.LU R25, [R1+0x74] ;  /* 0x0000740001197983 */ /* 0x000ea80000300800 */
[----:B------:R-:W2:Y:S04]  /*5d140*/  LDL.LU R26, [R1+0x78] ;  /* 0x00007800011a7983 */ /* 0x000ea80000300800 */
[----:B------:R-:W2:Y:S04]  /*5d150*/  LDL.LU R27, [R1+0x7c] ;  /* 0x00007c00011b7983 */ /* 0x000ea80000300800 */
[----:B------:R-:W0:Y:S02]  /*5d160*/  LDSM.16.MT88.4 R4, [R0+UR5+0x18380] ;  /* 0x018380050004783b */ /* 0x000e240008004200 */
[----:B0-----:R-:W-:-:S02]  /*5d170*/  IMAD.MOV.U32 R23, RZ, RZ, R6 ;  /* 0x000000ffff177224 */ /* 0x001fc400078e0006 */
[----:B------:R-:W-:Y:S02]  /*5d180*/  IMAD.MOV.U32 R22, RZ, RZ, R7 ;  /* 0x000000ffff167224 */ /* 0x000fe400078e0007 */
[----:B------:R-:W-:Y:S02]  /*5d190*/  IMAD.MOV.U32 R0, RZ, RZ, R4 ;  /* 0x000000ffff007224 */ /* 0x000fe400078e0004 */
[----:B------:R-:W-:Y:S01]  /*5d1a0*/  IMAD.MOV.U32 R3, RZ, RZ, R5 ;  /* 0x000000ffff037224 */ /* 0x000fe200078e0005 */
[----:B--2---:R-:W-:Y:S04]  /*5d1b0*/  STL.64 [R1+0x3d70], R26 ;  /* 0x003d701a01007387 */ /* 0x004fe80000100a00 */
[----:B------:R0:W-:Y:S04]  /*5d1c0*/  STL.64 [R1+0x3d68], R24 ;  /* 0x003d681801007387 */ /* 0x0001e80000100a00 */
[----:B0-----:R-:W2:Y:S04]  /*5d1d0*/  LDL.LU R24, [R1+0xb0] ;  /* 0x0000b00001187983 */ /* 0x001ea80000300800 */
[----:B------:R-:W2:Y:S04]  /*5d1e0*/  LDL.LU R25, [R1+0xb4] ;  /* 0x0000b40001197983 */ /* 0x000ea80000300800 */
[----:B------:R-:W2:Y:S04]  /*5d1f0*/  LDL.LU R26, [R1+0xb8] ;  /* 0x0000b800011a7983 */ /* 0x000ea80000300800 */
[----:B------:R-:W2:Y:S04]  /*5d200*/  LDL.LU R27, [R1+0xbc] ;  /* 0x0000bc00011b7983 */ /* 0x000ea80000300800 */
[----:B------:R-:W2:Y:S04]  /*5d210*/  LDL.LU.64 R6, [R1+0x3da0] ;  /* 0x003da00001067983 */ /* 0x000ea80000300a00 */
[----:B------:R-:W2:Y:S02]  /*5d220*/  LDL.LU.64 R4, [R1+0x3d98] ;  /* 0x003d980001047983 */ /* 0x000ea40000300a00 */
[----:B--2---:R-:W-:-:S15]  /*5d230*/  HMMA.16816.F32.BF16 R12, R4, R8, R12 ;  /* 0x00000008040c723c */ /* 0x004fde000004180c */
[----:B------:R-:W-:-:S04]  /*5d240*/  NOP ;  /* 0x0000000000007918 */ /* 0x000fc80000000000 */
[----:B------:R-:W-:Y:S04]  /*5d250*/  STL.64 [R1+0x170], R12 ;  /* 0x0001700c01007387 */ /* 0x000fe80000100a00 */
[----:B------:R0:W-:Y:S04]  /*5d260*/  STL.64 [R1+0x178], R14 ;  /* 0x0001780e01007387 */ /* 0x0001e80000100a00 */
[----:B0-----:R-:W2:Y:S04]  /*5d270*/  LDL.LU.64 R14, [R1+0x3d90] ;  /* 0x003d9000010e7983 */ /* 0x001ea80000300a00 */
[----:B------:R-:W3:Y:S02]  /*5d280*/  LDL.LU.64 R12, [R1+0x3d88] ;  /* 0x003d8800010c7983 */ /* 0x000ee40000300a00 */
[----:B---3--:R-:W-:-:S15]  /*5d290*/  HMMA.16816.F32.BF16 R16, R4, R12, R16 ;  /* 0x0000000c0410723c */ /* 0x008fde0000041810 */
[----:B------:R-:W-:-:S04]  /*5d2a0*/  NOP ;  /* 0x0000000000007918 */ /* 0x000fc80000000000 */
[----:B------:R-:W-:Y:S04]  /*5d2b0*/  STL.64 [R1+0x160], R16 ;  /* 0x0001601001007387 */ /* 0x000fe80000100a00 */
[----:B------:R0:W-:Y:S04]  /*5d2c0*/  STL.64 [R1+0x168], R18 ;  /* 0x0001681201007387 */ /* 0x0001e80000100a00 */
[----:B0-----:R-:W3:Y:S04]  /*5d2d0*/  LDL.LU.64 R18, [R1+0x3d80] ;  /* 0x003d800001127983 */ /* 0x001ee80000300a00 */
[----:B------:R-:W3:Y:S04]  /*5d2e0*/  LDL.LU.64 R16, [R1+0x3d78] ;  /* 0x003d780001107983 */ /* 0x000ee80000300a00 */
[----:B--2---:R-:W-:Y:S04]  /*5d2f0*/  STL.64 [R1+0x3d58], R14 ;  /* 0x003d580e01007387 */ /* 0x004fe80000100a00 */
        /* <DEDUP_REMOVED lines=8> */
[----:B------:R0:W-:Y:S01]  /*5d380*/  STL.64 [R1+0x158], R26 ;  /* 0x0001581a01007387 */ /* 0x0001e20000100a00 */
[----:B--2---:R-:W-:Y:S03]  /*5d390*/  HMMA.16816.F32.BF16 R4, R4, R20, R12 ;  /* 0x000000140404723c */ /* 0x004fe6000004180c */
[----:B0-----:R-:W2:Y:S04]  /*5d3a0*/  LDL.LU.64 R26, [R1+0x3d70] ;  /* 0x003d7000011a7983 */ /* 0x001ea80000300a00 */
[----:B------:R-:W2:Y:S04]  /*5d3b0*/  LDL.LU.64 R24, [R1+0x3d68] ;  /* 0x003d680001187983 */ /* 0x000ea80000300a00 */
[----:B------:R-:W-:Y:S04]  /*5d3c0*/  STL.64 [R1+0x3d48], R18 ;  /* 0x003d481201007387 */ /* 0x000fe80000100a00 */
[----:B------:R0:W-:Y:S04]  /*5d3d0*/  STL.64 [R1+0x3d40], R16 ;  /* 0x003d401001007387 */ /* 0x0001e80000100a00 */
[----:B0-----:R-:W3:Y:S04]  /*5d3e0*/  LDL.LU R16, [R1+0xa0] ;  /* 0x0000a00001107983 */ /* 0x001ee80000300800 */
[----:B------:R-:W3:Y:S04]  /*5d3f0*/  LDL.LU R17, [R1+0xa4] ;  /* 0x0000a40001117983 */ /* 0x000ee80000300800 */
[----:B------:R-:W3:Y:S04]  /*5d400*/  LDL.LU R18, [R1+0xa8] ;  /* 0x0000a80001127983 */ /* 0x000ee80000300800 */
[----:B------:R0:W-:Y:S04]  /*5d410*/  STL.64 [R1+0xf0], R4 ;  /* 0x0000f00401007387 */ /* 0x0001e80000100a00 */
[----:B------:R4:W-:Y:S01]  /*5d420*/  STL [R1+0xf8], R6 ;  /* 0x0000f80601007387 */ /* 0x0009e20000100800 */
[----:B0-----:R-:W-:-:S03]  /*5d430*/  IMAD.MOV.U32 R4, RZ, RZ, R28 ;  /* 0x000000ffff047224 */ /* 0x001fc600078e001c */
[----:B------:R-:W3:Y:S01]  /*5d440*/  LDL.LU R28, [R1+0x3d60] ;  /* 0x003d6000011c7983 */ /* 0x000ee20000300800 */
[----:B------:R-:W-:Y:S02]  /*5d450*/  IMAD.MOV.U32 R19, RZ, RZ, R2 ;  /* 0x000000ffff137224 */ /* 0x000fe400078e0002 */
[----:B------:R-:W-:Y:S02]  /*5d460*/  IMAD.MOV.U32 R2, RZ, RZ, R7 ;  /* 0x000000ffff027224 */ /* 0x000fe400078e0007 */
[----:B------:R-:W-:Y:S02]  /*5d470*/  IMAD.MOV.U32 R5, RZ, RZ, R29 ;  /* 0x000000ffff057224 */ /* 0x000fe400078e001d */
[----:B----4-:R-:W-:Y:S02]  /*5d480*/  IMAD.MOV.U32 R6, RZ, RZ, R11 ;  /* 0x000000ffff067224 */ /* 0x010fe400078e000b */
[----:B------:R-:W-:Y:S01]  /*5d490*/  IMAD.MOV.U32 R7, RZ, RZ, R10 ;  /* 0x000000ffff077224 */ /* 0x000fe200078e000a */
[----:B------:R-:W-:Y:S06]  /*5d4a0*/  STL [R1+0x39e0], R2 ;  /* 0x0039e00201007387 */ /* 0x000fec0000100800 */
[----:B--2---:R-:W-:Y:S01]  /*5d4b0*/  HMMA.16816.F32.BF16 R12, R4, R8, R24 ;  /* 0x00000008040c723c */ /* 0x004fe20000041818 */
[----:B------:R-:W2:-:S15]  /*5d4c0*/  LDL.LU R24, [R1+0x4f0] ;  /* 0x0004f00001187983 */ /* 0x000e9e0000300800 */
[----:B------:R-:W-:-:S03]  /*5d4d0*/  NOP ;  /* 0x0000000000007918 */ /* 0x000fc60000000000 */
[----:B------:R-:W-:Y:S04]  /*5d4e0*/  STL.64 [R1+0xe0], R12 ;  /* 0x0000e00c01007387 */ /* 0x000fe80000100a00 */
[----:B------:R-:W-:Y:S04]  /*5d4f0*/  STL.64 [R1+0xe8], R14 ;  /* 0x0000e80e01007387 */ /* 0x000fe80000100a00 */
[----:B------:R-:W2:Y:S04]  /*5d500*/  LDL.LU R25, [R1+0x4f4] ;  /* 0x0004f40001197983 */ /* 0x000ea80000300800 */
[----:B------:R-:W2:Y:S04]  /*5d510*/  LDL.LU R26, [R1+0x4f8] ;  /* 0x0004f800011a7983 */ /* 0x000ea80000300800 */
[----:B------:R-:W2:Y:S04]  /*5d520*/  LDL.LU R27, [R1+0x4fc] ;  /* 0x0004fc00011b7983 */ /* 0x000ea80000300800 */
[----:B---3--:R-:W0:Y:S02]  /*5d530*/  LDSM.16.MT88.4 R12, [R28+UR5+0x1c000] ;  /* 0x01c000051c0c783b */ /* 0x008e240008004200 */
[----:B0-----:R-:W-:-:S02]  /*5d540*/  IMAD.MOV.U32 R11, RZ, RZ, R14 ;  /* 0x000000ffff0b7224 */ /* 0x001fc400078e000e */
[----:B------:R0:W-:Y:S01]  /*5d550*/  STL [R1+0x30], R12 ;  /* 0x0000300c01007387 */ /* 0x0001e20000100800 */
[----:B------:R-:W-:Y:S02]  /*5d560*/  IMAD.MOV.U32 R29, RZ, RZ, R15 ;  /* 0x000000ffff1d7224 */ /* 0x000fe400078e000f */
[----:B------:R-:W-:Y:S01]  /*5d570*/  IMAD.MOV.U32 R10, RZ, RZ, R13 ;  /* 0x000000ffff0a7224 */ /* 0x000fe200078e000d */
[----:B------:R-:W3:Y:S04]  /*5d580*/  LDL.LU.64 R14, [R1+0x3d58] ;  /* 0x003d5800010e7983 */ /* 0x000ee80000300a00 */
[----:B0-----:R-:W4:Y:S04]  /*5d590*/  LDL.LU.64 R12, [R1+0x3d50] ;  /* 0x003d5000010c7983 */ /* 0x001f280000300a00 */
[----:B------:R-:W-:Y:S04]  /*5d5a0*/  STL [R1+0x3ce4], R29 ;  /* 0x003ce41d01007387 */ /* 0x000fe80000100800 */
[----:B------:R-:W-:Y:S04]  /*5d5b0*/  STL [R1+0x3ce0], R11 ;  /* 0x003ce00b01007387 */ /* 0x000fe80000100800 */
[----:B------:R-:W-:Y:S01]  /*5d5c0*/  STL [R1+0x3cdc], R10 ;  /* 0x003cdc0a01007387 */ /* 0x000fe20000100800 */
[----:B----4-:R-:W-:-:S15]  /*5d5d0*/  HMMA.16816.F32.BF16 R16, R4, R12, R16 ;  /* 0x0000000c0410723c */ /* 0x010fde0000041810 */
[----:B------:R-:W-:-:S04]  /*5d5e0*/  NOP ;  /* 0x0000000000007918 */ /* 0x000fc80000000000 */
[----:B------:R-:W-:Y:S04]  /*5d5f0*/  STL.64 [R1+0xd0], R16 ;  /* 0x0000d01001007387 */ /* 0x000fe80000100a00 */
[----:B------:R-:W-:Y:S01]  /*5d600*/  STL [R1+0xd8], R18 ;  /* 0x0000d81201007387 */ /* 0x000fe20000100800 */
[----:B------:R-:W-:-:S03]  /*5d610*/  IMAD.MOV.U32 R2, RZ, RZ, R19 ;  /* 0x000000ffff027224 */ /* 0x000fc600078e0013 */
[----:B------:R-:W0:Y:S04]  /*5d620*/  LDSM.16.MT88.4 R16, [R28+UR5+0x1c080] ;  /* 0x01c080051c10783b */ /* 0x000e280008004200 */
[----:B---3--:R-:W-:Y:S04]  /*5d630*/  STL.64 [R1+0x3d18], R14 ;  /* 0x003d180e01007387 */ /* 0x008fe80000100a00 */
[----:B------:R1:W-:Y:S04]  /*5d640*/  STL.64 [R1+0x3d10], R12 ;  /* 0x003d100c01007387 */ /* 0x0003e80000100a00 */
[----:B------:R-:W-:Y:S04]  /*5d650*/  STL [R1+0x39e4], R2 ;  /* 0x0039e40201007387 */ /* 0x000fe80000100800 */
[----:B0-----:R-:W-:Y:S04]  /*5d660*/  STL [R1+0x20], R16 ;  /* 0x0000201001007387 */ /* 0x001fe80000100800 */
[----:B-1----:R-:W3:Y:S04]  /*5d670*/  LDL.LU R12, [R1+0x540] ;  /* 0x00054000010c7983 */ /* 0x002ee80000300800 */
[----:B------:R-:W3:Y:S04]  /*5d680*/  LDL.LU R13, [R1+0x544] ;  /* 0x00054400010d7983 */ /* 0x000ee80000300800 */
[----:B------:R-:W4:Y:S04]  /*5d690*/  LDL.LU R14, [R1+0x548] ;  /* 0x00054800010e7983 */ /* 0x000f280000300800 */
[----:B------:R-:W4:Y:S01]  /*5d6a0*/  LDL.LU R15, [R1+0x54c] ;  /* 0x00054c00010f7983 */ /* 0x000f220000300800 */
[----:B------:R-:W-:-:S02]  /*5d6b0*/  IMAD.MOV.U32 R29, RZ, RZ, R17 ;  /* 0x000000ffff1d7224 */ /* 0x000fc400078e0011 */
[----:B------:R-:W-:Y:S02]  /*5d6c0*/  IMAD.MOV.U32 R11, RZ, RZ, R18 ;  /* 0x000000ffff0b7224 */ /* 0x000fe400078e0012 */
[----:B------:R-:W-:Y:S02]  /*5d6d0*/  IMAD.MOV.U32 R10, RZ, RZ, R19 ;  /* 0x000000ffff0a7224 */ /* 0x000fe400078e0013 */
[----:B------:R-:W0:Y:S04]  /*5d6e0*/  LDSM.16.MT88.4 R16, [R28+UR5+0x1c100] ;  /* 0x01c100051c10783b */ /* 0x000e280008004200 */
[----:B----4-:R-:W-:Y:S04]  /*5d6f0*/  STL.64 [R1+0x3d28], R14 ;  /* 0x003d280e01007387 */ /* 0x010fe80000100a00 */
[----:B---3--:R1:W-:Y:S04]  /*5d700*/  STL.64 [R1+0x3d20], R12 ;  /* 0x003d200c01007387 */ /* 0x0083e80000100a00 */
[----:B-1----:R-:W3:Y:S04]  /*5d710*/  LDL.LU R12, [R1+0x560] ;  /* 0x00056000010c7983 */ /* 0x002ee80000300800 */
[----:B------:R-:W3:Y:S04]  /*5d720*/  LDL.LU R13, [R1+0x564] ;  /* 0x00056400010d7983 */ /* 0x000ee80000300800 */
[----:B------:R-:W3:Y:S04]  /*5d730*/  LDL.LU R14, [R1+0x568] ;  /* 0x00056800010e7983 */ /* 0x000ee80000300800 */
[----:B------:R-:W3:Y:S04]  /*5d740*/  LDL.LU R15, [R1+0x56c] ;  /* 0x00056c00010f7983 */ /* 0x000ee80000300800 */
[----:B------:R-:W-:Y:S04]  /*5d750*/  STL [R1+0x3cf0], R10 ;  /* 0x003cf00a01007387 */ /* 0x000fe80000100800 */
[----:B------:R-:W-:Y:S04]  /*5d760*/  STL [R1+0x3cec], R11 ;  /* 0x003cec0b01007387 */ /* 0x000fe80000100800 */
[----:B------:R-:W-:Y:S04]  /*5d770*/  STL [R1+0x3ce8], R29 ;  /* 0x003ce81d01007387 */ /* 0x000fe80000100800 */
[----:B0-----:R-:W-:Y:S04]  /*5d780*/  STL.64 [R1+0x10], R16 ;  /* 0x0000101001007387 */ /* 0x001fe80000100a00 */
[----:B------:R0:W-:Y:S04]  /*5d790*/  STL.64 [R1+0x18], R18 ;  /* 0x0000181201007387 */ /* 0x0001e80000100a00 */
[----:B0-----:R-:W4:Y:S04]  /*5d7a0*/  LDL.LU.64 R18, [R1+0x3d48] ;  /* 0x003d480001127983 */ /* 0x001f280000300a00 */
[----:B------:R-:W2:Y:S02]  /*5d7b0*/  LDL.LU.64 R16, [R1+0x3d40] ;  /* 0x003d400001107983 */ /* 0x000ea40000300a00 */
[----:B--2---:R-:W-:-:S15]  /*5d7c0*/  HMMA.16816.F32.BF16 R24, R4, R16, R24 ;  /* 0x000000100418723c */ /* 0x004fde0000041818 */
[----:B------:R-:W-:-:S04]  /*5d7d0*/  NOP ;  /* 0x0000000000007918 */ /* 0x000fc80000000000 */
[----:B------:R-:W-:Y:S04]  /*5d7e0*/  STL.64 [R1+0xc0], R24 ;  /* 0x0000c01801007387 */ /* 0x000fe80000100a00 */
[----:B------:R-:W-:Y:S01]  /*5d7f0*/  STL [R1+0xcc], R27 ;  /* 0x0000cc1b01007387 */ /* 0x000fe20000100800 */
[----:B------:R-:W-:-:S03]  /*5d800*/  IMAD.MOV.U32 R2, RZ, RZ, R26 ;  /* 0x000000ffff027224 */ /* 0x000fc600078e001a */
[----:B------:R-:W0:Y:S04]  /*5d810*/  LDSM.16.MT88.4 R24, [R28+UR5+0x1c180] ;  /* 0x01c180051c18783b */ /* 0x000e280008004200 */
[----:B----4-:R-:W-:Y:S04]  /*5d820*/  STL.64 [R1+0x3d08], R18 ;  /* 0x003d081201007387 */ /* 0x010fe80000100a00 */
[----:B------:R1:W-:Y:S04]  /*5d830*/  STL.64 [R1+0x3d00], R16 ;  /* 0x003d001001007387 */ /* 0x0003e80000100a00 */
[----:B-1----:R-:W2:Y:S04]  /*5d840*/  LDL.LU R16, [R1+0x4e0] ;  /* 0x0004e00001107983 */ /* 0x002ea80000300800 */
[----:B------:R-:W2:Y:S04]  /*5d850*/  LDL.LU R17, [R1+0x4e4] ;  /* 0x0004e40001117983 */ /* 0x000ea80000300800 */
[----:B------:R-:W2:Y:S04]  /*5d860*/  LDL.LU R18, [R1+0x4e8] ;  /* 0x0004e80001127983 */ /* 0x000ea80000300800 */
[----:B------:R-:W2:Y:S04]  /*5d870*/  LDL.LU R19, [R1+0x4ec] ;  /* 0x0004ec0001137983 */ /* 0x000ea80000300800 */
[----:B------:R1:W-:Y:S01]  /*5d880*/  STL [R1+0x39ec], R2 ;  /* 0x0039ec0201007387 */ /* 0x0003e20000100800 */
[----:B0-----:R-:W-:-:S02]  /*5d890*/  IMAD.MOV.U32 R10, RZ, RZ, R24 ;  /* 0x000000ffff0a7224 */ /* 0x001fc400078e0018 */
[----:B------:R-:W-:Y:S02]  /*5d8a0*/  IMAD.MOV.U32 R11, RZ, RZ, R25 ;  /* 0x000000ffff0b7224 */ /* 0x000fe400078e0019 */
[----:B------:R-:W-:Y:S02]  /*5d8b0*/  IMAD.MOV.U32 R29, RZ, RZ, R26 ;  /* 0x000000ffff1d7224 */ /* 0x000fe400078e001a */
[----:B-1----:R-:W-:Y:S02]  /*5d8c0*/  IMAD.MOV.U32 R2, RZ, RZ, R27 ;  /* 0x000000ffff027224 */ /* 0x002fe400078e001b */
[----:B------:R-:W0:Y:S01]  /*5d8d0*/  LDSM.16.MT88.4 R24, [R28+UR5+0x1c200] ;  /* 0x01c200051c18783b */ /* 0x000e220008004200 */
[----:B---3--:R-:W-:Y:S03]  /*5d8e0*/  HMMA.16816.F32.BF16 R4, R4, R20, R12 ;  /* 0x000000140404723c */ /* 0x008fe6000004180c */
[----:B0-----:R-:W-:Y:S04]  /*5d8f0*/  STL.64 [R1+0x3b90], R26 ;  /* 0x003b901a01007387 */ /* 0x001fe80000100a00 */
[----:B------:R0:W-:Y:S02]  /*5d900*/  STL.64 [R1+0x3b88], R24 ;  /* 0x003b881801007387 */ /* 0x0001e40000100a00 */
[----:B0-----:R-:W-:-:S02]  /*5d910*/  IMAD.MOV.U32 R24, RZ, RZ, R0 ;  /* 0x000000ffff187224 */ /* 0x001fc400078e0000 */
[----:B------:R-:W-:Y:S01]  /*5d920*/  IMAD.MOV.U32 R25, RZ, RZ, R3 ;  /* 0x000000ffff197224 */ /* 0x000fe200078e0003 */
[----:B------:R-:W3:Y:S04]  /*5d930*/  LDL.LU R0, [R1+0x3d3c] ;  /* 0x003d3c0001007983 */ /* 0x000ee80000300800 */
[----:B------:R-:W4:Y:S01]  /*5d940*/  LDL.LU R3, [R1+0x3d38] ;  /* 0x003d380001037983 */ /* 0x000f220000300800 */
[----:B------:R-:W-:Y:S02]  /*5d950*/  IMAD.MOV.U32 R26, RZ, RZ, R23 ;  /* 0x000000ffff1a7224 */ /* 0x000fe400078e0017 */
[----:B------:R-:W-:Y:S01]  /*5d960*/  IMAD.MOV.U32 R27, RZ, RZ, R22 ;  /* 0x000000ffff1b7224 */ /* 0x000fe200078e0016 */
[----:B------:R-:W2:Y:S04]  /*5d970*/  LDL.LU R23, [R1+0x3d34] ;  /* 0x003d340001177983 */ /* 0x000ea80000300800 */
[----:B------:R-:W2:Y:S04]  /*5d980*/  LDL.LU R22, [R1+0x3d30] ;  /* 0x003d300001167983 */ /* 0x000ea80000300800 */
[----:B------:R-:W2:Y:S04]  /*5d990*/  LDL.LU.64 R14, [R1+0x3d28] ;  /* 0x003d2800010e7983 */ /* 0x000ea80000300a00 */
[----:B------:R-:W2:Y:S04]  /*5d9a0*/  LDL.LU.64 R12, [R1+0x3d20] ;  /* 0x003d2000010c7983 */ /* 0x000ea80000300a00 */
[----:B------:R-:W-:Y:S04]  /*5d9b0*/  STL.64 [R1+0xb0], R4 ;  /* 0x0000b00401007387 */ /* 0x000fe80000100a00 */
[----:B------:R-:W-:Y:S04]  /*5d9c0*/  STL.64 [R1+0xb8], R6 ;  /* 0x0000b80601007387 */ /* 0x000fe80000100a00 */
[----:B------:R-:W0:Y:S04]  /*5d9d0*/  LDSM.16.MT88.4 R4, [R28+UR5+0x1c280] ;  /* 0x01c280051c04783b */ /* 0x000e280008004200 */
[----:B0-----:R-:W-:Y:S04]  /*5d9e0*/  STL.64 [R1+0x3b50], R6 ;  /* 0x003b500601007387 */ /* 0x001fe80000100a00 */
        /* <DEDUP_REMOVED lines=17> */
[----:B------:R4:W-:Y:S01]  /*5db00*/  STL.64 [R1+0x3ca8], R14 ;  /* 0x003ca80e01007387 */ /* 0x0009e20000100a00 */
[----:B------:R-:W-:-:S02]  /*5db10*/  IMAD.MOV.U32 R12, RZ, RZ, R22 ;  /* 0x000000ffff0c7224 */ /* 0x000fc400078e0016 */
[----:B------:R-:W-:Y:S01]  /*5db20*/  IMAD.MOV.U32 R13, RZ, RZ, R23 ;  /* 0x000000ffff0d7224 */ /* 0x000fe200078e0017 */
[----:B------:R-:W2:Y:S04]  /*5db30*/  LDL.LU R22, [R1+0x3cf8] ;  /* 0x003cf80001167983 */ /* 0x000ea80000300800 */
[----:B------:R-:W2:Y:S01]  /*5db40*/  LDL.LU R23, [R1+0x3cf4] ;  /* 0x003cf40001177983 */ /* 0x000ea20000300800 */
[----:B----4-:R-:W-:Y:S02]  /*5db50*/  IMAD.MOV.U32 R14, RZ, RZ, R3 ;  /* 0x000000ffff0e7224 */ /* 0x010fe400078e0003 */
[----:B---3--:R-:W-:Y:S01]  /*5db60*/  IMAD.MOV.U32 R15, RZ, RZ, R0 ;  /* 0x000000ffff0f7224 */ /* 0x008fe200078e0000 */
[----:B--2---:R-:W-:Y:S06]  /*5db70*/  STL.64 [R1+0x3ca0], R18 ;  /* 0x003ca01201007387 */ /* 0x004fec0000100a00 */
[----:B------:R-:W-:Y:S01]  /*5db80*/  HMMA.16816.F32.BF16 R12, R24, R16, R12 ;  /* 0x00000010180c723c */ /* 0x000fe2000004180c */
[----:B------:R-:W0:-:S15]  /*5db90*/  LDSM.16.MT88.4 R16, [R28+UR5+0x1c300] ;  /* 0x01c300051c10783b */ /* 0x000e1e0008004200 */
[----:B------:R-:W-:-:S03]  /*5dba0*/  NOP ;  /* 0x0000000000007918 */ /* 0x000fc60000000000 */
[----:B------:R-:W-:Y:S02]  /*5dbb0*/  IMAD.MOV.U32 R0, RZ, RZ, R12 ;  /* 0x000000ffff007224 */ /* 0x000fe400078e000c */
[----:B------:R-:W-:Y:S02]  /*5dbc0*/  IMAD.MOV.U32 R3, RZ, RZ, R13 ;  /* 0x000000ffff037224 */ /* 0x000fe400078e000d */
[----:B------:R-:W-:Y:S02]  /*5dbd0*/  IMAD.MOV.U32 R9, RZ, RZ, R14 ;  /* 0x000000ffff097224 */ /* 0x000fe400078e000e */
[----:B------:R-:W-:Y:S02]  /*5dbe0*/  IMAD.MOV.U32 R8, RZ, RZ, R15 ;  /* 0x000000ffff087224 */ /* 0x000fe400078e000f */
[----:B------:R-:W-:Y:S03]  /*5dbf0*/  HMMA.16816.F32.BF16 R12, R24, R20, R4 ;  /* 0x00000014180c723c */ /* 0x000fe60000041804 */
[----:B------:R-:W-:Y:S04]  /*5dc00*/  STL [R1+0x3afc], R8 ;  /* 0x003afc0801007387 */ /* 0x000fe80000100800 */
[----:B------:R-:W-:Y:S04]  /*5dc10*/  STL [R1+0x3af8], R9 ;  /* 0x003af80901007387 */ /* 0x000fe80000100800 */
[----:B------:R-:W-:Y:S04]  /*5dc20*/  STL [R1+0x39f0], R3 ;  /* 0x0039f00301007387 */ /* 0x000fe80000100800 */
[----:B------:R-:W-:Y:S04]  /*5dc30*/  STL [R1+0x39e8], R0 ;  /* 0x0039e80001007387 */ /* 0x000fe80000100800 */
[----:B------:R-:W-:Y:S04]  /*5dc40*/  STL.64 [R1+0x3c98], R22 ;  /* 0x003c981601007387 */ /* 0x000fe80000100a00 */
[----:B0-----:R-:W-:Y:S04]  /*5dc50*/  STL.64 [R1+0x70], R16 ;  /* 0x0000701001007387 */ /* 0x001fe80000100a00 */
[----:B------:R-:W-:Y:S04]  /*5dc60*/  STL.64 [R1+0x78], R18 ;  /* 0x0000781201007387 */ /* 0x000fe80000100a00 */
[----:B------:R-:W2:Y:S04]  /*5dc70*/  LDL.LU R4, [R1+0x130] ;  /* 0x0001300001047983 */ /* 0x000ea80000300800 */
[----:B------:R-:W-:Y:S04]  /*5dc80*/  STL.64 [R1+0x3a0], R12 ;  /* 0x0003a00c01007387 */ /* 0x000fe80000100a00 */
[----:B------:R-:W-:Y:S04]  /*5dc90*/  STL.64 [R1+0x3a8], R14 ;  /* 0x0003a80e01007387 */ /* 0x000fe80000100a00 */
        /* <DEDUP_REMOVED lines=31> */
[----:B------:R-:W2:Y:S04]  /*5de90*/  LDL.LU R25, [R1+0x14] ;  /* 0x0000140001197983 */ /* 0x000ea80000300800 */
[----:B------:R-:W2:Y:S04]  /*5dea0*/  LDL.LU R26, [R1+0x18] ;  /* 0x00001800011a7983 */ /* 0x000ea80000300800 */
[----:B------:R-:W2:Y:S04]  /*5deb0*/  LDL.LU R27, [R1+0x1c] ;  /* 0x00001c00011b7983 */ /* 0x000ea80000300800 */
[----:B--2---:R-:W-:Y:S04]  /*5dec0*/  STL.64 [R1+0x3c30], R26 ;  /* 0x003c301a01007387 */ /* 0x004fe80000100a00 */
[----:B------:R-:W-:Y:S04]  /*5ded0*/  STL.64 [R1+0x3c28], R24 ;  /* 0x003c281801007387 */ /* 0x000fe80000100a00 */
[----:B---3--:R-:W-:Y:S04]  /*5dee0*/  STL.64 [R1+0x3ba0], R6 ;  /* 0x003ba00601007387 */ /* 0x008fe80000100a00 */
        /* <DEDUP_REMOVED lines=23> */
[----:B------:R-:W2:Y:S01]  /*5e060*/  LDL.LU R24, [R1+0x20] ;  /* 0x0000200001187983 */ /* 0x000ea20000300800 */
[----:B----4-:R-:W-:-:S02]  /*5e070*/  IMAD.MOV.U32 R26, RZ, RZ, R11 ;  /* 0x000000ffff1a7224 */ /* 0x010fc400078e000b */
[----:B------:R-:W-:Y:S02]  /*5e080*/  IMAD.MOV.U32 R27, RZ, RZ, R10 ;  /* 0x000000ffff1b7224 */ /* 0x000fe400078e000a */
[----:B------:R-:W-:Y:S02]  /*5e090*/  IMAD.MOV.U32 R25, RZ, RZ, R29 ;  /* 0x000000ffff197224 */ /* 0x000fe400078e001d */
[----:B------:R-:W4:Y:S04]  /*5e0a0*/  LDL.LU R29, [R1+0x3ce4] ;  /* 0x003ce400011d7983 */ /* 0x000f280000300800 */
        /* <DEDUP_REMOVED lines=16> */
[----:B----4-:R-:W-:-:S02]  /*5e1b0*/  IMAD.MOV.U32 R25, RZ, RZ, R10 ;  /* 0x000000ffff197224 */ /* 0x010fc400078e000a */
[----:B------:R-:W-:Y:S01]  /*5e1c0*/  IMAD.MOV.U32 R26, RZ, RZ, R11 ;  /* 0x000000ffff1a7224 */ /* 0x000fe200078e000b */
[----:B---3--:R-:W-:Y:S04]  /*5e1d0*/  STL.64 [R1+0x3c10], R6 ;  /* 0x003c100601007387 */ /* 0x008fe80000100a00 */
[----:B--2---:R0:W-:Y:S04]  /*5e1e0*/  STL.64 [R1+0x3c08], R4 ;  /* 0x003c080401007387 */ /* 0x0041e80000100a00 */
[----:B0-----:R-:W2:Y:S04]  /*5e1f0*/  LDL.LU R4, [R1+0x3d0] ;  /* 0x0003d00001047983 */ /* 0x001ea80000300800 */
[----:B------:R-:W2:Y:S04]  /*5e200*/  LDL.LU R5, [R1+0x3d4] ;  /* 0x0003d40001057983 */ /* 0x000ea80000300800 */
[----:B------:R-:W3:Y:S04]  /*5e210*/  LDL.LU R6, [R1+0x3d8] ;  /* 0x0003d80001067983 */ /* 0x000ee80000300800 */
[----:B------:R-:W3:Y:S04]  /*5e220*/  LDL.LU R7, [R1+0x3dc] ;  /* 0x0003dc0001077983 */ /* 0x000ee80000300800 */
[----:B------:R-:W4:Y:S04]  /*5e230*/  LDL.LU R24, [R1+0x30] ;  /* 0x0000300001187983 */ /* 0x000f280000300800 */
[----:B------:R-:W4:Y:S04]  /*5e240*/  LDL.LU R10, [R1+0x3cd8] ;  /* 0x003cd800010a7983 */ /* 0x000f280000300800 */
[----:B------:R-:W4:Y:S01]  /*5e250*/  LDL.LU R11, [R1+0x3cd4] ;  /* 0x003cd400010b7983 */ /* 0x000f220000300800 */
[----:B------:R-:W-:-:S03]  /*5e260*/  IMAD.MOV.U32 R27, RZ, RZ, R29 ;  /* 0x000000ffff1b7224 */ /* 0x000fc600078e001d */
[----:B------:R-:W4:Y:S04]  /*5e270*/  LDL.LU R29, [R1+0x3cd0] ;  /* 0x003cd000011d7983 */ /* 0x000f280000300800 */
[----:B---3--:R-:W-:Y:S04]  /*5e280*/  STL.64 [R1+0x3c20], R6 ;  /* 0x003c200601007387 */ /* 0x008fe80000100a00 */
[----:B--2---:R0:W-:Y:S04]  /*5e290*/  STL.64 [R1+0x3c18], R4 ;  /* 0x003c180401007387 */ /* 0x0041e80000100a00 */
[----:B0-----:R-:W2:Y:S04]  /*5e2a0*/  LDL.LU R4, [R1+0x3e0] ;  /* 0x0003e00001047983 */ /* 0x001ea80000300800 */
[----:B------:R-:W2:Y:S01]  /*5e2b0*/  LDL.LU R5, [R1+0x3e4] ;  /* 0x0003e40001057983 */ /* 0x000ea20000300800 */
[----:B----4-:R-:W-:-:S02]  /*5e2c0*/  IMAD.MOV.U32 R6, RZ, RZ, R10 ;  /* 0x000000ffff067224 */ /* 0x010fc400078e000a */
[----:B------:R-:W-:Y:S01]  /*5e2d0*/  IMAD.MOV.U32 R7, RZ, RZ, R11 ;  /* 0x000000ffff077224 */ /* 0x000fe200078e000b */
        /* <DEDUP_REMOVED lines=14> */
[----:B------:R-:W-:Y:S04]  /*5e3c0*/  STL.64 [R1+0x3c40], R6 ;  /* 0x003c400601007387 */ /* 0x000fe80000100a00 */
[----:B--2---:R0:W-:Y:S04]  /*5e3d0*/  STL.64 [R1+0x3c38], R4 ;  /* 0x003c380401007387 */ /* 0x0041e80000100a00 */
[----:B0-----:R-:W2:Y:S04]  /*5e3e0*/  LDL.LU R4, [R1+0x3f0] ;  /* 0x0003f00001047983 */ /* 0x001ea80000300800 */
[----:B------:R-:W2:Y:S04]  /*5e3f0*/  LDL.LU R5, [R1+0x3f4] ;  /* 0x0003f40001057983 */ /* 0x000ea80000300800 */
[----:B------:R-:W2:Y:S01]  /*5e400*/  LDL.LU R6, [R1+0x3f8] ;  /* 0x0003f80001067983 */ /* 0x000ea20000300800 */
[----:B------:R-:W-:-:S03]  /*5e410*/  IMAD.MOV.U32 R7, RZ, RZ, R29 ;  /* 0x000000ffff077224 */ /* 0x000fc600078e001d */
[----:B------:R-:W3:Y:S04]  /*5e420*/  LDL.LU R29, [R1+0x3cc4] ;  /* 0x003cc400011d7983 */ /* 0x000ee80000300800 */
[----:B--2---:R-:W-:Y:S04]  /*5e430*/  STL.64 [R1+0x3c50], R6 ;  /* 0x003c500601007387 */ /* 0x004fe80000100a00 */
[----:B------:R0:W-:Y:S04]  /*5e440*/  STL.64 [R1+0x3c48], R4 ;  /* 0x003c480401007387 */ /* 0x0001e80000100a00 */
[----:B0-----:R-:W2:Y:S04]  /*5e450*/  LDL.LU R4, [R1+0x400] ;  /* 0x0004000001047983 */ /* 0x001ea80000300800 */
[----:B------:R-:W2:Y:S01]  /*5e460*/  LDL.LU R5, [R1+0x404] ;  /* 0x0004040001057983 */ /* 0x000ea20000300800 */
[----:B----4-:R-:W-:-:S02]  /*5e470*/  IMAD.MOV.U32 R6, RZ, RZ, R11 ;  /* 0x000000ffff067224 */ /* 0x010fc400078e000b */
[----:B---3--:R-:W-:Y:S01]  /*5e480*/  IMAD.MOV.U32 R7, RZ, RZ, R10 ;  /* 0x000000ffff077224 */ /* 0x008fe200078e000a */
[----:B------:R-:W3:Y:S04]  /*5e490*/  LDL.LU R11, [R1+0x3cc0] ;  /* 0x003cc000010b7983 */ /* 0x000ee80000300800 */
[----:B------:R-:W4:Y:S04]  /*5e4a0*/  LDL.LU R10, [R1+0x3cbc] ;  /* 0x003cbc00010a7983 */ /* 0x000f280000300800 */
[----:B------:R-:W-:Y:S04]  /*5e4b0*/  STL.64 [R1+0x3c60], R6 ;  /* 0x003c600601007387 */ /* 0x000fe80000100a00 */
[----:B--2---:R0:W-:Y:S04]  /*5e4c0*/  STL.64 [R1+0x3c58], R4 ;  /* 0x003c580401007387 */ /* 0x0041e80000100a00 */
[----:B0-----:R-:W2:Y:S04]  /*5e4d0*/  LDL.LU R4, [R1+0x410] ;  /* 0x0004100001047983 */ /* 0x001ea80000300800 */
[----:B------:R-:W2:Y:S04]  /*5e4e0*/  LDL.LU R5, [R1+0x414] ;  /* 0x0004140001057983 */ /* 0x000ea80000300800 */
[----:B------:R-:W2:Y:S01]  /*5e4f0*/  LDL.LU R6, [R1+0x418] ;  /* 0x0004180001067983 */ /* 0x000ea20000300800 */
[----:B------:R-:W-:-:S03]  /*5e500*/  IMAD.MOV.U32 R7, RZ, RZ, R29 ;  /* 0x000000ffff077224 */ /* 0x000fc600078e001d */
[----:B------:R-:W3:Y:S04]  /*5e510*/  LDL.LU R29, [R1+0x3cb8] ;  /* 0x003cb800011d7983 */ /* 0x000ee80000300800 */
[----:B--2---:R3:W-:Y:S04]  /*5e520*/  STL.64 [R1+0x3c70], R6 ;  /* 0x003c700601007387 */ /* 0x0047e80000100a00 */
[----:B------:R0:W-:Y:S01]  /*5e530*/  STL.64 [R1+0x3c68], R4 ;  /* 0x003c680401007387 */ /* 0x0001e20000100a00 */
[----:B---3--:R-:W-:-:S03]  /*5e540*/  IMAD.MOV.U32 R6, RZ, RZ, R11 ;  /* 0x000000ffff067224 */ /* 0x008fc600078e000b */
[----:B0-----:R-:W2:Y:S01]  /*5e550*/  LDL.LU R4, [R1+0x420] ;  /* 0x0004200001047983 */ /* 0x001ea20000300800 */
[----:B----4-:R-:W-:-:S03]  /*5e560*/  IMAD.MOV.U32 R5, RZ, RZ, R10 ;  /* 0x000000ffff057224 */ /* 0x010fc600078e000a */
[----:B------:R-:W3:Y:S04]  /*5e570*/  LDL.LU R10, [R1+0x3cb4] ;  /* 0x003cb400010a7983 */ /* 0x000ee80000300800 */
[----:B------:R-:W3:Y:S04]  /*5e580*/  LDL.LU R11, [R1+0x3cb0] ;  /* 0x003cb000010b7983 */ /* 0x000ee80000300800 */
[----:B------:R-:W4:Y:S01]  /*5e590*/  LDL.LU R7, [R1+0x42c] ;  /* 0x00042c0001077983 */ /* 0x000f220000300800 */
[----:B---3--:R-:W-:Y:S03]  /*5e5a0*/  HMMA.16816.F32.BF16 R12, R24, R10, R12 ;  /* 0x0000000a180c723c */ /* 0x008fe6000004180c */
[----:B----4-:R-:W-:Y:S04]  /*5e5b0*/  STL.64 [R1+0x3c90], R6 ;  /* 0x003c900601007387 */ /* 0x010fe80000100a00 */
[----:B--2---:R0:W-:Y:S04]  /*5e5c0*/  STL.64 [R1+0x3c88], R4 ;  /* 0x003c880401007387 */ /* 0x0041e80000100a00 */
[----:B0-----:R-:W2:Y:S04]  /*5e5d0*/  LDL.LU R4, [R1+0x430] ;  /* 0x0004300001047983 */ /* 0x001ea80000300800 */
[----:B------:R-:W2:Y:S04]  /*5e5e0*/  LDL.LU R5, [R1+0x434] ;  /* 0x0004340001057983 */ /* 0x000ea80000300800 */
[----:B------:R-:W2:Y:S04]  /*5e5f0*/  LDL.LU R6, [R1+0x438] ;  /* 0x0004380001067983 */ /* 0x000ea80000300800 */
[----:B------:R-:W-:Y:S04]  /*5e600*/  STL.64 [R1+0x890], R12 ;  /* 0x0008900c01007387 */ /* 0x000fe80000100a00 */
[----:B------:R0:W-:Y:S04]  /*5e610*/  STL.64 [R1+0x898], R14 ;  /* 0x0008980e01007387 */ /* 0x0001e80000100a00 */
[----:B0-----:R-:W3:Y:S01]  /*5e620*/  LDL.LU.64 R14, [R1+0x3ca8] ;  /* 0x003ca800010e7983 */ /* 0x001ee20000300a00 */
[----:B------:R-:W-:-:S02]  /*5e630*/  IMAD.MOV.U32 R7, RZ, RZ, R29 ;  /* 0x000000ffff077224 */ /* 0x000fc400078e001d */
[----:B------:R-:W-:-:S05]  /*5e640*/  IMAD.MOV.U32 R29, RZ, RZ, R12 ;  /* 0x000000ffff1d7224 */ /* 0x000fca00078e000c */
[----:B------:R-:W-:Y:S01]  /*5e650*/  STL [R1+0x35f8], R29 ;  /* 0x0035f81d01007387 */ /* 0x000fe20000100800 */
        /* <DEDUP_REMOVED lines=107> */
[----:B0-----:R-:W3:Y:S04]  /*5ed10*/  LDL.LU R14, [R1+0x128] ;  /* 0x00012800010e7983 */ /* 0x001ee80000300800 */
[----:B------:R-:W3:Y:S01]  /*5ed20*/  LDL.LU R15, [R1+0x12c] ;  /* 0x00012c00010f7983 */ /* 0x000ee20000300800 */
[----:B--2---:R-:W-:-:S15]  /*5ed30*/  HMMA.16816.F32.BF16 R4, R24, R18, R4 ;  /* 0x000000121804723c */ /* 0x004fde0000041804 */
[----:B------:R-:W-:-:S04]  /*5ed40*/  NOP ;  /* 0x0000000000007918 */ /* 0x000fc80000000000 */
[----:B------:R-:W-:Y:S04]  /*5ed50*/  STL.64 [R1+0x580], R4 ;  /* 0x0005800401007387 */ /* 0x000fe80000100a00 */
[----:B------:R0:W-:Y:S04]  /*5ed60*/  STL.64 [R1+0x588], R6 ;  /* 0x0005880601007387 */ /* 0x0001e80000100a00 */
[----:B0-----:R-:W2:Y:S04]  /*5ed70*/  LDL.LU.64 R6, [R1+0x3b60] ;  /* 0x003b600001067983 */ /* 0x001ea80000300a00 */
[----:B------:R-:W2:Y:S04]  /*5ed80*/  LDL.LU.64 R4, [R1+0x3b58] ;  /* 0x003b580001047983 */ /* 0x000ea80000300a00 */
[----:B------:R0:W-:Y:S04]  /*5ed90*/  STL.64 [R1+0x3b38], R18 ;  /* 0x003b381201007387 */ /* 0x0001e80000100a00 */
[----:B------:R-:W4:Y:S04]  /*5eda0*/  LDL.LU R16, [R1+0x110] ;  /* 0x0001100001107983 */ /* 0x000f280000300800 */
[----:B------:R-:W4:Y:S04]  /*5edb0*/  LDL.LU R17, [R1+0x114] ;  /* 0x0001140001117983 */ /* 0x000f280000300800 */
[----:B0-----:R-:W4:Y:S04]  /*5edc0*/  LDL.LU R18, [R1+0x118] ;  /* 0x0001180001127983 */ /* 0x001f280000300800 */
[----:B------:R-:W4:Y:S01]  /*5edd0*/  LDL.LU R19, [R1+0x11c] ;  /* 0x00011c0001137983 */ /* 0x000f220000300800 */
[----:B--2---:R-:W-:Y:S03]  /*5ede0*/  HMMA.16816.F32.BF16 R24, R24, R22, R4 ;  /* 0x000000161818723c */ /* 0x004fe60000041804 */
[----:B------:R-:W3:Y:S04]  /*5edf0*/  LDL.LU.64 R6, [R1+0x3b50] ;  /* 0x003b500001067983 */ /* 0x000ee80000300a00 */
[----:B------:R-:W3:-:S12]  /*5ee00*/  LDL.LU.64 R4, [R1+0x3b48] ;  /* 0x003b480001047983 */ /* 0x000ed80000300a00 */
[----:B------:R0:W-:Y:S04]  /*5ee10*/  STL.64 [R1+0x4b0], R24 ;  /* 0x0004b01801007387 */ /* 0x0001e80000100a00 */
[----:B------:R1:W-:Y:S04]  /*5ee20*/  STL.64 [R1+0x4b8], R26 ;  /* 0x0004b81a01007387 */ /* 0x0003e80000100a00 */
[----:B0-----:R-:W2:Y:S04]  /*5ee30*/  LDL.LU R24, [R1+0x60] ;  /* 0x0000600001187983 */ /* 0x001ea80000300800 */
[----:B------:R-:W2:Y:S04]  /*5ee40*/  LDL.LU R25, [R1+0x64] ;  /* 0x0000640001197983 */ /* 0x000ea80000300800 */
[----:B-1----:R-:W2:Y:S04]  /*5ee50*/  LDL.LU R26, [R1+0x68] ;  /* 0x00006800011a7983 */ /* 0x002ea80000300800 */
[----:B------:R-:W2:Y:S01]  /*5ee60*/  LDL.LU R27, [R1+0x6c] ;  /* 0x00006c00011b7983 */ /* 0x000ea20000300800 */
[----:B---3--:R-:W-:-:S15]  /*5ee70*/  HMMA.16816.F32.BF16 R12, R4, R10, R12 ;  /* 0x0000000a040c723c */ /* 0x008fde000004180c */
        /* <DEDUP_REMOVED lines=10> */
[----:B------:R-:W4:Y:S04]  /*5ef20*/  LDL.LU R12, [R1+0x140] ;  /* 0x00014000010c7983 */ /* 0x000f280000300800 */
[----:B------:R-:W4:Y:S04]  /*5ef30*/  LDL.LU R13, [R1+0x144] ;  /* 0x00014400010d7983 */ /* 0x000f280000300800 */
[----:B0-----:R-:W2:Y:S04]  /*5ef40*/  LDL.LU R14, [R1+0x148] ;  /* 0x00014800010e7983 */ /* 0x001ea80000300800 */
[----:B------:R-:W2:Y:S04]  /*5ef50*/  LDL.LU R15, [R1+0x14c] ;  /* 0x00014c00010f7983 */ /* 0x000ea80000300800 */
[----:B--2---:R-:W-:Y:S04]  /*5ef60*/  STL.64 [R1+0x3b30], R14 ;  /* 0x003b300e01007387 */ /* 0x004fe80000100a00 */
[----:B----4-:R0:W-:Y:S04]  /*5ef70*/  STL.64 [R1+0x3b28], R12 ;  /* 0x003b280c01007387 */ /* 0x0101e80000100a00 */
[----:B0-----:R-:W2:Y:S04]  /*5ef80*/  LDL.LU R12, [R1+0x100] ;  /* 0x00010000010c7983 */ /* 0x001ea80000300800 */
[----:B------:R-:W2:Y:S04]  /*5ef90*/  LDL.LU R13, [R1+0x104] ;  /* 0x00010400010d7983 */ /* 0x000ea80000300800 */
[----:B------:R-:W2:Y:S04]  /*5efa0*/  LDL.LU R14, [R1+0x108] ;  /* 0x00010800010e7983 */ /* 0x000ea80000300800 */
[----:B------:R-:W2:Y:S04]  /*5efb0*/  LDL.LU R15, [R1+0x10c] ;  /* 0x00010c00010f7983 */ /* 0x000ea80000300800 */
[----:B---3--:R0:W-:Y:S04]  /*5efc0*/  STL.64 [R1+0x3b18], R18 ;  /* 0x003b181201007387 */ /* 0x0081e80000100a00 */
[----:B------:R-:W3:Y:S01]  /*5efd0*/  LDL.LU R16, [R1+0x1f0] ;  /* 0x0001f00001107983 */ /* 0x000ee20000300800 */
[C---:B--2---:R-:W-:Y:S08]  /*5efe0*/  HMMA.16816.F32.BF16 R12, R4.reuse, R18, R12 ;  /* 0x00000012040c723c */ /* 0x044ff0000004180c */
[----:B------:R-:W-:Y:S11]  /*5eff0*/  HMMA.16816.F32.BF16 R4, R4, R22, R24 ;  /* 0x000000160404723c */ /* 0x000ff60000041818 */
[----:B------:R-:W-:Y:S04]  /*5f000*/  STL.64 [R1+0x5c0], R12 ;  /* 0x0005c00c01007387 */ /* 0x000fe80000100a00 */
[----:B------:R-:W-:Y:S04]  /*5f010*/  STL.64 [R1+0x5c8], R14 ;  /* 0x0005c80e01007387 */ /* 0x000fe80000100a00 */
[----:B------:R-:W3:Y:S04]  /*5f020*/  LDL.LU R17, [R1+0x1f4] ;  /* 0x0001f40001117983 */ /* 0x000ee80000300800 */
[----:B0-----:R-:W3:Y:S04]  /*5f030*/  LDL.LU R18, [R1+0x1f8] ;  /* 0x0001f80001127983 */ /* 0x001ee80000300800 */
[----:B------:R-:W3:Y:S04]  /*5f040*/  LDL.LU R19, [R1+0x1fc] ;  /* 0x0001fc0001137983 */ /* 0x000ee80000300800 */
[----:B------:R-:W2:Y:S04]  /*5f050*/  LDL.LU R24, [R1+0x280] ;  /* 0x0002800001187983 */ /* 0x000ea80000300800 */
[----:B------:R-:W-:Y:S04]  /*5f060*/  STL.64 [R1+0x500], R4 ;  /* 0x0005000401007387 */ /* 0x000fe80000100a00 */
[----:B------:R0:W-:Y:S04]  /*5f070*/  STL.64 [R1+0x508], R6 ;  /* 0x0005080601007387 */ /* 0x0001e80000100a00 */
[----:B------:R-:W2:Y:S04]  /*5f080*/  LDL.LU R25, [R1+0x284] ;  /* 0x0002840001197983 */ /* 0x000ea80000300800 */
[----:B------:R-:W4:Y:S04]  /*5f090*/  LDL.LU R26, [R1+0x288] ;  /* 0x00028800011a7983 */ /* 0x000f280000300800 */
[----:B------:R-:W4:Y:S04]  /*5f0a0*/  LDL.LU R27, [R1+0x28c] ;  /* 0x00028c00011b7983 */ /* 0x000f280000300800 */
[----:B------:R-:W1:Y:S01]  /*5f0b0*/  LDSM.16.MT88.4 R12, [R28+UR5+0x1c380] ;  /* 0x01c380051c0c783b */ /* 0x000e620008004200 */
[----:B0-----:R-:W-:Y:S01]  /*5f0c0*/  LOP3.LUT R7, R28, 0x40, RZ, 0x3c, !PT ;  /* 0x000000401c077812 */ /* 0x001fe200078e3cff */
[----:B-1----:R-:W-:-:S02]  /*5f0d0*/  IMAD.MOV.U32 R8, RZ, RZ, R14 ;  /* 0x000000ffff087224 */ /* 0x002fc400078e000e */
[----:B------:R-:W-:Y:S01]  /*5f0e0*/  IMAD.MOV.U32 R9, RZ, RZ, R15 ;  /* 0x000000ffff097224 */ /* 0x000fe200078e000f */
[----:B----4-:R-:W-:Y:S04]  /*5f0f0*/  STL.64 [R1+0x3b10], R26 ;  /* 0x003b101a01007387 */ /* 0x010fe80000100a00 */
[----:B--2---:R0:W-:Y:S04]  /*5f100*/  STL.64 [R1+0x3b08], R24 ;  /* 0x003b081801007387 */ /* 0x0041e80000100a00 */
[----:B0-----:R-:W2:Y:S04]  /*5f110*/  LDL.LU.64 R24, [R1+0x70] ;  /* 0x0000700001187983 */ /* 0x001ea80000300a00 */
[----:B------:R-:W2:Y:S04]  /*5f120*/  LDL.LU.64 R26, [R1+0x78] ;  /* 0x00007800011a7983 */ /* 0x000ea80000300a00 */
[----:B------:R-:W-:Y:S04]  /*5f130*/  STL.64 [R1+0x60], R12 ;  /* 0x0000600c01007387 */ /* 0x000fe80000100a00 */
[----:B------:R-:W0:Y:S04]  /*5f140*/  LDSM.16.MT88.4 R12, [R7+UR5+0x1c000] ;  /* 0x01c00005070c783b */ /* 0x000e280008004200 */
[----:B------:R-:W-:Y:S04]  /*5f150*/  STL [R1+0x3b00], R8 ;  /* 0x003b000801007387 */ /* 0x000fe80000100800 */
[----:B------:R-:W-:Y:S04]  /*5f160*/  STL [R1+0x35fc], R28 ;  /* 0x0035fc1c01007387 */ /* 0x000fe80000100800 */
[----:B0-----:R-:W-:Y:S04]  /*5f170*/  STL.64 [R1+0x50], R12 ;  /* 0x0000500c01007387 */ /* 0x001fe80000100a00 */
[----:B------:R0:W-:Y:S04]  /*5f180*/  STL.64 [R1+0x58], R14 ;  /* 0x0000580e01007387 */ /* 0x0001e80000100a00 */
[----:B0-----:R-:W2:Y:S04]  /*5f190*/  LDL.LU.64 R14, [R1+0x3b30] ;  /* 0x003b3000010e7983 */ /* 0x001ea80000300a00 */
[----:B------:R-:W2:Y:S02]  /*5f1a0*/  LDL.LU.64 R12, [R1+0x3b28] ;  /* 0x003b2800010c7983 */ /* 0x000ea40000300a00 */
[----:B--2---:R-:W-:-:S15]  /*5f1b0*/  HMMA.16816.F32.BF16 R12, R24, R10, R12 ;  /* 0x0000000a180c723c */ /* 0x004fde000004180c */
[----:B------:R-:W-:-:S04]  /*5f1c0*/  NOP ;  /* 0x0000000000007918 */ /* 0x000fc80000000000 */
        /* <DEDUP_REMOVED lines=8> */
[----:B0-----:R-:W-:Y:S04]  /*5f250*/  STL.64 [R1+0x30], R12 ;  /* 0x0000300c01007387 */ /* 0x001fe80000100a00 */
[----:B------:R0:W-:Y:S04]  /*5f260*/  STL.64 [R1+0x38], R14 ;  /* 0x0000380e01007387 */ /* 0x0001e80000100a00 */
[----:B0-----:R-:W3:Y:S01]  /*5f270*/  LDL.LU.64 R14, [R1+0x3b20] ;  /* 0x003b2000010e7983 */ /* 0x001ee20000300a00 */
[----:B------:R-:W-:-:S02]  /*5f280*/  IMAD.MOV.U32 R20, RZ, RZ, R24 ;  /* 0x000000ffff147224 */ /* 0x000fc400078e0018 */
[----:B------:R-:W-:Y:S02]  /*5f290*/  IMAD.MOV.U32 R3, RZ, RZ, R25 ;  /* 0x000000ffff037224 */ /* 0x000fe400078e0019 */
[----:B------:R-:W-:Y:S02]  /*5f2a0*/  IMAD.MOV.U32 R2, RZ, RZ, R26 ;  /* 0x000000ffff027224 */ /* 0x000fe400078e001a */
[----:B------:R-:W-:Y:S01]  /*5f2b0*/  IMAD.MOV.U32 R0, RZ, RZ, R27 ;  /* 0x000000ffff007224 */ /* 0x000fe200078e001b */
[----:B---3--:R-:W-:Y:S01]  /*5f2c0*/  HMMA.16816.F32.BF16 R16, R24, R14, R16 ;  /* 0x0000000e1810723c */ /* 0x008fe20000041810 */
[----:B------:R-:W0:-:S15]  /*5f2d0*/  LDSM.16.MT88.4 R24, [R7+UR5+0x1c180] ;  /* 0x01c180050718783b */ /* 0x000e1e0008004200 */
[----:B------:R-:W-:-:S03]  /*5f2e0*/  NOP ;  /* 0x0000000000007918 */ /* 0x000fc60000000000 */
[----:B------:R0:W-:Y:S02]  /*5f2f0*/  STL.64 [R1+0x6f0], R16 ;  /* 0x0006f01001007387 */ /* 0x0001e40000100a00 */
[----:B0-----:R-:W-:Y:S02]  /*5f300*/  IMAD.MOV.U32 R17, RZ, RZ, R24 ;  /* 0x000000ffff117224 */ /* 0x001fe400078e0018 */
[----:B------:R-:W-:Y:S02]  /*5f310*/  IMAD.MOV.U32 R16, RZ, RZ, R25 ;  /* 0x000000ffff107224 */ /* 0x000fe400078e0019 */
[----:B------:R-:W-:Y:S02]  /*5f320*/  IMAD.MOV.U32 R13, RZ, RZ, R26 ;  /* 0x000000ffff0d7224 */ /* 0x000fe400078e001a */
[----:B------:R-:W-:Y:S02]  /*5f330*/  IMAD.MOV.U32 R12, RZ, RZ, R27 ;  /* 0x000000ffff0c7224 */ /* 0x000fe400078e001b */
[----:B------:R-:W0:Y:S04]  /*5f340*/  LDSM.16.MT88.4 R24, [R7+UR5+0x1c200] ;  /* 0x01c200050718783b */ /* 0x000e280008004200 */
[----:B------:R1:W-:Y:S04]  /*5f350*/  STL.64 [R1+0x6f8], R18 ;  /* 0x0006f81201007387 */ /* 0x0003e80000100a00 */
[----:B-1----:R-:W2:Y:S04]  /*5f360*/  LDL.LU.64 R18, [R1+0x3b18] ;  /* 0x003b180001127983 */ /* 0x002ea80000300a00 */
[----:B------:R-:W-:Y:S04]  /*5f370*/  STL.64 [R1+0x3af0], R14 ;  /* 0x003af00e01007387 */ /* 0x000fe80000100a00 */
[----:B------:R1:W-:Y:S04]  /*5f380*/  STL.64 [R1+0x3ae8], R12 ;  /* 0x003ae80c01007387 */ /* 0x0003e80000100a00 */
[----:B------:R-:W-:Y:S01]  /*5f390*/  STL [R1+0x39f4], R17 ;  /* 0x0039f41101007387 */ /* 0x000fe20000100800 */
[----:B-1----:R-:W-:-:S02]  /*5f3a0*/  IMAD.MOV.U32 R12, RZ, RZ, R20 ;  /* 0x000000ffff0c7224 */ /* 0x002fc400078e0014 */
[----:B0-----:R-:W-:Y:S02]  /*5f3b0*/  IMAD.MOV.U32 R21, RZ, RZ, R26 ;  /* 0x000000ffff157224 */ /* 0x001fe400078e001a */
[----:B------:R-:W-:Y:S02]  /*5f3c0*/  IMAD.MOV.U32 R20, RZ, RZ, R27 ;  /* 0x000000ffff147224 */ /* 0x000fe400078e001b */
[----:B------:R-:W-:Y:S02]  /*5f3d0*/  IMAD.MOV.U32 R29, RZ, RZ, R24 ;  /* 0x000000ffff1d7224 */ /* 0x000fe400078e0018 */
[----:B------:R-:W-:Y:S01]  /*5f3e0*/  IMAD.MOV.U32 R28, RZ, RZ, R25 ;  /* 0x000000ffff1c7224 */ /* 0x000fe200078e0019 */
[----:B------:R-:W2:Y:S04]  /*5f3f0*/  LDL.LU.64 R26, [R1+0x3b10] ;  /* 0x003b1000011a7983 */ /* 0x000ea80000300a00 */
[----:B------:R-:W2:Y:S01]  /*5f400*/  LDL.LU.64 R24, [R1+0x3b08] ;  /* 0x003b080001187983 */ /* 0x000ea20000300a00 */
[----:B------:R-:W-:-:S02]  /*5f410*/  IMAD.MOV.U32 R13, RZ, RZ, R3 ;  /* 0x000000ffff0d7224 */ /* 0x000fc400078e0003 */
[----:B------:R-:W-:Y:S02]  /*5f420*/  IMAD.MOV.U32 R14, RZ, RZ, R2 ;  /* 0x000000ffff0e7224 */ /* 0x000fe400078e0002 */
[----:B------:R-:W-:-:S07]  /*5f430*/  IMAD.MOV.U32 R15, RZ, RZ, R0 ;  /* 0x000000ffff0f7224 */ /* 0x000fce00078e0000 */
[----:B--2---:R-:W-:-:S15]  /*5f440*/  HMMA.16816.F32.BF16 R24, R12, R18, R24 ;  /* 0x000000120c18723c */ /* 0x004fde0000041818 */
[----:B------:R-:W-:-:S04]  /*5f450*/  NOP ;  /* 0x0000000000007918 */ /* 0x000fc80000000000 */
[----:B------:R-:W-:Y:S04]  /*5f460*/  STL.64 [R1+0x5b0], R24 ;  /* 0x0005b01801007387 */ /* 0x000fe80000100a00 */
[----:B------:R-:W-:Y:S04]  /*5f470*/  STL.64 [R1+0x5b8], R26 ;  /* 0x0005b81a01007387 */ /* 0x000fe80000100a00 */
[----:B------:R-:W0:Y:S04]  /*5f480*/  LDSM.16.MT88.4 R24, [R7+UR5+0x1c280] ;  /* 0x01c280050718783b */ /* 0x000e280008004200 */
[----:B------:R-:W-:Y:S01]  /*5f490*/  STL.64 [R1+0x3ae0], R18 ;  /* 0x003ae01201007387 */ /* 0x000fe20000100a00 */
[----:B0-----:R-:W-:-:S02]  /*5f4a0*/  IMAD.MOV.U32 R17, RZ, RZ, R24 ;  /* 0x000000ffff117224 */ /* 0x001fc400078e0018 */
[----:B------:R-:W-:Y:S02]  /*5f4b0*/  IMAD.MOV.U32 R3, RZ, RZ, R25 ;  /* 0x000000ffff037224 */ /* 0x000fe400078e0019 */
[----:B------:R-:W-:Y:S02]  /*5f4c0*/  IMAD.MOV.U32 R2, RZ, RZ, R26 ;  /* 0x000000ffff027224 */ /* 0x000fe400078e001a */
[----:B------:R-:W-:Y:S02]  /*5f4d0*/  IMAD.MOV.U32 R0, RZ, RZ, R27 ;  /* 0x000000ffff007224 */ /* 0x000fe400078e001b */
        /* <DEDUP_REMOVED lines=14> */
[----:B0-----:R-:W3:Y:S04]  /*5f5c0*/  LDL.LU.64 R24, [R1+0x30] ;  /* 0x0000300001187983 */ /* 0x001ee80000300a00 */
[----:B------:R-:W4:Y:S01]  /*5f5d0*/  LDL.LU.64 R26, [R1+0x38] ;  /* 0x00003800011a7983 */ /* 0x000f220000300a00 */
[----:B--2---:R-:W-:Y:S03]  /*5f5e0*/  HMMA.16816.F32.BF16 R12, R12, R22, R16 ;  /* 0x000000160c0c723c */ /* 0x004fe60000041810 */
[----:B----4-:R0:W-:Y:S04]  /*5f5f0*/  STL.64 [R1+0x3a10], R26 ;  /* 0x003a101a01007387 */ /* 0x0101e80000100a00 */
[----:B---3--:R1:W-:Y:S01]  /*5f600*/  STL.64 [R1+0x3a08], R24 ;  /* 0x003a081801007387 */ /* 0x0083e20000100a00 */
[----:B0-----:R-:W-:-:S02]  /*5f610*/  IMAD.MOV.U32 R26, RZ, RZ, R5 ;  /* 0x000000ffff1a7224 */ /* 0x001fc400078e0005 */
[----:B------:R-:W-:Y:S02]  /*5f620*/  IMAD.MOV.U32 R27, RZ, RZ, R4 ;  /* 0x000000ffff1b7224 */ /* 0x000fe400078e0004 */
[----:B-1----:R-:W-:Y:S02]  /*5f630*/  IMAD.MOV.U32 R24, RZ, RZ, R8 ;  /* 0x000000ffff187224 */ /* 0x002fe400078e0008 */
[----:B------:R-:W-:Y:S01]  /*5f640*/  IMAD.MOV.U32 R25, RZ, RZ, R6 ;  /* 0x000000ffff197224 */ /* 0x000fe200078e0006 */
[----:B------:R-:W2:Y:S04]  /*5f650*/  LDL.LU R8, [R1+0x3b00] ;  /* 0x003b000001087983 */ /* 0x000ea80000300800 */
[----:B------:R-:W-:Y:S04]  /*5f660*/  STL.64 [R1+0x3a60], R26 ;  /* 0x003a601a01007387 */ /* 0x000fe80000100a00 */
[----:B------:R-:W0:Y:S04]  /*5f670*/  LDSM.16.MT88.4 R4, [R7+UR5+0x1c380] ;  /* 0x01c380050704783b */ /* 0x000e280008004200 */
[----:B------:R1:W-:Y:S04]  /*5f680*/  STL.64 [R1+0x3a58], R24 ;  /* 0x003a581801007387 */ /* 0x0003e80000100a00 */
[----:B------:R-:W-:Y:S04]  /*5f690*/  STL.64 [R1+0x3ad0], R22 ;  /* 0x003ad01601007387 */ /* 0x000fe80000100a00 */
[----:B------:R-:W-:Y:S04]  /*5f6a0*/  STL.64 [R1+0x3ac8], R20 ;  /* 0x003ac81401007387 */ /* 0x000fe80000100a00 */
[----:B------:R-:W-:Y:S04]  /*5f6b0*/  STL.64 [R1+0x4a0], R12 ;  /* 0x0004a00c01007387 */ /* 0x000fe80000100a00 */
[----:B------:R-:W-:Y:S04]  /*5f6c0*/  STL.64 [R1+0x4a8], R14 ;  /* 0x0004a80e01007387 */ /* 0x000fe80000100a00 */
[----:B-1----:R-:W3:Y:S04]  /*5f6d0*/  LDL.LU R24, [R1+0x50] ;  /* 0x0000500001187983 */ /* 0x002ee80000300800 */
[----:B------:R-:W3:Y:S04]  /*5f6e0*/  LDL.LU R25, [R1+0x54] ;  /* 0x0000540001197983 */ /* 0x000ee80000300800 */
[----:B------:R-:W4:Y:S04]  /*5f6f0*/  LDL.LU R26, [R1+0x58] ;  /* 0x00005800011a7983 */ /* 0x000f280000300800 */
[----:B------:R-:W4:Y:S04]  /*5f700*/  LDL.LU R27, [R1+0x5c] ;  /* 0x00005c00011b7983 */ /* 0x000f280000300800 */
[----:B----4-:R-:W-:Y:S04]  /*5f710*/  STL.64 [R1+0x3ab0], R26 ;  /* 0x003ab01a01007387 */ /* 0x010fe80000100a00 */
[----:B---3--:R-:W-:Y:S04]  /*5f720*/  STL.64 [R1+0x3aa8], R24 ;  /* 0x003aa81801007387 */ /* 0x008fe80000100a00 */
        /* <DEDUP_REMOVED lines=24> */
[----:B------:R-:W3:Y:S04]  /*5f8b0*/  LDL.LU R24, [R1+0x60] ;  /* 0x0000600001187983 */ /* 0x000ee80000300800 */
[----:B------:R-:W3:Y:S01]  /*5f8c0*/  LDL.LU R25, [R1+0x64] ;  /* 0x0000640001197983 */ /* 0x000ee20000300800 */
[----:B--2---:R-:W-:-:S02]  /*5f8d0*/  IMAD.MOV.U32 R26, RZ, RZ, R8 ;  /* 0x000000ffff1a7224 */ /* 0x004fc400078e0008 */
[----:B------:R-:W-:Y:S01]  /*5f8e0*/  IMAD.MOV.U32 R27, RZ, RZ, R9 ;  /* 0x000000ffff1b7224 */ /* 0x000fe200078e0009 */
[----:B------:R-:W2:Y:S04]  /*5f8f0*/  LDL.LU R8, [R1+0x3afc] ;  /* 0x003afc0001087983 */ /* 0x000ea80000300800 */
[----:B------:R-:W2:Y:S04]  /*5f900*/  LDL.LU R9, [R1+0x3af8] ;  /* 0x003af80001097983 */ /* 0x000ea80000300800 */
        /* <DEDUP_REMOVED lines=121> */
[----:B------:R-:W2:Y:S04]  /*600a0*/  LDL.LU.64 R24, [R1+0x3a08] ;  /* 0x003a080001187983 */ /* 0x000ea80000300a00 */
[----:B------:R-:W-:Y:S01]  /*600b0*/  STL.64 [R1+0x39d8], R22 ;  /* 0x0039d81601007387 */ /* 0x000fe20000100a00 */
[----:B--2---:R-:W-:-:S15]  /*600c0*/  HMMA.16816.F32.BF16 R4, R24, R10, R4 ;  /* 0x0000000a1804723c */ /* 0x004fde0000041804 */
[----:B------:R-:W-:-:S04]  /*600d0*/  NOP ;  /* 0x0000000000007918 */ /* 0x000fc80000000000 */
[----:B------:R0:W-:Y:S04]  /*600e0*/  STL.64 [R1+0x840], R4 ;  /* 0x0008400401007387 */ /* 0x0001e80000100a00 */
[----:B------:R1:W-:Y:S01]  /*600f0*/  STL.64 [R1+0x848], R6 ;  /* 0x0008480601007387 */ /* 0x0003e20000100a00 */
[----:B0-----:R-:W-:Y:S02]  /*60100*/  IMAD.MOV.U32 R5, RZ, RZ, R26 ;  /* 0x000000ffff057224 */ /* 0x001fe400078e001a */
[----:B------:R-:W-:Y:S02]  /*60110*/  IMAD.MOV.U32 R4, RZ, RZ, R27 ;  /* 0x000000ffff047224 */ /* 0x000fe400078e001b */
[----:B-1----:R-:W-:Y:S02]  /*60120*/  IMAD.MOV.U32 R7, RZ, RZ, R24 ;  /* 0x000000ffff077224 */ /* 0x002fe400078e0018 */
[----:B------:R-:W-:Y:S01]  /*60130*/  IMAD.MOV.U32 R6, RZ, RZ, R25 ;  /* 0x000000ffff067224 */ /* 0x000fe200078e0019 */
[----:B------:R-:W2:Y:S04]  /*60140*/  LDL.LU.64 R26, [R1+0x3a00] ;  /* 0x003a0000011a7983 */ /* 0x000ea80000300a00 */
[----:B------:R-:W2:Y:S04]  /*60150*/  LDL.LU.64 R24, [R1+0x39f8] ;  /* 0x0039f80001187983 */ /* 0x000ea80000300a00 */
[----:B------:R0:W-:Y:S04]  /*60160*/  STL.64 [R1+0x39c0], R10 ;  /* 0x0039c00a01007387 */ /* 0x0001e80000100a00 */
[----:B------:R1:W-:Y:S01]  /*60170*/  STL.64 [R1+0x39b8], R8 ;  /* 0x0039b80801007387 */ /* 0x0003e20000100a00 */
[----:B0-----:R-:W-:-:S02]  /*60180*/  IMAD.MOV.U32 R10, RZ, RZ, R5 ;  /* 0x000000ffff0a7224 */ /* 0x001fc400078e0005 */
[----:B-1----:R-:W-:Y:S02]  /*60190*/  IMAD.MOV.U32 R8, RZ, RZ, R7 ;  /* 0x000000ffff087224 */ /* 0x002fe400078e0007 */
[----:B------:R-:W-:Y:S02]  /*601a0*/  IMAD.MOV.U32 R9, RZ, RZ, R6 ;  /* 0x000000ffff097224 */ /* 0x000fe400078e0006 */
[----:B------:R-:W-:Y:S01]  /*601b0*/  IMAD.MOV.U32 R11, RZ, RZ, R4 ;  /* 0x000000ffff0b7224 */ /* 0x000fe200078e0004 */
[----:B------:R-:W-:Y:S04]  /*601c0*/  STL.64 [R1+0x39b0], R14 ;  /* 0x0039b00e01007387 */ /* 0x000fe80000100a00 */
[----:B------:R-:W3:Y:S02]  /*601d0*/  LDL.LU R4, [R1+0xb0] ;  /* 0x0000b00001047983 */ /* 0x000ee40000300800 */
[----:B--2---:R-:W-:-:S15]  /*601e0*/  HMMA.16816.F32.BF16 R24, R8, R14, R24 ;  /* 0x0000000e0818723c */ /* 0x004fde0000041818 */
[----:B------:R-:W-:-:S04]  /*601f0*/  NOP ;  /* 0x0000000000007918 */ /* 0x000fc80000000000 */
[----:B------:R0:W-:Y:S04]  /*60200*/  STL.64 [R1+0x740], R24 ;  /* 0x0007401801007387 */ /* 0x0001e80000100a00 */
[----:B------:R1:W-:Y:S04]  /*60210*/  STL.64 [R1+0x748], R26 ;  /* 0x0007481a01007387 */ /* 0x0003e80000100a00 */
[----:B------:R-:W3:Y:S04]  /*60220*/  LDL.LU R5, [R1+0xb4] ;  /* 0x0000b40001057983 */ /* 0x000ee80000300800 */
[----:B------:R-:W2:Y:S04]  /*60230*/  LDL.LU R6, [R1+0xb8] ;  /* 0x0000b80001067983 */ /* 0x000ea80000300800 */
[----:B------:R-:W2:Y:S01]  /*60240*/  LDL.LU R7, [R1+0xbc] ;  /* 0x0000bc0001077983 */ /* 0x000ea20000300800 */
[----:B0-----:R-:W-:-:S02]  /*60250*/  IMAD.MOV.U32 R24, RZ, RZ, R17 ;  /* 0x000000ffff187224 */ /* 0x001fc400078e0011 */
[----:B------:R-:W-:Y:S01]  /*60260*/  IMAD.MOV.U32 R25, RZ, RZ, R3 ;  /* 0x000000ffff197224 */ /* 0x000fe200078e0003 */
[----:B------:R-:W3:Y:S04]  /*60270*/  LDL.LU R17, [R1+0x39f4] ;  /* 0x0039f40001117983 */ /* 0x000ee80000300800 */
[----:B------:R-:W4:Y:S01]  /*60280*/  LDL.LU R3, [R1+0x39f0] ;  /* 0x0039f00001037983 */ /* 0x000f220000300800 */
[----:B-1----:R-:W-:-:S03]  /*60290*/  IMAD.MOV.U32 R26, RZ, RZ, R2 ;  /* 0x000000ffff1a7224 */ /* 0x002fc600078e0002 */
[----:B------:R-:W4:Y:S01]  /*602a0*/  LDL.LU R2, [R1+0x39ec] ;  /* 0x0039ec0001027983 */ /* 0x000f220000300800 */
[----:B------:R-:W-:-:S03]  /*602b0*/  IMAD.MOV.U32 R27, RZ, RZ, R0 ;  /* 0x000000ffff1b7224 */ /* 0x000fc600078e0000 */
[----:B------:R-:W4:Y:S04]  /*602c0*/  LDL.LU R0, [R1+0x39e8] ;  /* 0x0039e80001007983 */ /* 0x000f280000300800 */
[----:B------:R-:W-:Y:S04]  /*602d0*/  STL.64 [R1+0x3928], R26 ;  /* 0x0039281a01007387 */ /* 0x000fe80000100a00 */
[----:B------:R-:W-:Y:S04]  /*602e0*/  STL.64 [R1+0x3920], R24 ;  /* 0x0039201801007387 */ /* 0x000fe80000100a00 */
[----:B--2---:R-:W-:Y:S04]  /*602f0*/  STL.64 [R1+0x38a8], R6 ;  /* 0x0038a80601007387 */ /* 0x004fe80000100a00 */
[----:B---3--:R0:W-:Y:S04]  /*60300*/  STL.64 [R1+0x38a0], R4 ;  /* 0x0038a00401007387 */ /* 0x0081e80000100a00 */
[----:B0-----:R-:W2:Y:S04]  /*60310*/  LDL.LU R4, [R1+0xc0] ;  /* 0x0000c00001047983 */ /* 0x001ea80000300800 */
[----:B------:R-:W2:Y:S01]  /*60320*/  LDL.LU R5, [R1+0xc4] ;  /* 0x0000c40001057983 */ /* 0x000ea20000300800 */
[----:B----4-:R-:W-:-:S03]  /*60330*/  IMAD.MOV.U32 R6, RZ, RZ, R2 ;  /* 0x000000ffff067224 */ /* 0x010fc600078e0002 */
[----:B------:R-:W3:Y:S04]  /*60340*/  LDL.LU R2, [R1+0x39e4] ;  /* 0x0039e40001027983 */ /* 0x000ee80000300800 */
[----:B------:R-:W4:Y:S04]  /*60350*/  LDL.LU R7, [R1+0xcc] ;  /* 0x0000cc0001077983 */ /* 0x000f280000300800 */
[----:B----4-:R-:W-:Y:S04]  /*60360*/  STL.64 [R1+0x38b8], R6 ;  /* 0x0038b80601007387 */ /* 0x010fe80000100a00 */
[----:B--2---:R0:W-:Y:S04]  /*60370*/  STL.64 [R1+0x38b0], R4 ;  /* 0x0038b00401007387 */ /* 0x0041e80000100a00 */
[----:B0-----:R-:W2:Y:S04]  /*60380*/  LDL.LU R4, [R1+0xd0] ;  /* 0x0000d00001047983 */ /* 0x001ea80000300800 */
[----:B------:R-:W2:Y:S04]  /*60390*/  LDL.LU R5, [R1+0xd4] ;  /* 0x0000d40001057983 */ /* 0x000ea80000300800 */
[----:B------:R-:W4:Y:S01]  /*603a0*/  LDL.LU R6, [R1+0xd8] ;  /* 0x0000d80001067983 */ /* 0x000f220000300800 */
[----:B---3--:R-:W-:-:S03]  /*603b0*/  IMAD.MOV.U32 R7, RZ, RZ, R2 ;  /* 0x000000ffff077224 */ /* 0x008fc600078e0002 */
[----:B------:R-:W3:Y:S04]  /*603c0*/  LDL.LU R2, [R1+0x39e0] ;  /* 0x0039e00001027983 */ /* 0x000ee80000300800 */
        /* <DEDUP_REMOVED lines=10> */
[----:B------:R-:W-:Y:S04]  /*60470*/  STL.64 [R1+0x3978], R26 ;  /* 0x0039781a01007387 */ /* 0x000fe80000100a00 */
[----:B------:R-:W-:Y:S04]  /*60480*/  STL.64 [R1+0x3970], R24 ;  /* 0x0039701801007387 */ /* 0x000fe80000100a00 */
        /* <DEDUP_REMOVED lines=14> */
[----:B------:R-:W-:Y:S01]  /*60570*/  IMAD.MOV.U32 R27, RZ, RZ, R12 ;  /* 0x000000ffff1b7224 */ /* 0x000fe200078e000c */
        /* <DEDUP_REMOVED lines=74> */
[----:B---3--:R-:W-:Y:S02]  /*60a20*/  HMMA.16816.F32.BF16 R8, R8, R22, R24 ;  /* 0x000000160808723c */ /* 0x008fe40000041818 */
[----:B------:R-:W3:Y:S04]  /*60a30*/  LDL.LU.64 R26, [R1+0x39d0] ;  /* 0x0039d000011a7983 */ /* 0x000ee80000300a00 */
[----:B------:R-:W3:-:S13]  /*60a40*/  LDL.LU.64 R24, [R1+0x39c8] ;  /* 0x0039c80001187983 */ /* 0x000eda0000300a00 */
        /* <DEDUP_REMOVED lines=21> */
[----:B------:R-:W3:Y:S01]  /*60ba0*/  LDL.LU.64 R20, [R1+0x688] ;  /* 0x0006880001147983 */ /* 0x000ee20000300a00 */
[----:B--2---:R-:W-:Y:S03]  /*60bb0*/  HMMA.16816.F32.BF16 R24, R24, R22, R4 ;  /* 0x000000161818723c */ /* 0x004fe60000041804 */
[----:B---3--:R-:W-:Y:S04]  /*60bc0*/  STL.64 [R1+0x3868], R20 ;  /* 0x0038681401007387 */ /* 0x008fe80000100a00 */
[----:B------:R-:W2:Y:S04]  /*60bd0*/  LDL.LU.64 R6, [R1+0x3988] ;  /* 0x0039880001067983 */ /* 0x000ea80000300a00 */
[----:B------:R-:W2:Y:S08]  /*60be0*/  LDL.LU.64 R4, [R1+0x3980] ;  /* 0x0039800001047983 */ /* 0x000eb00000300a00 */
        /* <DEDUP_REMOVED lines=26> */
[----:B---3--:R0:W-:Y:S04]  /*60d90*/  STL.64 [R1+0x3860], R28 ;  /* 0x0038601c01007387 */ /* 0x0081e80000100a00 */
[----:B0-----:R-:W2:Y:S04]  /*60da0*/  LDL.LU.64 R28, [R1+0x690] ;  /* 0x00069000011c7983 */ /* 0x001ea80000300a00 */
[----:B------:R-:W3:Y:S04]  /*60db0*/  LDL.LU.64 R6, [R1+0x3938] ;  /* 0x0039380001067983 */ /* 0x000ee80000300a00 */
        /* <DEDUP_REMOVED lines=55> */
[----:B------:R-:W-:Y:S01]  /*61130*/  STL.64 [R1+0x490], R4 ;  /* 0x0004900401007387 */ /* 0x000fe20000100a00 */
[----:B------:R-:W-:-:S03]  /*61140*/  IMAD.MOV.U32 R27, RZ, RZ, R7 ;  /* 0x000000ffff1b7224 */ /* 0x000fc600078e0007 */
[----:B------:R0:W-:Y:S01]  /*61150*/  STL.64 [R1+0x498], R6 ;  /* 0x0004980601007387 */ /* 0x0001e20000100a00 */
[----:B------:R-:W-:-:S03]  /*61160*/  IMAD.MOV.U32 R26, RZ, RZ, R5 ;  /* 0x000000ffff1a7224 */ /* 0x000fc600078e0005 */
[----:B0-----:R-:W2:Y:S04]  /*61170*/  LDL.LU.64 R6, [R1+0x3898] ;  /* 0x0038980001067983 */ /* 0x001ea80000300a00 */
[----:B------:R-:W2:Y:S04]  /*61180*/  LDL.LU.64 R4, [R1+0x3890] ;  /* 0x0038900001047983 */ /* 0x000ea80000300a00 */
[----:B------:R-:W-:Y:S04]  /*61190*/  STL.64 [R1+0x3878], R22 ;  /* 0x0038781601007387 */ /* 0x000fe80000100a00 */
[----:B------:R0:W-:Y:S04]  /*611a0*/  STL.64 [R1+0x3870], R20 ;  /* 0x0038701401007387 */ /* 0x0001e80000100a00 */
[----:B0-----:R-:W3:Y:S04]  /*611b0*/  LDL.LU R20, [R1+0x90] ;  /* 0x0000900001147983 */ /* 0x001ee80000300800 */
[----:B------:R-:W3:Y:S04]  /*611c0*/  LDL.LU R21, [R1+0x94] ;  /* 0x0000940001157983 */ /* 0x000ee80000300800 */
[----:B------:R-:W3:Y:S04]  /*611d0*/  LDL.LU R22, [R1+0x98] ;  /* 0x0000980001167983 */ /* 0x000ee80000300800 */
[----:B------:R-:W3:Y:S04]  /*611e0*/  LDL.LU R23, [R1+0x9c] ;  /* 0x00009c0001177983 */ /* 0x000ee80000300800 */
[----:B------:R-:W2:Y:S04]  /*611f0*/  LDL.LU.64 R24, [R1+0x678] ;  /* 0x0006780001187983 */ /* 0x000ea80000300a00 */
[----:B------:R-:W-:Y:S04]  /*61200*/  STL [R1+0x3604], R26 ;  /* 0x0036041a01007387 */ /* 0x000fe80000100800 */
[----:B------:R0:W-:Y:S04]  /*61210*/  STL [R1+0x3600], R27 ;  /* 0x0036001b01007387 */ /* 0x0001e80000100800 */
[----:B0-----:R-:W2:Y:S04]  /*61220*/  LDL.LU.64 R26, [R1+0x680] ;  /* 0x00068000011a7983 */ /* 0x001ea80000300a00 */
[----:B--2---:R4:W-:Y:S04]  /*61230*/  STL.64 [R1+0x3858], R26 ;  /* 0x0038581a01007387 */ /* 0x0049e80000100a00 */
[----:B------:R0:W-:Y:S01]  /*61240*/  STL.64 [R1+0x3850], R24 ;  /* 0x0038501801007387 */ /* 0x0001e20000100a00 */
[----:B----4-:R-:W-:-:S02]  /*61250*/  IMAD.MOV.U32 R26, RZ, RZ, R9 ;  /* 0x000000ffff1a7224 */ /* 0x010fc400078e0009 */
[----:B0-----:R-:W-:Y:S02]  /*61260*/  IMAD.MOV.U32 R24, RZ, RZ, R0 ;  /* 0x000000ffff187224 */ /* 0x001fe400078e0000 */
[----:B------:R-:W-:Y:S01]  /*61270*/  IMAD.MOV.U32 R27, RZ, RZ, R8 ;  /* 0x000000ffff1b7224 */ /* 0x000fe200078e0008 */
[----:B------:R-:W2:Y:S01]  /*61280*/  LDL.LU R0, [R1+0x3888] ;  /* 0x0038880001007983 */ /* 0x000ea20000300800 */
[----:B------:R-:W-:Y:S03]  /*61290*/  HMMA.16816.F32.BF16 R8, R4, R10, R12 ;  /* 0x0000000a0408723c */ /* 0x000fe6000004180c */
[----:B------:R-:W3:-:S15]  /*612a0*/  LDL.LU.64 R14, [R1+0x3880] ;  /* 0x00388000010e7983 */ /* 0x000ede0000300a00 */
[----:B------:R-:W-:Y:S01]  /*612b0*/  NOP ;  /* 0x0000000000007918 */ /* 0x000fe20000000000 */
[----:B------:R-:W-:Y:S04]  /*612c0*/  STL.64 [R1+0x7a0], R8 ;  /* 0x0007a00801007387 */ /* 0x000fe80000100a00 */
[----:B------:R0:W-:Y:S04]  /*612d0*/  STL.64 [R1+0x7a8], R10 ;  /* 0x0007a80a01007387 */ /* 0x0001e80000100a00 */
[----:B0-----:R-:W4:Y:S01]  /*612e0*/  LDL.LU.64 R10, [R1+0x698] ;  /* 0x00069800010a7983 */ /* 0x001f220000300a00 */
[----:B------:R-:W-:Y:S02]  /*612f0*/  IMAD.MOV.U32 R25, RZ, RZ, R3 ;  /* 0x000000ffff197224 */ /* 0x000fe400078e0003 */
[----:B------:R-:W0:Y:S01]  /*61300*/  LDC R3, c[0x0][0x3a8] ;  /* 0x0000ea00ff037b82 */ /* 0x000e220000000800 */
[----:B---3--:R-:W-:Y:S01]  /*61310*/  HMMA.16816.F32.BF16 R12, R4, R14, R20 ;  /* 0x0000000e040c723c */ /* 0x008fe20000041814 */
[----:B------:R-:W3:Y:S04]  /*61320*/  LDL.LU.64 R22, [R1+0x3878] ;  /* 0x0038780001167983 */ /* 0x000ee80000300a00 */
[----:B------:R-:W3:Y:S01]  /*61330*/  LDL.LU.64 R20, [R1+0x3870] ;  /* 0x0038700001147983 */ /* 0x000ee20000300a00 */
[----:B0-----:R-:W-:-:S02]  /*61340*/  IMAD.SHL.U32 R3, R3, 0x80, RZ ;  /* 0x0000008003037824 */ /* 0x001fc400078e00ff */
[----:B------:R-:W-:Y:S02]  /*61350*/  HMMA.16816.F32.BF16 R24, R4, R18, R24 ;  /* 0x000000120418723c */ /* 0x000fe40000041818 */
[----:B------:R-:W-:-:S05]  /*61360*/  IMAD.SHL.U32 R3, R3, 0x2, RZ ;  /* 0x0000000203037824 */ /* 0x000fca00078e00ff */
[----:B------:R-:W-:-:S04]  /*61370*/  IADD3 R8, P0, PT, R16, R3, RZ ;  /* 0x0000000310087210 */ /* 0x000fc80007f1e0ff */
[----:B------:R2:W-:Y:S04]  /*61380*/  STL.64 [R1+0x660], R12 ;  /* 0x0006600c01007387 */ /* 0x0005e80000100a00 */
[----:B------:R4:W-:Y:S01]  /*61390*/  STL.64 [R1+0x668], R14 ;  /* 0x0006680e01007387 */ /* 0x0009e20000100a00 */
[----:B--2---:R-:W-:Y:S01]  /*613a0*/  IMAD.X R12, R17, 0x1, R0, P0 ;  /* 0x00000001110c7824 */ /* 0x004fe200000e0600 */
[-C--:B----4-:R-:W-:Y:S02]  /*613b0*/  IADD3 R14, P2, PT, R10, R3.reuse, RZ ;  /* 0x000000030a0e7210 */ /* 0x090fe40007f5e0ff */
[----:B------:R-:W-:-:S03]  /*613c0*/  IADD3 R16, P0, PT, R28, R3, RZ ;  /* 0x000000031c107210 */ /* 0x000fc60007f1e0ff */
[--C-:B------:R-:W-:Y:S02]  /*613d0*/  IMAD.X R10, R11, 0x1, R0.reuse, P2 ;  /* 0x000000010b0a7824 */ /* 0x100fe400010e0600 */
[----:B------:R-:W-:Y:S01]  /*613e0*/  IMAD.X R11, R29, 0x1, R0, P0 ;  /* 0x000000011d0b7824 */ /* 0x000fe200000e0600 */
[----:B---3--:R-:W-:-:S05]  /*613f0*/  IADD3 R13, P1, PT, R20, R3, RZ ;  /* 0x00000003140d7210 */ /* 0x008fca0007f3e0ff */
[----:B------:R-:W-:Y:S02]  /*61400*/  IMAD.X R9, R21, 0x1, R0, P1 ;  /* 0x0000000115097824 */ /* 0x000fe400008e0600 */
[----:B------:R-:W2:Y:S04]  /*61410*/  LDL.LU.64 R20, [R1+0x3868] ;  /* 0x0038680001147983 */ /* 0x000ea80000300a00 */
[----:B------:R-:W3:Y:S04]  /*61420*/  LDL.LU.64 R28, [R1+0x3860] ;  /* 0x00386000011c7983 */ /* 0x000ee80000300a00 */
[----:B------:R-:W-:Y:S04]  /*61430*/  STL.64 [R1+0x560], R24 ;  /* 0x0005601801007387 */ /* 0x000fe80000100a00 */
[----:B------:R0:W-:Y:S04]  /*61440*/  STL.64 [R1+0x568], R26 ;  /* 0x0005681a01007387 */ /* 0x0001e80000100a00 */
[----:B0-----:R-:W4:Y:S04]  /*61450*/  LDL.LU.64 R26, [R1+0x3858] ;  /* 0x00385800011a7983 */ /* 0x001f280000300a00 */
[----:B------:R-:W4:Y:S01]  /*61460*/  LDL.LU.64 R24, [R1+0x3850] ;  /* 0x0038500001187983 */ /* 0x000f220000300a00 */
[----:B------:R-:W-:Y:S01]  /*61470*/  VIADD R2, R2, 0x1 ;  /* 0x0000000102027836 */ /* 0x000fe20000000000 */
[----:B--2---:R-:W-:-:S02]  /*61480*/  IADD3 R15, P1, PT, R20, R3, RZ ;  /* 0x00000003140f7210 */ /* 0x004fc40007f3e0ff */
[----:B---3--:R-:W-:-:S03]  /*61490*/  IADD3 R20, P2, PT, R28, R3, RZ ;  /* 0x000000031c147210 */ /* 0x008fc60007f5e0ff */
[----:B------:R-:W-:Y:S01]  /*614a0*/  IMAD.X R18, R21, 0x1, R0, P1 ;  /* 0x0000000115127824 */ /* 0x000fe200008e0600 */
[----:B----4-:R-:W-:-:S05]  /*614b0*/  IADD3 R19, P1, PT, R24, R3, RZ ;  /* 0x0000000318137210 */ /* 0x010fca0007f3e0ff */
[--C-:B------:R-:W-:Y:S02]  /*614c0*/  IMAD.X R24, R25, 0x1, R0.reuse, P1 ;  /* 0x0000000119187824 */ /* 0x100fe400008e0600 */
[----:B------:R-:W-:Y:S01]  /*614d0*/  IMAD.X R25, R29, 0x1, R0, P2 ;  /* 0x000000011d197824 */ /* 0x000fe200010e0600 */
[----:B------:R-:W-:Y:S04]  /*614e0*/  STL [R1+0x3608], R19 ;  /* 0x0036081301007387 */ /* 0x000fe80000100800 */
[----:B------:R-:W-:Y:S01]  /*614f0*/  STL [R1+0x360c], R20 ;  /* 0x00360c1401007387 */ /* 0x000fe20000100800 */
[----:B------:R-:W-:-:S03]  /*61500*/  IADD3 R17, P0, PT, R26, R3, RZ ;  /* 0x000000031a117210 */ /* 0x000fc60007f1e0ff */
[----:B------:R0:W-:Y:S04]  /*61510*/  STL [R1+0x3610], R24 ;  /* 0x0036101801007387 */ /* 0x0001e80000100800 */
[----:B------:R-:W-:Y:S04]  /*61520*/  STL [R1+0x1408], R2 ;  /* 0x0014080201007387 */ /* 0x000fe80000100800 */
[----:B------:R1:W-:Y:S01]  /*61530*/  STL [R1+0x3614], R25 ;  /* 0x0036141901007387 */ /* 0x0003e20000100800 */
[----:B------:R-:W-:-:S03]  /*61540*/  IMAD.X R21, R27, 0x1, R0, P0 ;  /* 0x000000011b157824 */ /* 0x000fc600000e0600 */
[----:B0-----:R-:W2:Y:S04]  /*61550*/  LDL.LU R24, [R1+0x3a0] ;  /* 0x0003a00001187983 */ /* 0x001ea80000300800 */
[----:B-1----:R-:W2:Y:S04]  /*61560*/  LDL.LU R25, [R1+0x3a4] ;  /* 0x0003a40001197983 */ /* 0x002ea80000300800 */
[----:B------:R-:W2:Y:S04]  /*61570*/  LDL.LU R26, [R1+0x3a8] ;  /* 0x0003a800011a7983 */ /* 0x000ea80000300800 */
[----:B------:R-:W2:Y:S02]  /*61580*/  LDL.LU R27, [R1+0x3ac] ;  /* 0x0003ac00011b7983 */ /* 0x000ea40000300800 */
[----:B--2---:R-:W-:-:S15]  /*61590*/  HMMA.16816.F32.BF16 R24, R4, R22, R24 ;  /* 0x000000160418723c */ /* 0x004fde0000041818 */
[----:B------:R-:W-:-:S04]  /*615a0*/  NOP ;  /* 0x0000000000007918 */ /* 0x000fc80000000000 */
[----:B------:R0:W-:Y:S04]  /*615b0*/  STL.64 [R1+0x460], R24 ;  /* 0x0004601801007387 */ /* 0x0001e80000100a00 */
[----:B------:R1:W-:Y:S04]  /*615c0*/  STL.64 [R1+0x468], R26 ;  /* 0x0004681a01007387 */ /* 0x0003e80000100a00 */
[----:B------:R-:W2:Y:S04]  /*615d0*/  LDL.LU R4, [R1+0x2db0] ;  /* 0x002db00001047983 */ /* 0x000ea80000300800 */
[----:B------:R-:W2:Y:S01]  /*615e0*/  LDL.LU R5, [R1+0x2dd4] ;  /* 0x002dd40001057983 */ /* 0x000ea20000300800 */
[----:B------:R-:W-:-:S02]  /*615f0*/  IMAD.MOV.U32 R6, RZ, RZ, R25 ;  /* 0x000000ffff067224 */ /* 0x000fc400078e0019 */
[----:B------:R-:W-:Y:S01]  /*61600*/  IMAD.MOV.U32 R7, RZ, RZ, R27 ;  /* 0x000000ffff077224 */ /* 0x000fe200078e001b */
[----:B--2---:R2:W-:Y:S04]  /*61610*/  STL.64 [R1+0x3848], R4 ;  /* 0x0038480401007387 */ /* 0x0045e80000100a00 */
[----:B------:R-:W3:Y:S04]  /*61620*/  LDL.LU R22, [R1+0x2da8] ;  /* 0x002da80001167983 */ /* 0x000ee80000300800 */
[----:B------:R-:W4:Y:S04]  /*61630*/  LDL.LU R23, [R1+0x2dcc] ;  /* 0x002dcc0001177983 */ /* 0x000f280000300800 */
[----:B0-----:R-:W3:Y:S04]  /*61640*/  LDL.LU R25, [R1+0x2da0] ;  /* 0x002da00001197983 */ /* 0x001ee80000300800 */
[----:B------:R-:W3:Y:S04]  /*61650*/  LDL.LU R24, [R1+0x2dc4] ;  /* 0x002dc40001187983 */ /* 0x000ee80000300800 */
[----:B------:R-:W3:Y:S04]  /*61660*/  LDL.LU R20, [R1+0x2d98] ;  /* 0x002d980001147983 */ /* 0x000ee80000300800 */
[----:B------:R-:W3:Y:S04]  /*61670*/  LDL.LU R19, [R1+0x2dbc] ;  /* 0x002dbc0001137983 */ /* 0x000ee80000300800 */
[----:B-1----:R-:W3:Y:S04]  /*61680*/  LDL.LU R27, [R1+0x2d90] ;  /* 0x002d9000011b7983 */ /* 0x002ee80000300800 */
[----:B------:R-:W3:Y:S04]  /*61690*/  LDL.LU R26, [R1+0x2db4] ;  /* 0x002db400011a7983 */ /* 0x000ee80000300800 */
[----:B------:R-:W3:Y:S01]  /*616a0*/  LDL.LU R28, [R1+0x2d88] ;  /* 0x002d8800011c7983 */ /* 0x000ee20000300800 */
[----:B--2---:R-:W-:-:S03]  /*616b0*/  IMAD.MOV.U32 R5, RZ, RZ, R2 ;  /* 0x000000ffff057224 */ /* 0x004fc600078e0002 */
[----:B------:R-:W2:Y:S04]  /*616c0*/  LDL.LU R29, [R1+0x2dac] ;  /* 0x002dac00011d7983 */ /* 0x000ea80000300800 */
[----:B------:R-:W2:Y:S04]  /*616d0*/  LDL.LU R2, [R1+0x2d80] ;  /* 0x002d800001027983 */ /* 0x000ea80000300800 */
[----:B------:R0:W-:Y:S01]  /*616e0*/  STL [R1+0x361c], R6 ;  /* 0x00361c0601007387 */ /* 0x0001e20000100800 */
[----:B------:R-:W-:Y:S01]  /*616f0*/  IMAD.MOV.U32 R4, RZ, RZ, R8 ;  /* 0x000000ffff047224 */ /* 0x000fe200078e0008 */
[----:B------:R-:W-:Y:S01]  /*61700*/  ISETP.NE.U32.AND P0, PT, R5, UR7, PT ;  /* 0x0000000705007c0c */ /* 0x000fe2000bf05070 */
[----:B------:R-:W-:Y:S01]  /*61710*/  IMAD.MOV.U32 R5, RZ, RZ, R12 ;  /* 0x000000ffff057224 */ /* 0x000fe200078e000c */
[----:B0-----:R-:W2:Y:S04]  /*61720*/  LDL.LU R6, [R1+0x2ddc] ;  /* 0x002ddc0001067983 */ /* 0x001ea80000300800 */
[----:B------:R0:W-:Y:S04]  /*61730*/  STL [R1+0x3618], R7 ;  /* 0x0036180701007387 */ /* 0x0001e80000100800 */
[----:B0-----:R-:W2:Y:S04]  /*61740*/  LDL.LU R7, [R1+0x2db8] ;  /* 0x002db80001077983 */ /* 0x001ea80000300800 */
[----:B------:R-:W2:Y:S04]  /*61750*/  LDL.LU R8, [R1+0x2dc0] ;  /* 0x002dc00001087983 */ /* 0x000ea80000300800 */
[----:B------:R-:W3:Y:S04]  /*61760*/  LDL.LU R12, [R1+0x2de4] ;  /* 0x002de400010c7983 */ /* 0x000ee80000300800 */
[----:B------:R0:W-:Y:S02]  /*61770*/  STL.64 [R1+0x6a8], R4 ;  /* 0x0006a80401007387 */ /* 0x0001e40000100a00 */
[----:B0-----:R-:W-:-:S02]  /*61780*/  IMAD.MOV.U32 R4, RZ, RZ, R13 ;  /* 0x000000ffff047224 */ /* 0x001fc400078e000d */
[----:B------:R-:W-:Y:S01]  /*61790*/  IMAD.MOV.U32 R5, RZ, RZ, R9 ;  /* 0x000000ffff057224 */ /* 0x000fe200078e0009 */
[----:B------:R-:W3:Y:S04]  /*617a0*/  LDL.LU R13, [R1+0x2dd0] ;  /* 0x002dd000010d7983 */ /* 0x000ee80000300800 */
[----:B------:R-:W4:Y:S04]  /*617b0*/  LDL.LU R9, [R1+0x2dc8] ;  /* 0x002dc80001097983 */ /* 0x000f280000300800 */
[----:B------:R0:W-:Y:S02]  /*617c0*/  STL.64 [R1+0x6a0], R4 ;  /* 0x0006a00401007387 */ /* 0x0001e40000100a00 */
[----:B0-----:R-:W-:-:S02]  /*617d0*/  IMAD.MOV.U32 R4, RZ, RZ, R14 ;  /* 0x000000ffff047224 */ /* 0x001fc400078e000e */
[----:B------:R-:W-:Y:S01]  /*617e0*/  IMAD.MOV.U32 R5, RZ, RZ, R10 ;  /* 0x000000ffff057224 */ /* 0x000fe200078e000a */
[----:B------:R-:W4:Y:S04]  /*617f0*/  LDL.LU R14, [R1+0x2de0] ;  /* 0x002de000010e7983 */ /* 0x000f280000300800 */
[----:B------:R-:W4:Y:S04]  /*61800*/  LDL.LU R10, [R1+0x2dd8] ;  /* 0x002dd800010a7983 */ /* 0x000f280000300800 */
[----:B------:R0:W-:Y:S02]  /*61810*/  STL.64 [R1+0x698], R4 ;  /* 0x0006980401007387 */ /* 0x0001e40000100a00 */
[----:B0-----:R-:W-:-:S02]  /*61820*/  IMAD.MOV.U32 R4, RZ, RZ, R16 ;  /* 0x000000ffff047224 */ /* 0x001fc400078e0010 */
[----:B------:R-:W-:Y:S02]  /*61830*/  IMAD.MOV.U32 R5, RZ, RZ, R11 ;  /* 0x000000ffff057224 */ /* 0x000fe400078e000b */
[----:B------:R-:W4:Y:S04]  /*61840*/  LDL.LU R11, [R1+0x2de8] ;  /* 0x002de800010b7983 */ /* 0x000f280000300800 */
[----:B------:R0:W-:Y:S02]  /*61850*/  STL.64 [R1+0x690], R4 ;  /* 0x0006900401007387 */ /* 0x0001e40000100a00 */
[----:B0-----:R-:W-:Y:S02]  /*61860*/  IMAD.MOV.U32 R4, RZ, RZ, R15 ;  /* 0x000000ffff047224 */ /* 0x001fe400078e000f */
[----:B------:R-:W-:-:S05]  /*61870*/  IMAD.MOV.U32 R5, RZ, RZ, R18 ;  /* 0x000000ffff057224 */ /* 0x000fca00078e0012 */
[----:B------:R0:W-:Y:S04]  /*61880*/  STL.64 [R1+0x688], R4 ;  /* 0x0006880401007387 */ /* 0x0001e80000100a00 */
[----:B0-----:R-:W4:Y:S01]  /*61890*/  LDL.LU.64 R4, [R1+0x3848] ;  /* 0x0038480001047983 */ /* 0x001f220000300a00 */
[----:B------:R-:W-:Y:S02]  /*618a0*/  IMAD.MOV.U32 R16, RZ, RZ, R17 ;  /* 0x000000ffff107224 */ /* 0x000fe400078e0011 */
[----:B------:R-:W-:-:S05]  /*618b0*/  IMAD.MOV.U32 R17, RZ, RZ, R21 ;  /* 0x000000ffff117224 */ /* 0x000fca00078e0015 */
[----:B------:R0:W-:Y:S01]  /*618c0*/  STL.64 [R1+0x680], R16 ;  /* 0x0006801001007387 */ /* 0x0001e20000100a00 */
[-C--:B--2---:R-:W-:Y:S02]  /*618d0*/  IADD3 R8, P3, PT, R8, R3.reuse, RZ ;  /* 0x0000000308087210 */ /* 0x084fe40007f7e0ff */
[-C--:B---3--:R-:W-:Y:S02]  /*618e0*/  IADD3 R13, P1, PT, R13, R3.reuse, RZ ;  /* 0x000000030d0d7210 */ /* 0x088fe40007f3e0ff */
[----:B----4-:R-:W-:-:S03]  /*618f0*/  IADD3 R9, P2, PT, R9, R3, RZ ;  /* 0x0000000309097210 */ /* 0x010fc60007f5e0ff */
[----:B------:R-:W-:Y:S01]  /*61900*/  IMAD.X R23, R23, 0x1, R0, P1 ;  /* 0x0000000117177824 */ /* 0x000fe200008e0600 */
[-C--:B------:R-:W-:Y:S02]  /*61910*/  IADD3 R25, P1, PT, R25, R3.reuse, RZ ;  /* 0x0000000319197210 */ /* 0x080fe40007f3e0ff */
[-C--:B------:R-:W-:Y:S02]  /*61920*/  IADD3 R14, P5, PT, R14, R3.reuse, RZ ;  /* 0x000000030e0e7210 */ /* 0x080fe40007fbe0ff */
[----:B------:R-:W-:-:S03]  /*61930*/  IADD3 R10, P6, PT, R10, R3, RZ ;  /* 0x000000030a0a7210 */ /* 0x000fc60007fde0ff */
[----:B------:R-:W-:Y:S01]  /*61940*/  IMAD.X R6, R6, 0x1, R0, P5 ;  /* 0x0000000106067824 */ /* 0x000fe200028e0600 */
[----:B------:R-:W-:-:S05]  /*61950*/  IADD3 R11, P4, PT, R11, R3, RZ ;  /* 0x000000030b0b7210 */ /* 0x000fca0007f9e0ff */
[----:B------:R-:W-:Y:S04]  /*61960*/  STL [R1+0x2de8], R11 ;  /* 0x002de80b01007387 */ /* 0x000fe80000100800 */
[----:B------:R-:W-:Y:S01]  /*61970*/  STL [R1+0x2de0], R14 ;  /* 0x002de00e01007387 */ /* 0x000fe20000100800 */
[----:B------:R-:W-:-:S03]  /*61980*/  IMAD.X R12, R12, 0x1, R0, P4 ;  /* 0x000000010c0c7824 */ /* 0x000fc600020e0600 */
[----:B------:R-:W-:Y:S01]  /*61990*/  STL [R1+0x2dd8], R10 ;  /* 0x002dd80a01007387 */ /* 0x000fe20000100800 */
[----:B------:R-:W-:-:S03]  /*619a0*/  IADD3 R7, P4, PT, R7, R3, RZ ;  /* 0x0000000307077210 */ /* 0x000fc60007f9e0ff */
[----:B------:R-:W-:Y:S04]  /*619b0*/  STL [R1+0x2dd0], R13 ;  /* 0x002dd00d01007387 */ /* 0x000fe80000100800 */
[----:B------:R-:W-:Y:S04]  /*619c0*/  STL [R1+0x2dc8], R9 ;  /* 0x002dc80901007387 */ /* 0x000fe80000100800 */
[----:B------:R-:W-:Y:S04]  /*619d0*/  STL [R1+0x2dc0], R8 ;  /* 0x002dc00801007387 */ /* 0x000fe80000100800 */
[----:B------:R-:W-:Y:S04]  /*619e0*/  STL [R1+0x2de4], R12 ;  /* 0x002de40c01007387 */ /* 0x000fe80000100800 */
[----:B------:R-:W-:Y:S04]  /*619f0*/  STL [R1+0x2db8], R7 ;  /* 0x002db80701007387 */ /* 0x000fe80000100800 */
[----:B------:R-:W-:Y:S01]  /*61a00*/  STL [R1+0x2ddc], R6 ;  /* 0x002ddc0601007387 */ /* 0x000fe20000100800 */
[--C-:B------:R-:W-:Y:S01]  /*61a10*/  IMAD.X R24, R24, 0x1, R0.reuse, P2 ;  /* 0x0000000118187824 */ /* 0x100fe200010e0600 */
[-C--:B------:R-:W-:Y:S01]  /*61a20*/  IADD3 R20, P2, PT, R20, R3.reuse, RZ ;  /* 0x0000000314147210 */ /* 0x080fe20007f5e0ff */
[--C-:B------:R-:W-:Y:S01]  /*61a30*/  IMAD.X R19, R19, 0x1, R0.reuse, P3 ;  /* 0x0000000113137824 */ /* 0x100fe200018e0600 */
[-C--:B------:R-:W-:Y:S01]  /*61a40*/  IADD3 R27, P3, PT, R27, R3.reuse, RZ ;  /* 0x000000031b1b7210 */ /* 0x080fe20007f7e0ff */
[--C-:B------:R-:W-:Y:S01]  /*61a50*/  IMAD.X R26, R26, 0x1, R0.reuse, P4 ;  /* 0x000000011a1a7824 */ /* 0x100fe200020e0600 */
[-C--:B------:R-:W-:Y:S01]  /*61a60*/  IADD3 R4, P5, PT, R4, R3.reuse, RZ ;  /* 0x0000000304047210 */ /* 0x080fe20007fbe0ff */
[----:B------:R-:W-:Y:S01]  /*61a70*/  IMAD.X R5, R5, 0x1, R0, P6 ;  /* 0x0000000105057824 */ /* 0x000fe200030e0600 */
[----:B------:R-:W-:-:S03]  /*61a80*/  IADD3 R22, P6, PT, R22, R3, RZ ;  /* 0x0000000316167210 */ /* 0x000fc60007fde0ff */
[----:B------:R-:W-:Y:S04]  /*61a90*/  STL [R1+0x2db0], R4 ;  /* 0x002db00401007387 */ /* 0x000fe80000100800 */
[----:B------:R-:W-:Y:S04]  /*61aa0*/  STL [R1+0x2dd4], R5 ;  /* 0x002dd40501007387 */ /* 0x000fe80000100800 */
[----:B------:R-:W-:Y:S04]  /*61ab0*/  STL [R1+0x2da8], R22 ;  /* 0x002da81601007387 */ /* 0x000fe80000100800 */
[----:B------:R-:W-:Y:S04]  /*61ac0*/  STL [R1+0x2dcc], R23 ;  /* 0x002dcc1701007387 */ /* 0x000fe80000100800 */
[----:B------:R-:W-:Y:S04]  /*61ad0*/  STL [R1+0x2da0], R25 ;  /* 0x002da01901007387 */ /* 0x000fe80000100800 */
[----:B------:R-:W-:Y:S04]  /*61ae0*/  STL [R1+0x2dc4], R24 ;  /* 0x002dc41801007387 */ /* 0x000fe80000100800 */
[----:B------:R-:W-:Y:S01]  /*61af0*/  STL [R1+0x2d98], R20 ;  /* 0x002d981401007387 */ /* 0x000fe20000100800 */
[----:B------:R-:W-:-:S03]  /*61b00*/  IADD3 R28, P4, PT, R28, R3, RZ ;  /* 0x000000031c1c7210 */ /* 0x000fc60007f9e0ff */
[----:B------:R-:W-:Y:S01]  /*61b10*/  STL [R1+0x2dbc], R19 ;  /* 0x002dbc1301007387 */ /* 0x000fe20000100800 */
[----:B------:R-:W-:-:S03]  /*61b20*/  IMAD.X R29, R29, 0x1, R0, P5 ;  /* 0x000000011d1d7824 */ /* 0x000fc600028e0600 */
[----:B------:R-:W-:Y:S01]  /*61b30*/  STL [R1+0x2d90], R27 ;  /* 0x002d901b01007387 */ /* 0x000fe20000100800 */
[----:B------:R-:W-:-:S03]  /*61b40*/  IADD3 R2, P5, PT, R2, R3, RZ ;  /* 0x0000000302027210 */ /* 0x000fc60007fbe0ff */
[----:B------:R-:W-:Y:S04]  /*61b50*/  STL [R1+0x2db4], R26 ;  /* 0x002db41a01007387 */ /* 0x000fe80000100800 */
[----:B------:R-:W2:Y:S04]  /*61b60*/  LDL.LU R3, [R1+0x2da4] ;  /* 0x002da40001037983 */ /* 0x000ea80000300800 */
[----:B------:R-:W-:Y:S04]  /*61b70*/  STL [R1+0x2d88], R28 ;  /* 0x002d881c01007387 */ /* 0x000fe80000100800 */
[----:B0-----:R-:W3:Y:S04]  /*61b80*/  LDL.LU R17, [R1+0x2d94] ;  /* 0x002d940001117983 */ /* 0x001ee80000300800 */
[----:B------:R-:W-:Y:S04]  /*61b90*/  STL [R1+0x2dac], R29 ;  /* 0x002dac1d01007387 */ /* 0x000fe80000100800 */
[----:B---3--:R0:W-:Y:S04]  /*61ba0*/  STL [R1+0x3840], R17 ;  /* 0x0038401101007387 */ /* 0x0081e80000100800 */
[----:B------:R-:W-:Y:S04]  /*61bb0*/  STL [R1+0x2d80], R2 ;  /* 0x002d800201007387 */ /* 0x000fe80000100800 */
[----:B0-----:R-:W3:Y:S01]  /*61bc0*/  LDL.LU R17, [R1+0x2d70] ;  /* 0x002d700001117983 */ /* 0x001ee20000300800 */
[----:B--2---:R-:W-:-:S03]  /*61bd0*/  IMAD.X R3, R3, 0x1, R0, P6 ;  /* 0x0000000103037824 */ /* 0x004fc600030e0600 */
[----:B---3--:R0:W-:Y:S04]  /*61be0*/  STL [R1+0x3844], R17 ;  /* 0x0038441101007387 */ /* 0x0081e80000100800 */
        /* <DEDUP_REMOVED lines=27> */
[----:B------:R0:W-:Y:S02]  /*61da0*/  STL [R1+0x2da4], R3 ;  /* 0x002da40301007387 */ /* 0x0001e40000100800 */
[----:B0-----:R-:W0:Y:S02]  /*61db0*/  LDC R3, c[0x0][0x3a8] ;  /* 0x0000ea00ff037b82 */ /* 0x001e240000000800 */
[----:B0-----:R-:W-:-:S04]  /*61dc0*/  IMAD.SHL.U32 R3, R3, 0x80, RZ ;  /* 0x0000008003037824 */ /* 0x001fc800078e00ff */
[----:B------:R-:W-:-:S05]  /*61dd0*/  IMAD.SHL.U32 R3, R3, 0x2, RZ ;  /* 0x0000000203037824 */ /* 0x000fca00078e00ff */
[----:B--2---:R-:W-:-:S05]  /*61de0*/  IADD3 R17, P6, PT, R17, R3, RZ ;  /* 0x0000000311117210 */ /* 0x004fca0007fde0ff */
[----:B------:R0:W-:Y:S04]  /*61df0*/  STL [R1+0x2d78], R17 ;  /* 0x002d781101007387 */ /* 0x0001e80000100800 */
[----:B0-----:R-:W2:Y:S04]  /*61e00*/  LDL.LU R17, [R1+0x3844] ;  /* 0x0038440001117983 */ /* 0x001ea80000300800 */
[----:B------:R-:W2:Y:S02]  /*61e10*/  LDL.LU R3, [R1+0x2d9c] ;  /* 0x002d9c0001037983 */ /* 0x000ea40000300800 */
[----:B--2---:R-:W-:-:S05]  /*61e20*/  IMAD.X R3, R3, 0x1, R0, P1 ;  /* 0x0000000103037824 */ /* 0x004fca00008e0600 */
[----:B------:R0:W-:Y:S02]  /*61e30*/  STL [R1+0x2d9c], R3 ;  /* 0x002d9c0301007387 */ /* 0x0001e40000100800 */
[----:B0-----:R-:W0:Y:S02]  /*61e40*/  LDC R3, c[0x0][0x3a8] ;  /* 0x0000ea00ff037b82 */ /* 0x001e240000000800 */
[----:B0-----:R-:W-:-:S04]  /*61e50*/  IMAD.SHL.U32 R3, R3, 0x80, RZ ;  /* 0x0000008003037824 */ /* 0x001fc800078e00ff */
[----:B------:R-:W-:-:S05]  /*61e60*/  IMAD.SHL.U32 R3, R3, 0x2, RZ ;  /* 0x0000000203037824 */ /* 0x000fca00078e00ff */
[----:B------:R-:W-:-:S05]  /*61e70*/  IADD3 R17, P1, PT, R17, R3, RZ ;  /* 0x0000000311117210 */ /* 0x000fca0007f3e0ff */
[----:B------:R0:W-:Y:S04]  /*61e80*/  STL [R1+0x2d70], R17 ;  /* 0x002d701101007387 */ /* 0x0001e80000100800 */
[----:B0-----:R-:W2:Y:S01]  /*61e90*/  LDL.LU R17, [R1+0x3840] ;  /* 0x0038400001117983 */ /* 0x001ea20000300800 */
[--C-:B----4-:R-:W-:Y:S01]  /*61ea0*/  IMAD.X R15, R15, 0x1, R0.reuse, P3 ;  /* 0x000000010f0f7824 */ /* 0x110fe200018e0600 */
[-C--:B---3--:R-:W-:Y:S01]  /*61eb0*/  IADD3 R18, P3, PT, R18, R3.reuse, RZ ;  /* 0x0000000312127210 */ /* 0x088fe20007f7e0ff */
[--C-:B------:R-:W-:Y:S01]  /*61ec0*/  IMAD.X R16, R16, 0x1, R0.reuse, P4 ;  /* 0x0000000110107824 */ /* 0x100fe200020e0600 */
[-C--:B------:R-:W-:Y:S01]  /*61ed0*/  IADD3 R11, P4, PT, R11, R3.reuse, RZ ;  /* 0x000000030b0b7210 */ /* 0x080fe20007f9e0ff */
        /* <DEDUP_REMOVED lines=15> */
[----:B------:R-:W-:Y:S01]  /*61fd0*/  IADD3 R26, P1, PT, R26, R3, RZ ;  /* 0x000000031a1a7210 */ /* 0x000fe20007f3e0ff */
[----:B------:R-:W-:-:S02]  /*61fe0*/  IMAD.X R2, R2, 0x1, R0, P3 ;  /* 0x0000000102027824 */ /* 0x000fc400018e0600 */
[----:B--2---:R-:W-:Y:S01]  /*61ff0*/  IMAD.X R17, R17, 0x1, R0, P2 ;  /* 0x0000000111117824 */ /* 0x004fe200010e0600 */
[----:B------:R-:W-:-:S04]  /*62000*/  IADD3 R21, P2, PT, R21, R3, RZ ;  /* 0x0000000315157210 */ /* 0x000fc80007f5e0ff */
        /* <DEDUP_REMOVED lines=28> */
[----:B------:R0:W-:Y:S04]  /*621d0*/  STL [R1+0x383c], R0 ;  /* 0x00383c0001007387 */ /* 0x0001e80000100800 */
[----:B------:R-:W-:Y:S04]  /*621e0*/  STL [R1+0x2d34], R28 ;  /* 0x002d341c01007387 */ /* 0x000fe80000100800 */
[----:B0-----:R-:W2:Y:S04]  /*621f0*/  LDL.LU R0, [R1+0x2d00] ;  /* 0x002d000001007983 */ /* 0x001ea80000300800 */
[----:B------:R-:W-:Y:S04]  /*62200*/  STL [R1+0x2d08], R29 ;  /* 0x002d081d01007387 */ /* 0x000fe80000100800 */
[----:B------:R-:W3:Y:S04]  /*62210*/  LDL.LU R17, [R1+0x2cf0] ;  /* 0x002cf00001117983 */ /* 0x000ee80000300800 */
[----:B------:R-:W-:Y:S04]  /*62220*/  STL [R1+0x2d2c], R2 ;  /* 0x002d2c0201007387 */ /* 0x000fe80000100800 */
[----:B---3--:R0:W-:Y:S04]  /*62230*/  STL [R1+0x3838], R17 ;  /* 0x0038381101007387 */ /* 0x0081e80000100800 */
[----:B0-----:R-:W3:Y:S04]  /*62240*/  LDL.LU R17, [R1+0x2cf8] ;  /* 0x002cf80001117983 */ /* 0x001ee80000300800 */
        /* <DEDUP_REMOVED lines=22> */
[----:B--2---:R-:W-:-:S03]  /*623b0*/  IADD3 R0, P3, PT, R0, R3, RZ ;  /* 0x0000000300007210 */ /* 0x004fc60007f7e0ff */
[----:B------:R-:W2:Y:S04]  /*623c0*/  LDL.LU R26, [R1+0x2cbc] ;  /* 0x002cbc00011a7983 */ /* 0x000ea80000300800 */
[----:B------:R-:W2:Y:S04]  /*623d0*/  LDL.LU R28, [R1+0x2c90] ;  /* 0x002c9000011c7983 */ /* 0x000ea80000300800 */
[----:B------:R-:W2:Y:S04]  /*623e0*/  LDL.LU R29, [R1+0x2cb4] ;  /* 0x002cb400011d7983 */ /* 0x000ea80000300800 */
[----:B------:R-:W2:Y:S04]  /*623f0*/  LDL.LU R2, [R1+0x2c88] ;  /* 0x002c880001027983 */ /* 0x000ea80000300800 */
        /* <DEDUP_REMOVED lines=8> */
[----:B---3--:R-:W-:-:S05]  /*62480*/  IADD3 R17, P4, PT, R17, R3, RZ ;  /* 0x0000000311117210 */ /* 0x008fca0007f9e0ff */
[----:B------:R0:W-:Y:S04]  /*62490*/  STL [R1+0x2cf8], R17 ;  /* 0x002cf81101007387 */ /* 0x0001e80000100800 */
[----:B0-----:R-:W2:Y:S04]  /*624a0*/  LDL.LU R17, [R1+0x3838] ;  /* 0x0038380001117983 */ /* 0x001ea80000300800 */
[----:B------:R-:W3:Y:S01]  /*624b0*/  LDL.LU R3, [R1+0x2d1c] ;  /* 0x002d1c0001037983 */ /* 0x000ee20000300800 */
[--C-:B----4-:R-:W-:Y:S02]  /*624c0*/  IMAD.X R21, R21, 0x1, R0.reuse, P6 ;  /* 0x0000000115157824 */ /* 0x110fe400030e0600 */
[----:B------:R-:W-:-:S02]  /*624d0*/  IMAD.X R18, R18, 0x1, R0, P1 ;  /* 0x0000000112127824 */ /* 0x000fc400008e0600 */
[--C-:B------:R-:W-:Y:S02]  /*624e0*/  IMAD.X R11, R11, 0x1, R0.reuse, P2 ;  /* 0x000000010b0b7824 */ /* 0x100fe400010e0600 */
[--C-:B------:R-:W-:Y:S02]  /*624f0*/  IMAD.X R10, R10, 0x1, R0.reuse, P3 ;  /* 0x000000010a0a7824 */ /* 0x100fe400018e0600 */
[--C-:B------:R-:W-:Y:S02]  /*62500*/  IMAD.X R9, R9, 0x1, R0.reuse, P4 ;  /* 0x0000000109097824 */ /* 0x100fe400020e0600 */
[----:B---3--:R-:W-:-:S05]  /*62510*/  IMAD.X R3, R3, 0x1, R0, P5 ;  /* 0x0000000103037824 */ /* 0x008fca00028e0600 */
[----:B------:R0:W-:Y:S02]  /*62520*/  STL [R1+0x2d1c], R3 ;  /* 0x002d1c0301007387 */ /* 0x0001e40000100800 */
[----:B0-----:R-:W0:Y:S02]  /*62530*/  LDC R3, c[0x0][0x3a8] ;  /* 0x0000ea00ff037b82 */ /* 0x001e240000000800 */
[----:B0-----:R-:W-:-:S04]  /*62540*/  IMAD.SHL.U32 R3, R3, 0x80, RZ ;  /* 0x0000008003037824 */ /* 0x001fc800078e00ff */
[----:B------:R-:W-:-:S05]  /*62550*/  IMAD.SHL.U32 R3, R3, 0x2, RZ ;  /* 0x0000000203037824 */ /* 0x000fca00078e00ff */
[-C--:B--2---:R-:W-:Y:S02]  /*62560*/  IADD3 R17, P5, PT, R17, R3.reuse, RZ ;  /* 0x0000000311117210 */ /* 0x084fe40007fbe0ff */
[-C--:B------:R-:W-:Y:S02]  /*62570*/  IADD3 R15, P6, PT, R15, R3.reuse, RZ ;  /* 0x000000030f0f7210 */ /* 0x080fe40007fde0ff */
[-C--:B------:R-:W-:Y:S02]  /*62580*/  IADD3 R16, P1, PT, R16, R3.reuse, RZ ;  /* 0x0000000310107210 */ /* 0x080fe40007f3e0ff */
[-C--:B------:R-:W-:Y:S01]  /*62590*/  IADD3 R14, P2, PT, R14, R3.reuse, RZ ;  /* 0x000000030e0e7210 */ /* 0x080fe20007f5e0ff */
[----:B------:R0:W-:Y:S04]  /*625a0*/  STL [R1+0x2cf0], R17 ;  /* 0x002cf01101007387 */ /* 0x0001e80000100800 */
[----:B------:R-:W-:Y:S04]  /*625b0*/  STL [R1+0x2d14], R21 ;  /* 0x002d141501007387 */ /* 0x000fe80000100800 */
[----:B------:R-:W-:Y:S04]  /*625c0*/  STL [R1+0x2ce8], R15 ;  /* 0x002ce80f01007387 */ /* 0x000fe80000100800 */
[----:B------:R-:W-:Y:S01]  /*625d0*/  STL [R1+0x2d0c], R18 ;  /* 0x002d0c1201007387 */ /* 0x000fe20000100800 */
[----:B------:R-:W-:-:S03]  /*625e0*/  IADD3 R13, P3, PT, R13, R3, RZ ;  /* 0x000000030d0d7210 */ /* 0x000fc60007f7e0ff */
[----:B------:R-:W-:Y:S04]  /*625f0*/  STL [R1+0x2ce0], R16 ;  /* 0x002ce01001007387 */ /* 0x000fe80000100800 */
[----:B------:R-:W-:Y:S01]  /*62600*/  STL [R1+0x2d04], R11 ;  /* 0x002d040b01007387 */ /* 0x000fe20000100800 */
[----:B------:R-:W-:-:S03]  /*62610*/  IADD3 R8, P4, PT, R8, R3, RZ ;  /* 0x0000000308087210 */ /* 0x000fc60007f9e0ff */
[----:B------:R-:W-:Y:S01]  /*62620*/  STL [R1+0x2cd8], R14 ;  /* 0x002cd80e01007387 */ /* 0x000fe20000100800 */
[----:B------:R-:W-:-:S03]  /*62630*/  IMAD.X R12, R12, 0x1, R0, P5 ;  /* 0x000000010c0c7824 */ /* 0x000fc600028e0600 */
        /* <DEDUP_REMOVED lines=6483> */
[----:B------:R-:W-:Y:S01]  /*7bb70*/  IADD3 R23, P6, PT, R23, UR8, RZ ;  /* 0x0000000817177c10 */ /* 0x000fe2000ffde0ff */
[--C-:B------:R-:W-:Y:S01]  /*7bb80*/  IMAD.X R25, R25, 0x1, R0.reuse, P1 ;  /* 0x0000000119197824 */ /* 0x100fe200008e0600 */
[----:B------:R-:W-:Y:S01]  /*7bb90*/  IADD3 R24, P1, PT, R24, UR8, RZ ;  /* 0x0000000818187c10 */ /* 0x000fe2000ff3e0ff */
[--C-:B------:R-:W-:Y:S01]  /*7bba0*/  IMAD.X R20, R20, 0x1, R0.reuse, P2 ;  /* 0x0000000114147824 */ /* 0x100fe200010e0600 */
[----:B------:R-:W-:Y:S01]  /*7bbb0*/  IADD3 R19, P2, PT, R19, UR8, RZ ;  /* 0x0000000813137c10 */ /* 0x000fe2000ff5e0ff */
[--C-:B------:R-:W-:Y:S01]  /*7bbc0*/  IMAD.X R27, R27, 0x1, R0.reuse, P3 ;  /* 0x000000011b1b7824 */ /* 0x100fe200018e0600 */
[----:B------:R-:W-:Y:S01]  /*7bbd0*/  IADD3 R26, P3, PT, R26, UR8, RZ ;  /* 0x000000081a1a7c10 */ /* 0x000fe2000ff7e0ff */
        /* <DEDUP_REMOVED lines=29> */
[----:B------:R-:W-:Y:S01]  /*7bdb0*/  IMAD.X R28, R28, 0x1, R0, P4 ;  /* 0x000000011c1c7824 */ /* 0x000fe200020e0600 */
[----:B------:R-:W-:-:S04]  /*7bdc0*/  IADD3 R29, P4, PT, R29, UR8, RZ ;  /* 0x000000081d1d7c10 */ /* 0x000fc8000ff9e0ff */
[----:B------:R-:W-:Y:S01]  /*7bdd0*/  STL [R1+0x33c4], R28 ;  /* 0x0033c41c01007387 */ /* 0x000fe20000100800 */
[----:B------:R-:W-:-:S03]  /*7bde0*/  IMAD.X R2, R2, 0x1, R0, P5 ;  /* 0x0000000102027824 */ /* 0x000fc600028e0600 */
[----:B--2---:R0:W-:Y:S04]  /*7bdf0*/  STL [R1+0x363c], R3 ;  /* 0x00363c0301007387 */ /* 0x0041e80000100800 */
[----:B------:R1:W-:Y:S04]  /*7be00*/  STL [R1+0x33f8], R29 ;  /* 0x0033f81d01007387 */ /* 0x0003e80000100800 */
[----:B0-----:R-:W2:Y:S04]  /*7be10*/  LDL.LU R3, [R1+0x3400] ;  /* 0x0034000001037983 */ /* 0x001ea80000300800 */
[----:B------:R0:W-:Y:S04]  /*7be20*/  STL [R1+0x33c0], R2 ;  /* 0x0033c00201007387 */ /* 0x0001e80000100800 */
[----:B------:R-:W3:Y:S04]  /*7be30*/  LDL.LU R17, [R1+0x33d4] ;  /* 0x0033d40001117983 */ /* 0x000ee80000300800 */
[----:B------:R-:W4:Y:S04]  /*7be40*/  LDL.LU R21, [R1+0x3410] ;  /* 0x0034100001157983 */ /* 0x000f280000300800 */
[----:B------:R-:W3:Y:S04]  /*7be50*/  LDL.LU R15, [R1+0x33dc] ;  /* 0x0033dc00010f7983 */ /* 0x000ee80000300800 */
        /* <DEDUP_REMOVED lines=22> */
[----:B-1----:R-:W4:Y:S04]  /*7bfc0*/  LDL.LU R29, [R1+0x3470] ;  /* 0x00347000011d7983 */ /* 0x002f280000300800 */
[----:B0-----:R-:W4:Y:S04]  /*7bfd0*/  LDL.LU R2, [R1+0x343c] ;  /* 0x00343c0001027983 */ /* 0x001f280000300800 */
[----:B------:R0:W-:Y:S04]  /*7bfe0*/  STL [R1+0x3620], R0 ;  /* 0x0036200001007387 */ /* 0x0001e80000100800 */
[----:B0-----:R-:W4:Y:S01]  /*7bff0*/  LDL.LU R0, [R1+0x33bc] ;  /* 0x0033bc0001007983 */ /* 0x001f220000300800 */
[----:B--2---:R-:W-:-:S05]  /*7c000*/  IADD3 R3, P5, PT, R3, UR8, RZ ;  /* 0x0000000803037c10 */ /* 0x004fca000ffbe0ff */
[----:B------:R0:W-:Y:S04]  /*7c010*/  STL [R1+0x3400], R3 ;  /* 0x0034000301007387 */ /* 0x0001e80000100800 */
[----:B0-----:R-:W2:Y:S01]  /*7c020*/  LDL.LU R3, [R1+0x363c] ;  /* 0x00363c0001037983 */ /* 0x001ea20000300800 */
[----:B---3--:R-:W-:Y:S02]  /*7c030*/  IADD3.X R17, PT, PT, R17, UR4, RZ, P1, !PT ;  /* 0x0000000411117c10 */ /* 0x008fe40008ffe4ff */
[----:B----4-:R-:W-:Y:S02]  /*7c040*/  IADD3 R21, P1, PT, R21, UR8, RZ ;  /* 0x0000000815157c10 */ /* 0x010fe4000ff3e0ff */
[----:B------:R-:W-:Y:S02]  /*7c050*/  IADD3.X R15, PT, PT, R15, UR4, RZ, P2, !PT ;  /* 0x000000040f0f7c10 */ /* 0x000fe400097fe4ff */
[----:B------:R-:W-:-:S02]  /*7c060*/  IADD3 R18, P2, PT, R18, UR8, RZ ;  /* 0x0000000812127c10 */ /* 0x000fc4000ff5e0ff */
[----:B------:R-:W-:Y:S02]  /*7c070*/  IADD3.X R16, PT, PT, R16, UR4, RZ, P3, !PT ;  /* 0x0000000410107c10 */ /* 0x000fe40009ffe4ff */
[----:B------:R-:W-:Y:S02]  /*7c080*/  IADD3 R11, P3, PT, R11, UR8, RZ ;  /* 0x000000080b0b7c10 */ /* 0x000fe4000ff7e0ff */
[----:B------:R-:W-:Y:S02]  /*7c090*/  IADD3.X R14, PT, PT, R14, UR4, RZ, P4, !PT ;  /* 0x000000040e0e7c10 */ /* 0x000fe4000a7fe4ff */
[----:B------:R-:W-:Y:S02]  /*7c0a0*/  IADD3 R10, P4, PT, R10, UR8, RZ ;  /* 0x000000080a0a7c10 */ /* 0x000fe4000ff9e0ff */
[----:B------:R-:W-:Y:S02]  /*7c0b0*/  IADD3.X R13, PT, PT, R13, UR4, RZ, P5, !PT ;  /* 0x000000040d0d7c10 */ /* 0x000fe4000affe4ff */
[----:B------:R-:W-:-:S02]  /*7c0c0*/  IADD3 R9, P5, PT, R9, UR8, RZ ;  /* 0x0000000809097c10 */ /* 0x000fc4000ffbe0ff */
[----:B------:R-:W-:-:S05]  /*7c0d0*/  IADD3.X R0, PT, PT, R0, UR4, RZ, P6, !PT ;  /* 0x0000000400007c10 */ /* 0x000fca000b7fe4ff */
[----:B------:R0:W-:Y:S01]  /*7c0e0*/  STL [R1+0x33bc], R0 ;  /* 0x0033bc0001007387 */ /* 0x0001e20000100800 */
[----:B------:R-:W-:Y:S02]  /*7c0f0*/  IADD3.X R7, PT, PT, R7, UR4, RZ, P1, !PT ;  /* 0x0000000407077c10 */ /* 0x000fe40008ffe4ff */
[----:B------:R-:W-:Y:S02]  /*7c100*/  IADD3 R6, P1, PT, R6, UR8, RZ ;  /* 0x0000000806067c10 */ /* 0x000fe4000ff3e0ff */
[----:B------:R-:W-:Y:S02]  /*7c110*/  IADD3.X R4, PT, PT, R4, UR4, RZ, P2, !PT ;  /* 0x0000000404047c10 */ /* 0x000fe400097fe4ff */
[----:B------:R-:W-:Y:S02]  /*7c120*/  IADD3 R5, P2, PT, R5, UR8, RZ ;  /* 0x0000000805057c10 */ /* 0x000fe4000ff5e0ff */
[----:B------:R-:W-:Y:S02]  /*7c130*/  IADD3.X R22, PT, PT, R22, UR4, RZ, P3, !PT ;  /* 0x0000000416167c10 */ /* 0x000fe40009ffe4ff */
[----:B------:R-:W-:-:S02]  /*7c140*/  IADD3 R23, P3, PT, R23, UR8, RZ ;  /* 0x0000000817177c10 */ /* 0x000fc4000ff7e0ff */
[----:B------:R-:W-:Y:S02]  /*7c150*/  IADD3.X R25, PT, PT, R25, UR4, RZ, P4, !PT ;  /* 0x0000000419197c10 */ /* 0x000fe4000a7fe4ff */
[----:B------:R-:W-:Y:S02]  /*7c160*/  IADD3 R24, P4, PT, R24, UR8, RZ ;  /* 0x0000000818187c10 */ /* 0x000fe4000ff9e0ff */
[----:B------:R-:W-:Y:S02]  /*7c170*/  IADD3.X R20, PT, PT, R20, UR4, RZ, P5, !PT ;  /* 0x0000000414147c10 */ /* 0x000fe4000affe4ff */
[----:B------:R-:W-:Y:S02]  /*7c180*/  IADD3 R19, P5, PT, R19, UR8, RZ ;  /* 0x0000000813137c10 */ /* 0x000fe4000ffbe0ff */
[----:B--2---:R-:W-:-:S05]  /*7c190*/  IADD3 R3, P6, PT, R3, UR8, RZ ;  /* 0x0000000803037c10 */ /* 0x004fca000ffde0ff */
[----:B------:R-:W-:Y:S04]  /*7c1a0*/  STL [R1+0x3408], R3 ;  /* 0x0034080301007387 */ /* 0x000fe80000100800 */
[----:B------:R-:W-:Y:S04]  /*7c1b0*/  STL [R1+0x33d4], R17 ;  /* 0x0033d41101007387 */ /* 0x000fe80000100800 */
[----:B------:R-:W-:Y:S04]  /*7c1c0*/  STL [R1+0x3410], R21 ;  /* 0x0034101501007387 */ /* 0x000fe80000100800 */
[----:B------:R-:W-:Y:S04]  /*7c1d0*/  STL [R1+0x33dc], R15 ;  /* 0x0033dc0f01007387 */ /* 0x000fe80000100800 */
[----:B------:R-:W-:Y:S04]  /*7c1e0*/  STL [R1+0x3418], R18 ;  /* 0x0034181201007387 */ /* 0x000fe80000100800 */
[----:B------:R-:W-:Y:S04]  /*7c1f0*/  STL [R1+0x33e4], R16 ;  /* 0x0033e41001007387 */ /* 0x000fe80000100800 */
[----:B------:R-:W-:Y:S01]  /*7c200*/  STL [R1+0x3420], R11 ;  /* 0x0034200b01007387 */ /* 0x000fe20000100800 */
[----:B------:R-:W-:-:S03]  /*7c210*/  IADD3.X R8, PT, PT, R8, UR4, RZ, P6, !PT ;  /* 0x0000000408087c10 */ /* 0x000fc6000b7fe4ff */
[----:B------:R-:W-:Y:S01]  /*7c220*/  STL [R1+0x33ec], R14 ;  /* 0x0033ec0e01007387 */ /* 0x000fe20000100800 */
[----:B------:R-:W-:-:S03]  /*7c230*/  IADD3 R12, P6, PT, R12, UR8, RZ ;  /* 0x000000080c0c7c10 */ /* 0x000fc6000ffde0ff */
        /* <DEDUP_REMOVED lines=19> */
[----:B0-----:R-:W2:Y:S01]  /*7c370*/  LDL.LU R0, [R1+0x3480] ;  /* 0x0034800001007983 */ /* 0x001ea20000300800 */
[----:B------:R-:W-:-:S02]  /*7c380*/  IADD3.X R28, PT, PT, R28, UR4, RZ, P1, !PT ;  /* 0x000000041c1c7c10 */ /* 0x000fc40008ffe4ff */
[----:B------:R-:W-:-:S03]  /*7c390*/  IADD3 R29, P1, PT, R29, UR8, RZ ;  /* 0x000000081d1d7c10 */ /* 0x000fc6000ff3e0ff */
[----:B------:R-:W-:Y:S04]  /*7c3a0*/  STL [R1+0x3434], R28 ;  /* 0x0034341c01007387 */ /* 0x000fe80000100800 */
[----:B--2---:R0:W-:Y:S04]  /*7c3b0*/  STL [R1+0x3634], R0 ;  /* 0x0036340001007387 */ /* 0x0041e80000100800 */
[----:B------:R-:W-:Y:S04]  /*7c3c0*/  STL [R1+0x3470], R29 ;  /* 0x0034701d01007387 */ /* 0x000fe80000100800 */
[----:B0-----:R-:W2:Y:S01]  /*7c3d0*/  LDL.LU R0, [R1+0x3444] ;  /* 0x0034440001007983 */ /* 0x001ea20000300800 */
[----:B------:R-:W-:-:S05]  /*7c3e0*/  IADD3.X R2, PT, PT, R2, UR4, RZ, P2, !PT ;  /* 0x0000000402027c10 */ /* 0x000fca00097fe4ff */
[----:B------:R-:W-:Y:S04]  /*7c3f0*/  STL [R1+0x343c], R2 ;  /* 0x00343c0201007387 */ /* 0x000fe80000100800 */
        /* <DEDUP_REMOVED lines=30> */
[----:B--2---:R-:W-:-:S05]  /*7c5e0*/  IADD3 R0, P2, PT, R0, UR8, RZ ;  /* 0x0000000800007c10 */ /* 0x004fca000ff5e0ff */
[----:B------:R0:W-:Y:S04]  /*7c5f0*/  STL [R1+0x3478], R0 ;  /* 0x0034780001007387 */ /* 0x0001e80000100800 */
[----:B0-----:R-:W2:Y:S02]  /*7c600*/  LDL.LU R0, [R1+0x3638] ;  /* 0x0036380001007983 */ /* 0x001ea40000300800 */
[----:B--2---:R-:W-:-:S05]  /*7c610*/  IADD3.X R0, PT, PT, R0, UR4, RZ, P3, !PT ;  /* 0x0000000400007c10 */ /* 0x004fca0009ffe4ff */
        /* <DEDUP_REMOVED lines=23> */
[----:B--2---:R-:W-:-:S05]  /*7c790*/  IADD3 R0, P3, PT, R0, UR8, RZ ;  /* 0x0000000800007c10 */ /* 0x004fca000ff7e0ff */
[----:B------:R0:W-:Y:S04]  /*7c7a0*/  STL [R1+0x3480], R0 ;  /* 0x0034800001007387 */ /* 0x0001e80000100800 */
        /* <DEDUP_REMOVED lines=29> */
[----:B0-----:R-:W2:Y:S01]  /*7c980*/  LDL.LU R0, [R1+0x34c4] ;  /* 0x0034c40001007983 */ /* 0x001ea20000300800 */
[----:B------:R-:W-:-:S02]  /*7c990*/  IADD3 R28, P4, PT, R28, UR8, RZ ;  /* 0x000000081c1c7c10 */ /* 0x000fc4000ff9e0ff */
[----:B------:R-:W-:-:S03]  /*7c9a0*/  IADD3.X R29, PT, PT, R29, UR4, RZ, P5, !PT ;  /* 0x000000041d1d7c10 */ /* 0x000fc6000affe4ff */
[----:B------:R-:W-:Y:S04]  /*7c9b0*/  STL [R1+0x34e8], R28 ;  /* 0x0034e81c01007387 */ /* 0x000fe80000100800 */
[----:B--2---:R0:W-:Y:S04]  /*7c9c0*/  STL [R1+0x362c], R0 ;  /* 0x00362c0001007387 */ /* 0x0041e80000100800 */
[----:B------:R-:W-:Y:S04]  /*7c9d0*/  STL [R1+0x34b4], R29 ;  /* 0x0034b41d01007387 */ /* 0x000fe80000100800 */
[----:B0-----:R-:W2:Y:S01]  /*7c9e0*/  LDL.LU R0, [R1+0x34f8] ;  /* 0x0034f80001007983 */ /* 0x001ea20000300800 */
[----:B------:R-:W-:-:S05]  /*7c9f0*/  IADD3 R2, P5, PT, R2, UR8, RZ ;  /* 0x0000000802027c10 */ /* 0x000fca000ffbe0ff */
        /* <DEDUP_REMOVED lines=31> */
[----:B--2---:R-:W-:-:S05]  /*7cbf0*/  IADD3.X R0, PT, PT, R0, UR4, RZ, P6, !PT ;  /* 0x0000000400007c10 */ /* 0x004fca000b7fe4ff */
[----:B------:R0:W-:Y:S04]  /*7cc00*/  STL [R1+0x34bc], R0 ;  /* 0x0034bc0001007387 */ /* 0x0001e80000100800 */
[----:B0-----:R-:W2:Y:S02]  /*7cc10*/  LDL.LU R0, [R1+0x3630] ;  /* 0x0036300001007983 */ /* 0x001ea40000300800 */
[----:B--2---:R-:W-:-:S05]  /*7cc20*/  IADD3 R0, P6, PT, R0, UR8, RZ ;  /* 0x0000000800007c10 */ /* 0x004fca000ffde0ff */
[----:B------:R0:W-:Y:S04]  /*7cc30*/  STL [R1+0x34f8], R0 ;  /* 0x0034f80001007387 */ /* 0x0001e80000100800 */
[----:B0-----:R-:W2:Y:S01]  /*7cc40*/  LDL.LU R0, [R1+0x362c] ;  /* 0x00362c0001007983 */ /* 0x001ea20000300800 */
[----:B----4-:R-:W-:Y:S02]  /*7cc50*/  IADD3.X R17, PT, PT, R17, UR4, RZ, P2, !PT ;  /* 0x0000000411117c10 */ /* 0x010fe400097fe4ff */
[----:B---3--:R-:W-:Y:S02]  /*7cc60*/  IADD3 R21, P2, PT, R21, UR8, RZ ;  /* 0x0000000815157c10 */ /* 0x008fe4000ff5e0ff */
        /* <DEDUP_REMOVED lines=18> */
[----:B--2---:R-:W-:Y:S02]  /*7cd90*/  IADD3.X R0, PT, PT, R0, UR4, RZ, P1, !PT ;  /* 0x0000000400007c10 */ /* 0x004fe40008ffe4ff */
[----:B------:R-:W-:-:S03]  /*7cda0*/  IADD3 R3, P1, PT, R3, UR8, RZ ;  /* 0x0000000803037c10 */ /* 0x000fc6000ff3e0ff */
[----:B------:R0:W-:Y:S04]  /*7cdb0*/  STL [R1+0x34c4], R0 ;  /* 0x0034c40001007387 */ /* 0x0001e80000100800 */
        /* <DEDUP_REMOVED lines=85> */
[----:B0-----:R0:W5:Y:S04]  /*7d310*/  LDL.LU R0, [R1+0x3620] ;  /* 0x0036200001007983 */ /* 0x0011680000300800 */
[----:B------:R1:W-:Y:S04]  /*7d320*/  STL [R1+0x3544], R6 ;  /* 0x0035440601007387 */ /* 0x0003e80000100800 */
[----:B-1----:R0:W5:Y:S04]  /*7d330*/  LDL.LU R6, [R1+0x361c] ;  /* 0x00361c0001067983 */ /* 0x0021680000300800 */
[----:B------:R1:W-:Y:S04]  /*7d340*/  STL [R1+0x3580], R7 ;  /* 0x0035800701007387 */ /* 0x0003e80000100800 */
[----:B-1----:R0:W5:Y:S04]  /*7d350*/  LDL.LU R7, [R1+0x3618] ;  /* 0x0036180001077983 */ /* 0x0021680000300800 */
[----:B------:R1:W-:Y:S04]  /*7d360*/  STL [R1+0x354c], R25 ;  /* 0x00354c1901007387 */ /* 0x0003e80000100800 */
[----:B-1----:R-:W2:Y:S04]  /*7d370*/  LDL.LU R25, [R1+0x3614] ;  /* 0x0036140001197983 */ /* 0x002ea80000300800 */
[----:B------:R1:W-:Y:S04]  /*7d380*/  STL [R1+0x3588], R24 ;  /* 0x0035881801007387 */ /* 0x0003e80000100800 */
[----:B-1----:R-:W3:Y:S04]  /*7d390*/  LDL.LU R24, [R1+0x3610] ;  /* 0x0036100001187983 */ /* 0x002ee80000300800 */
[----:B------:R1:W-:Y:S04]  /*7d3a0*/  STL [R1+0x3554], R20 ;  /* 0x0035541401007387 */ /* 0x0003e80000100800 */
[----:B-1----:R-:W4:Y:S04]  /*7d3b0*/  LDL.LU R20, [R1+0x360c] ;  /* 0x00360c0001147983 */ /* 0x002f280000300800 */
[----:B------:R1:W-:Y:S04]  /*7d3c0*/  STL [R1+0x3590], R19 ;  /* 0x0035901301007387 */ /* 0x0003e80000100800 */
[----:B-1----:R-:W4:Y:S04]  /*7d3d0*/  LDL.LU R19, [R1+0x3608] ;  /* 0x0036080001137983 */ /* 0x002f280000300800 */
[----:B------:R1:W-:Y:S01]  /*7d3e0*/  STL [R1+0x355c], R26 ;  /* 0x00355c1a01007387 */ /* 0x0003e20000100800 */
[----:B------:R-:W-:-:S02]  /*7d3f0*/  IADD3 R29, P3, PT, R29, UR8, RZ ;  /* 0x000000081d1d7c10 */ /* 0x000fc4000ff7e0ff */
[----:B------:R-:W-:Y:S02]  /*7d400*/  IADD3.X R3, PT, PT, R3, UR4, RZ, P4, !PT ;  /* 0x0000000403037c10 */ /* 0x000fe4000a7fe4ff */
[----:B------:R-:W-:Y:S02]  /*7d410*/  IADD3 R2, P4, PT, R2, UR8, RZ ;  /* 0x0000000802027c10 */ /* 0x000fe4000ff9e0ff */
[----:B------:R-:W-:Y:S02]  /*7d420*/  IADD3.X R17, PT, PT, R17, UR4, RZ, P5, !PT ;  /* 0x0000000411117c10 */ /* 0x000fe4000affe4ff */
[----:B------:R-:W-:Y:S01]  /*7d430*/  IADD3 R21, P5, PT, R21, UR8, RZ ;  /* 0x0000000815157c10 */ /* 0x000fe2000ffbe0ff */
[----:B-1----:R0:W5:Y:S04]  /*7d440*/  LDL.LU R26, [R1+0x3604] ;  /* 0x00360400011a7983 */ /* 0x0021680000300800 */
[----:B------:R1:W-:Y:S01]  /*7d450*/  STL [R1+0x3598], R27 ;  /* 0x0035981b01007387 */ /* 0x0003e20000100800 */
[----:B------:R-:W-:-:S02]  /*7d460*/  IADD3.X R15, PT, PT, R15, UR4, RZ, P6, !PT ;  /* 0x000000040f0f7c10 */ /* 0x000fc4000b7fe4ff */
[----:B------:R-:W-:Y:S02]  /*7d470*/  IADD3 R18, P6, PT, R18, UR8, RZ ;  /* 0x0000000812127c10 */ /* 0x000fe4000ffde0ff */
[----:B------:R-:W-:Y:S01]  /*7d480*/  IADD3.X R16, PT, PT, R16, UR4, RZ, P1, !PT ;  /* 0x0000000410107c10 */ /* 0x000fe20008ffe4ff */
[----:B-1----:R0:W5:Y:S04]  /*7d490*/  LDL.LU R27, [R1+0x3600] ;  /* 0x00360000011b7983 */ /* 0x0021680000300800 */
[----:B------:R1:W-:Y:S01]  /*7d4a0*/  STL [R1+0x3564], R28 ;  /* 0x0035641c01007387 */ /* 0x0003e20000100800 */
[----:B------:R-:W-:Y:S02]  /*7d4b0*/  IADD3 R11, P1, PT, R11, UR8, RZ ;  /* 0x000000080b0b7c10 */ /* 0x000fe4000ff3e0ff */
[----:B------:R-:W-:-:S02]  /*7d4c0*/  IADD3.X R14, PT, PT, R14, UR4, RZ, P2, !PT ;  /* 0x000000040e0e7c10 */ /* 0x000fc400097fe4ff */
[----:B------:R-:W-:Y:S01]  /*7d4d0*/  IADD3 R10, P2, PT, R10, UR8, RZ ;  /* 0x000000080a0a7c10 */ /* 0x000fe2000ff5e0ff */
[----:B-1----:R0:W5:Y:S04]  /*7d4e0*/  LDL.LU R28, [R1+0x35fc] ;  /* 0x0035fc00011c7983 */ /* 0x0021680000300800 */
[----:B------:R1:W-:Y:S01]  /*7d4f0*/  STL [R1+0x35a0], R29 ;  /* 0x0035a01d01007387 */ /* 0x0003e20000100800 */
[----:B------:R-:W-:Y:S02]  /*7d500*/  IADD3.X R13, PT, PT, R13, UR4, RZ, P3, !PT ;  /* 0x000000040d0d7c10 */ /* 0x000fe40009ffe4ff */
[----:B------:R-:W-:Y:S01]  /*7d510*/  IADD3 R9, P3, PT, R9, UR8, RZ ;  /* 0x0000000809097c10 */ /* 0x000fe2000ff7e0ff */
[----:B-1----:R0:W5:Y:S04]  /*7d520*/  LDL.LU R29, [R1+0x35f8] ;  /* 0x0035f800011d7983 */ /* 0x0021680000300800 */
[----:B------:R-:W-:Y:S04]  /*7d530*/  STL [R1+0x356c], R3 ;  /* 0x00356c0301007387 */ /* 0x000fe80000100800 */
        /* <DEDUP_REMOVED lines=9> */
[----:B------:R-:W-:Y:S01]  /*7d5d0*/  IADD3.X R12, PT, PT, R12, UR4, RZ, P5, !PT ;  /* 0x000000040c0c7c10 */ /* 0x000fe2000affe4ff */
[----:B-1----:R-:W1:Y:S02]  /*7d5e0*/  S2R R2, SR_TID.X ;  /* 0x0000000000027919 */ /* 0x002e640000002100 */
[----:B------:R-:W-:Y:S01]  /*7d5f0*/  STL [R1+0x35c8], R10 ;  /* 0x0035c80a01007387 */ /* 0x000fe20000100800 */
[----:B------:R-:W-:-:S03]  /*7d600*/  IADD3.X R4, PT, PT, R4, UR4, RZ, P6, !PT ;  /* 0x0000000404047c10 */ /* 0x000fc6000b7fe4ff */
[----:B------:R-:W-:Y:S01]  /*7d610*/  STL [R1+0x3594], R13 ;  /* 0x0035940d01007387 */ /* 0x000fe20000100800 */
[----:B------:R-:W-:-:S03]  /*7d620*/  IADD3.X R5, PT, PT, R5, UR4, RZ, P1, !PT ;  /* 0x0000000405057c10 */ /* 0x000fc60008ffe4ff */
[----:B------:R-:W-:Y:S04]  /*7d630*/  STL [R1+0x35cc], R9 ;  /* 0x0035cc0901007387 */ /* 0x000fe80000100800 */
[----:B------:R-:W-:Y:S04]  /*7d640*/  STL [R1+0x359c], R8 ;  /* 0x00359c0801007387 */ /* 0x000fe80000100800 */
[----:B------:R-:W-:Y:S04]  /*7d650*/  STL [R1+0x35a4], R12 ;  /* 0x0035a40c01007387 */ /* 0x000fe80000100800 */
[----:B------:R-:W-:Y:S01]  /*7d660*/  STL [R1+0x35ac], R4 ;  /* 0x0035ac0401007387 */ /* 0x000fe20000100800 */
[----:B------:R-:W0:Y:S01]  /*7d670*/  LDC R3, c[0x0][0x3a8] ;  /* 0x0000ea00ff037b82 */ /* 0x000e220000000800 */
[----:B------:R-:W-:-:S02]  /*7d680*/  IADD3.X R22, PT, PT, R22, UR4, RZ, P2, !PT ;  /* 0x0000000416167c10 */ /* 0x000fc400097fe4ff */
[----:B------:R2:W-:Y:S01]  /*7d690*/  STL [R1+0x35b4], R5 ;  /* 0x0035b40501007387 */ /* 0x0005e20000100800 */
[----:B------:R-:W-:-:S03]  /*7d6a0*/  IADD3.X R23, PT, PT, R23, UR4, RZ, P3, !PT ;  /* 0x0000000417177c10 */ /* 0x000fc60009ffe4ff */
[----:B------:R0:W-:Y:S01]  /*7d6b0*/  STL [R1+0x35bc], R22 ;  /* 0x0035bc1601007387 */ /* 0x0001e20000100800 */
[----:B-1----:R-:W-:Y:S01]  /*7d6c0*/  LOP3.LUT R2, R2, 0x3f, RZ, 0xc0, !PT ;  /* 0x0000003f02027812 */ /* 0x002fe200078ec0ff */
[----:B0-----:R-:W-:-:S04]  /*7d6d0*/  IMAD.SHL.U32 R3, R3, 0x80, RZ ;  /* 0x0000008003037824 */ /* 0x001fc800078e00ff */
[----:B------:R-:W-:Y:S02]  /*7d6e0*/  IMAD.SHL.U32 R3, R3, 0x2, RZ ;  /* 0x0000000203037824 */ /* 0x000fe400078e00ff */
[----:B------:R-:W-:Y:S02]  /*7d6f0*/  IMAD.SHL.U32 R2, R2, 0x2, RZ ;  /* 0x0000000202027824 */ /* 0x000fe400078e00ff */
[----:B--2---:R-:W-:Y:S02]  /*7d700*/  IMAD.MOV.U32 R5, RZ, RZ, R25 ;  /* 0x000000ffff057224 */ /* 0x004fe400078e0019 */
[----:B---3--:R-:W-:Y:S02]  /*7d710*/  IMAD.MOV.U32 R9, RZ, RZ, R24 ;  /* 0x000000ffff097224 */ /* 0x008fe400078e0018 */
[----:B----4-:R-:W-:-:S05]  /*7d720*/  IMAD.MOV.U32 R4, RZ, RZ, R20 ;  /* 0x000000ffff047224 */ /* 0x010fca00078e0014 */
[----:B------:R0:W-:Y:S04]  /*7d730*/  STL.64 [R1+0x670], R4 ;  /* 0x0006700401007387 */ /* 0x0001e80000100a00 */
[----:B------:R0:W-:Y:S01]  /*7d740*/  STL [R1+0x35c4], R23 ;  /* 0x0035c41701007387 */ /* 0x0001e20000100800 */
[----:B------:R-:W-:-:S05]  /*7d750*/  IMAD.MOV.U32 R8, RZ, RZ, R19 ;  /* 0x000000ffff087224 */ /* 0x000fca00078e0013 */
[----:B------:R0:W-:Y:S01]  /*7d760*/  STL.64 [R1+0x678], R8 ;  /* 0x0006780801007387 */ /* 0x0001e20000100a00 */
[----:B------:R-:W-:Y:S05]  /*7d770*/  @P0 BRA `(.L_x_1) ;  /* 0xfffff95c001c0947 */ /* 0x000fea000383ffff */
[----:B------:R-:W2:Y:S04]  /*7d780*/  LDL.LU R14, [R1+0x48c] ;  /* 0x00048c00010e7983 */ /* 0x000ea80000300800 */
[----:B0-----:R-:W2:Y:S04]  /*7d790*/  LDL.LU R5, [R1+0x4ac] ;  /* 0x0004ac0001057983 */ /* 0x001ea80000300800 */
[----:B------:R-:W3:Y:S04]  /*7d7a0*/  LDL.LU R10, [R1+0x484] ;  /* 0x00048400010a7983 */ /* 0x000ee80000300800 */
        /* <DEDUP_REMOVED lines=8> */
[----:B--2---:R-:W-:Y:S04]  /*7d830*/  STL [R1+0x37fc], R24 ;  /* 0x0037fc1801007387 */ /* 0x004fe80000100800 */
[----:B-----5:R-:W2:Y:S04]  /*7d840*/  LDL.LU R28, [R1+0x538] ;  /* 0x00053800011c7983 */ /* 0x020ea80000300800 */
[----:B--2---:R-:W-:Y:S04]  /*7d850*/  STL [R1+0x3800], R28 ;  /* 0x0038001c01007387 */ /* 0x004fe80000100800 */
[----:B------:R-:W2:Y:S04]  /*7d860*/  LDL.LU R2, [R1+0x558] ;  /* 0x0005580001027983 */ /* 0x000ea80000300800 */
[----:B--2---:R-:W-:Y:S04]  /*7d870*/  STL [R1+0x3804], R2 ;  /* 0x0038040201007387 */ /* 0x004fe80000100800 */
[----:B------:R-:W2:Y:S04]  /*7d880*/  LDL.LU R0, [R1+0x530] ;  /* 0x0005300001007983 */ /* 0x000ea80000300800 */
[----:B--2---:R-:W-:Y:S04]  /*7d890*/  STL [R1+0x3808], R0 ;  /* 0x0038080001007387 */ /* 0x004fe80000100800 */
[----:B------:R-:W2:Y:S01]  /*7d8a0*/  LDL.LU R3, [R1+0x550] ;  /* 0x0005500001037983 */ /* 0x000ea20000300800 */
[----:B------:R-:W-:-:S03]  /*7d8b0*/  F2FP.BF16.F32.PACK_AB R7, R7, R27 ;  /* 0x0000001b0707723e */ /* 0x000fc600000010ff */
[----:B--2---:R-:W-:Y:S04]  /*7d8c0*/  STL [R1+0x380c], R3 ;  /* 0x00380c0301007387 */ /* 0x004fe80000100800 */
[----:B------:R0:W-:Y:S04]  /*7d8d0*/  STL [R1+0x35f8], R29 ;  /* 0x0035f81d01007387 */ /* 0x0001e80000100800 */
[----:B0-----:R-:W2:Y:S04]  /*7d8e0*/  LDL.LU R29, [R1+0x540] ;  /* 0x00054000011d7983 */ /* 0x001ea80000300800 */
[----:B--2---:R-:W-:Y:S04]  /*7d8f0*/  STL [R1+0x3810], R29 ;  /* 0x0038101d01007387 */ /* 0x004fe80000100800 */
[----:B------:R0:W-:Y:S04]  /*7d900*/  STL [R1+0x35fc], R7 ;  /* 0x0035fc0701007387 */ /* 0x0001e80000100800 */
[----:B0-----:R-:W2:Y:S01]  /*7d910*/  LDL.LU R7, [R1+0x520] ;  /* 0x0005200001077983 */ /* 0x001ea20000300800 */
[----:B------:R-:W-:-:S03]  /*7d920*/  F2FP.BF16.F32.PACK_AB R6, R6, R26 ;  /* 0x0000001a0606723e */ /* 0x000fc600000010ff */
[----:B--2---:R-:W-:Y:S04]  /*7d930*/  STL [R1+0x3814], R7 ;  /* 0x0038140701007387 */ /* 0x004fe80000100800 */
[----:B------:R-:W2:Y:S04]  /*7d940*/  LDL.LU R26, [R1+0x504] ;  /* 0x00050400011a7983 */ /* 0x000ea80000300800 */
[----:B------:R-:W2:Y:S04]  /*7d950*/  LDL.LU R27, [R1+0x4b4] ;  /* 0x0004b400011b7983 */ /* 0x000ea80000300800 */
[----:B------:R0:W-:Y:S04]  /*7d960*/  STL [R1+0x3600], R6 ;  /* 0x0036000601007387 */ /* 0x0001e80000100800 */
[----:B0-----:R-:W2:Y:S01]  /*7d970*/  LDL.LU R6, [R1+0x548] ;  /* 0x0005480001067983 */ /* 0x001ea20000300800 */
[----:B------:R-:W-:-:S03]  /*7d980*/  F2FP.BF16.F32.PACK_AB R5, R14, R5 ;  /* 0x000000050e05723e */ /* 0x000fc600000010ff */
[----:B--2---:R-:W-:Y:S04]  /*7d990*/  STL [R1+0x3818], R6 ;  /* 0x0038180601007387 */ /* 0x004fe80000100800 */
[----:B------:R0:W-:Y:S04]  /*7d9a0*/  STL [R1+0x3604], R5 ;  /* 0x0036040501007387 */ /* 0x0001e80000100800 */
[----:B0-----:R-:W2:Y:S01]  /*7d9b0*/  LDL.LU R5, [R1+0x528] ;  /* 0x0005280001057983 */ /* 0x001ea20000300800 */
[----:B---3--:R-:W-:-:S03]  /*7d9c0*/  F2FP.BF16.F32.PACK_AB R4, R10, R4 ;  /* 0x000000040a04723e */ /* 0x008fc600000010ff */
[----:B--2---:R-:W-:Y:S04]  /*7d9d0*/  STL [R1+0x381c], R5 ;  /* 0x00381c0501007387 */ /* 0x004fe80000100800 */
[----:B------:R0:W-:Y:S04]  /*7d9e0*/  STL [R1+0x3608], R4 ;  /* 0x0036080401007387 */ /* 0x0001e80000100800 */
[----:B0-----:R-:W2:Y:S01]  /*7d9f0*/  LDL.LU R4, [R1+0x510] ;  /* 0x0005100001047983 */ /* 0x001ea20000300800 */
[----:B----4-:R-:W-:Y:S02]  /*7da00*/  F2FP.BF16.F32.PACK_AB R11, R13, R9 ;  /* 0x000000090d0b723e */ /* 0x010fe400000010ff */
[----:B------:R-:W-:-:S02]  /*7da10*/  F2FP.BF16.F32.PACK_AB R10, R8, R12 ;  /* 0x0000000c080a723e */ /* 0x000fc400000010ff */
[----:B------:R-:W-:Y:S01]  /*7da20*/  F2FP.BF16.F32.PACK_AB R9, R22, R23 ;  /* 0x000000171609723e */ /* 0x000fe200000010ff */
[----:B--2---:R-:W-:Y:S04]  /*7da30*/  STL [R1+0x3820], R4 ;  /* 0x0038200401007387 */ /* 0x004fe80000100800 */
[----:B------:R0:W-:Y:S04]  /*7da40*/  STL [R1+0x360c], R11 ;  /* 0x00360c0b01007387 */ /* 0x0001e80000100800 */
        /* <DEDUP_REMOVED lines=11> */
[----:B------:R0:W-:Y:S04]  /*7db00*/  STL [R1+0x3610], R10 ;  /* 0x0036100a01007387 */ /* 0x0001e80000100800 */
[----:B0-----:R-:W2:Y:S04]  /*7db10*/  LDL.LU R10, [R1+0x518] ;  /* 0x00051800010a7983 */ /* 0x001ea80000300800 */
[----:B------:R0:W-:Y:S04]  /*7db20*/  STL [R1+0x3614], R9 ;  /* 0x0036140901007387 */ /* 0x0001e80000100800 */
[----:B0-----:R-:W2:Y:S01]  /*7db30*/  LDL.LU R9, [R1+0x4d8] ;  /* 0x0004d80001097983 */ /* 0x001ea20000300800 */
[----:B------:R-:W-:-:S03]  /*7db40*/  F2FP.BF16.F32.PACK_AB R8, R26, R27 ;  /* 0x0000001b1a08723e */ /* 0x000fc600000010ff */
        /* <DEDUP_REMOVED lines=15> */
[----:B------:R0:W-:Y:S04]  /*7dc40*/  STL [R1+0x3618], R8 ;  /* 0x0036180801007387 */ /* 0x0001e80000100800 */
[----:B0-----:R-:W2:Y:S01]  /*7dc50*/  LDL.LU R8, [R1+0x4e0] ;  /* 0x0004e00001087983 */ /* 0x001ea20000300800 */
[----:B---3--:R-:W-:-:S03]  /*7dc60*/  F2FP.BF16.F32.PACK_AB R15, R4, R15 ;  /* 0x0000000f040f723e */ /* 0x008fc600000010ff */
[----:B------:R-:W3:Y:S04]  /*7dc70*/  LDL.LU R4, [R1+0x3820] ;  /* 0x0038200001047983 */ /* 0x000ee80000300800 */
[----:B------:R0:W-:Y:S01]  /*7dc80*/  STL [R1+0x361c], R15 ;  /* 0x00361c0f01007387 */ /* 0x0001e20000100800 */
[----:B----4-:R-:W-:-:S03]  /*7dc90*/  F2FP.BF16.F32.PACK_AB R14, R5, R14 ;  /* 0x0000000e050e723e */ /* 0x010fc600000010ff */
[----:B0-----:R-:W4:Y:S01]  /*7dca0*/  LDL.LU R15, [R1+0x4c0] ;  /* 0x0004c000010f7983 */ /* 0x001f220000300800 */
[----:B--2---:R-:W-:-:S03]  /*7dcb0*/  F2FP.BF16.F32.PACK_AB R13, R6, R13 ;  /* 0x0000000d060d723e */ /* 0x004fc600000010ff */
[----:B------:R-:W2:Y:S04]  /*7dcc0*/  LDL.LU R5, [R1+0x381c] ;  /* 0x00381c0001057983 */ /* 0x000ea80000300800 */
[----:B------:R0:W-:Y:S01]  /*7dcd0*/  STL [R1+0x3620], R14 ;  /* 0x0036200e01007387 */ /* 0x0001e20000100800 */
[----:B------:R-:W-:-:S03]  /*7dce0*/  F2FP.BF16.F32.PACK_AB R12, R7, R12 ;  /* 0x0000000c070c723e */ /* 0x000fc600000010ff */
[----:B0-----:R-:W2:Y:S01]  /*7dcf0*/  LDL.LU R14, [R1+0x4e8] ;  /* 0x0004e800010e7983 */ /* 0x001ea20000300800 */
[----:B------:R-:W-:-:S03]  /*7dd00*/  F2FP.BF16.F32.PACK_AB R19, R29, R19 ;  /* 0x000000131d13723e */ /* 0x000fc600000010ff */
[----:B------:R-:W2:Y:S04]  /*7dd10*/  LDL.LU R6, [R1+0x3818] ;  /* 0x0038180001067983 */ /* 0x000ea80000300800 */
[----:B------:R0:W-:Y:S04]  /*7dd20*/  STL [R1+0x3624], R13 ;  /* 0x0036240d01007387 */ /* 0x0001e80000100800 */
[----:B0-----:R-:W3:Y:S04]  /*7dd30*/  LDL.LU R13, [R1+0x4c8] ;  /* 0x0004c800010d7983 */ /* 0x001ee80000300800 */
[----:B------:R-:W4:Y:S04]  /*7dd40*/  LDL.LU R7, [R1+0x3814] ;  /* 0x0038140001077983 */ /* 0x000f280000300800 */
[----:B------:R0:W-:Y:S01]  /*7dd50*/  STL [R1+0x3628], R12 ;  /* 0x0036280c01007387 */ /* 0x0001e20000100800 */
[----:B------:R-:W-:-:S03]  /*7dd60*/  F2FP.BF16.F32.PACK_AB R18, R3, R18 ;  /* 0x000000120312723e */ /* 0x000fc600000010ff */
[----:B0-----:R-:W4:Y:S04]  /*7dd70*/  LDL.LU R12, [R1+0x500] ;  /* 0x00050000010c7983 */ /* 0x001f280000300800 */
[----:B------:R-:W4:Y:S01]  /*7dd80*/  LDL.LU R29, [R1+0x3810] ;  /* 0x00381000011d7983 */ /* 0x000f220000300800 */
[----:B------:R-:W-:-:S03]  /*7dd90*/  F2FP.BF16.F32.PACK_AB R17, R0, R17 ;  /* 0x000000110011723e */ /* 0x000fc600000010ff */
[----:B------:R0:W-:Y:S01]  /*7dda0*/  STL [R1+0x362c], R19 ;  /* 0x00362c1301007387 */ /* 0x0001e20000100800 */
[----:B------:R-:W-:-:S03]  /*7ddb0*/  F2FP.BF16.F32.PACK_AB R16, R2, R16 ;  /* 0x000000100210723e */ /* 0x000fc600000010ff */
[----:B0-----:R-:W4:Y:S04]  /*7ddc0*/  LDL.LU R19, [R1+0x508] ;  /* 0x0005080001137983 */ /* 0x001f280000300800 */
[----:B------:R-:W4:Y:S04]  /*7ddd0*/  LDL.LU R3, [R1+0x380c] ;  /* 0x00380c0001037983 */ /* 0x000f280000300800 */
[----:B------:R0:W-:Y:S01]  /*7dde0*/  STL [R1+0x3630], R18 ;  /* 0x0036301201007387 */ /* 0x0001e20000100800 */
[----:B------:R-:W-:-:S03]  /*7ddf0*/  F2FP.BF16.F32.PACK_AB R23, R28, R23 ;  /* 0x000000171c17723e */ /* 0x000fc600000010ff */
[----:B0-----:R-:W4:Y:S04]  /*7de00*/  LDL.LU R18, [R1+0x4f0] ;  /* 0x0004f00001127983 */ /* 0x001f280000300800 */
[----:B------:R-:W4:Y:S04]  /*7de10*/  LDL.LU R0, [R1+0x3808] ;  /* 0x0038080001007983 */ /* 0x000f280000300800 */
[----:B------:R0:W-:Y:S04]  /*7de20*/  STL [R1+0x3634], R17 ;  /* 0x0036341101007387 */ /* 0x0001e80000100800 */
        /* <DEDUP_REMOVED lines=8> */
[----:B------:R-:W4:Y:S01]  /*7deb0*/  LDL.LU R24, [R1+0x37fc] ;  /* 0x0037fc0001187983 */ /* 0x000f220000300800 */
[----:B------:R-:W-:-:S03]  /*7dec0*/  F2FP.BF16.F32.PACK_AB R9, R9, R10 ;  /* 0x0000000a0909723e */ /* 0x000fc600000010ff */
[----:B------:R-:W-:Y:S01]  /*7ded0*/  STL [R1+0x3640], R22 ;  /* 0x0036401601007387 */ /* 0x000fe20000100800 */
[----:B--2---:R-:W-:Y:S02]  /*7dee0*/  F2FP.BF16.F32.PACK_AB R5, R5, R6 ;  /* 0x000000060505723e */ /* 0x004fe400000010ff */
[----:B---3--:R-:W-:Y:S02]  /*7def0*/  F2FP.BF16.F32.PACK_AB R13, R13, R14 ;  /* 0x0000000e0d0d723e */ /* 0x008fe400000010ff */
[----:B----4-:R-:W-:Y:S02]  /*7df00*/  F2FP.BF16.F32.PACK_AB R25, R19, R25 ;  /* 0x000000191319723e */ /* 0x010fe400000010ff */
[----:B------:R-:W-:Y:S02]  /*7df10*/  F2FP.BF16.F32.PACK_AB R26, R18, R26 ;  /* 0x0000001a121a723e */ /* 0x000fe400000010ff */
[----:B------:R-:W-:Y:S02]  /*7df20*/  F2FP.BF16.F32.PACK_AB R0, R0, R3 ;  /* 0x000000030000723e */ /* 0x000fe400000010ff */
[----:B------:R-:W-:-:S02]  /*7df30*/  F2FP.BF16.F32.PACK_AB R27, R17, R27 ;  /* 0x0000001b111b723e */ /* 0x000fc400000010ff */
[----:B------:R-:W-:Y:S02]  /*7df40*/  F2FP.BF16.F32.PACK_AB R20, R16, R20 ;  /* 0x000000141014723e */ /* 0x000fe400000010ff */
[----:B------:R-:W-:Y:S02]  /*7df50*/  F2FP.BF16.F32.PACK_AB R2, R28, R2 ;  /* 0x000000021c02723e */ /* 0x000fe400000010ff */
[----:B------:R-:W-:Y:S02]  /*7df60*/  F2FP.BF16.F32.PACK_AB R21, R23, R21 ;  /* 0x000000151715723e */ /* 0x000fe400000010ff */
[----:B------:R-:W-:-:S03]  /*7df70*/  F2FP.BF16.F32.PACK_AB R24, R12, R24 ;  /* 0x000000180c18723e */ /* 0x000fc600000010ff */
[----:B------:R-:W-:Y:S01]  /*7df80*/  STL [R1+0x3644], R21 ;  /* 0x0036441501007387 */ /* 0x000fe20000100800 */
[----:B------:R-:W-:Y:S02]  /*7df90*/  F2FP.BF16.F32.PACK_AB R12, R15, R8 ;  /* 0x000000080f0c723e */ /* 0x000fe400000010ff */
[----:B------:R-:W-:Y:S01]  /*7dfa0*/  F2FP.BF16.F32.PACK_AB R8, R11, R4 ;  /* 0x000000040b08723e */ /* 0x000fe200000010ff */
[----:B------:R-:W-:Y:S01]  /*7dfb0*/  STL [R1+0x3648], R20 ;  /* 0x0036481401007387 */ /* 0x000fe20000100800 */
[----:B------:R-:W-:-:S03]  /*7dfc0*/  F2FP.BF16.F32.PACK_AB R4, R7, R29 ;  /* 0x0000001d0704723e */ /* 0x000fc600000010ff */
[----:B------:R-:W-:Y:S04]  /*7dfd0*/  STL [R1+0x364c], R27 ;  /* 0x00364c1b01007387 */ /* 0x000fe80000100800 */
[----:B------:R-:W-:Y:S04]  /*7dfe0*/  STL [R1+0x3650], R26 ;  /* 0x0036501a01007387 */ /* 0x000fe80000100800 */
[----:B------:R-:W-:Y:S04]  /*7dff0*/  STL [R1+0x3654], R25 ;  /* 0x0036541901007387 */ /* 0x000fe80000100800 */
[----:B------:R0:W-:Y:S04]  /*7e000*/  STL [R1+0x3658], R24 ;  /* 0x0036581801007387 */ /* 0x0001e80000100800 */
[----:B------:R-:W-:Y:S04]  /*7e010*/  STL [R1+0xc], R13 ;  /* 0x00000c0d01007387 */ /* 0x000fe80000100800 */
[----:B------:R-:W-:Y:S04]  /*7e020*/  STL [R1+0x8], R12 ;  /* 0x0000080c01007387 */ /* 0x000fe80000100800 */
[----:B------:R-:W-:Y:S04]  /*7e030*/  STL [R1+0x4], R9 ;  /* 0x0000040901007387 */ /* 0x000fe80000100800 */
[----:B------:R-:W-:Y:S04]  /*7e040*/  STL [R1], R8 ;  /* 0x0000000801007387 */ /* 0x000fe80000100800 */
[----:B------:R-:W-:Y:S04]  /*7e050*/  STL [R1+0x1c], R5 ;  /* 0x00001c0501007387 */ /* 0x000fe80000100800 */
[----:B------:R-:W-:Y:S04]  /*7e060*/  STL [R1+0x18], R4 ;  /* 0x0000180401007387 */ /* 0x000fe80000100800 */
[----:B0-----:R-:W2:Y:S04]  /*7e070*/  LDL.LU R24, [R1+0x5a0] ;  /* 0x0005a00001187983 */ /* 0x001ea80000300800 */
[----:B------:R-:W-:Y:S04]  /*7e080*/  STL [R1+0x14], R2 ;  /* 0x0000140201007387 */ /* 0x000fe80000100800 */
[----:B--2---:R0:W-:Y:S04]  /*7e090*/  STL [R1+0x3774], R24 ;  /* 0x0037741801007387 */ /* 0x0041e80000100800 */
[----:B------:R-:W-:Y:S04]  /*7e0a0*/  STL [R1+0x10], R0 ;  /* 0x0000100001007387 */ /* 0x000fe80000100800 */
[----:B0-----:R-:W2:Y:S04]  /*7e0b0*/  LDL.LU R24, [R1+0x5a8] ;  /* 0x0005a80001187983 */ /* 0x001ea80000300800 */
[----:B--2---:R0:W-:Y:S04]  /*7e0c0*/  STL [R1+0x377c], R24 ;  /* 0x00377c1801007387 */ /* 0x0041e80000100800 */
        /* <DEDUP_REMOVED lines=31> */
[----:B------:R-:W3:Y:S04]  /*7e2c0*/  LDL.LU R25, [R1+0x598] ;  /* 0x0005980001197983 */ /* 0x000ee80000300800 */
[----:B---3--:R0:W-:Y:S04]  /*7e2d0*/  STL [R1+0x3770], R25 ;  /* 0x0037701901007387 */ /* 0x0081e80000100800 */
[----:B0-----:R-:W3:Y:S04]  /*7e2e0*/  LDL.LU R25, [R1+0x560] ;  /* 0x0005600001197983 */ /* 0x001ee80000300800 */
        /* <DEDUP_REMOVED lines=33> */
[----:B0-----:R-:W2:Y:S04]  /*7e500*/  LDL.LU R25, [R1+0x56c] ;  /* 0x00056c0001197983 */ /* 0x001ea80000300800 */
[----:B------:R-:W3:Y:S04]  /*7e510*/  LDL.LU R26, [R1+0x5b8] ;  /* 0x0005b800011a7983 */ /* 0x000ee80000300800 */
[----:B------:R-:W4:Y:S04]  /*7e520*/  LDL.LU R27, [R1+0x590] ;  /* 0x00059000011b7983 */ /* 0x000f280000300800 */
        /* <DEDUP_REMOVED lines=25> */
[----:B--2---:R-:W-:-:S03]  /*7e6c0*/  F2FP.BF16.F32.PACK_AB R24, R25, R24 ;  /* 0x000000181918723e */ /* 0x004fc600000010ff */
[----:B------:R-:W2:Y:S04]  /*7e6d0*/  LDL.LU R25, [R1+0x37f8] ;  /* 0x0037f80001197983 */ /* 0x000ea80000300800 */
[----:B------:R0:W-:Y:S04]  /*7e6e0*/  STL [R1+0x2c], R24 ;  /* 0x00002c1801007387 */ /* 0x0001e80000100800 */
[----:B0-----:R-:W2:Y:S02]  /*7e6f0*/  LDL.LU R24, [R1+0x37f4] ;  /* 0x0037f40001187983 */ /* 0x001ea40000300800 */
[----:B--2---:R-:W-:-:S02]  /*7e700*/  F2FP.BF16.F32.PACK_AB R24, R25, R24 ;  /* 0x000000181918723e */ /* 0x004fc400000010ff */
        /* <DEDUP_REMOVED lines=64> */
[----:B------:R-:W2:Y:S01]  /*7eb10*/  LDL.LU R25, [R1+0x3770] ;  /* 0x0037700001197983 */ /* 0x000ea20000300800 */
[----:B---3--:R-:W-:Y:S02]  /*7eb20*/  F2FP.BF16.F32.PACK_AB R21, R21, R22 ;  /* 0x000000161515723e */ /* 0x008fe400000010ff */
[----:B------:R-:W-:Y:S01]  /*7eb30*/  F2FP.BF16.F32.PACK_AB R17, R17, R18 ;  /* 0x000000121111723e */ /* 0x000fe200000010ff */
[----:B------:R4:W-:Y:S01]  /*7eb40*/  STL [R1+0x68], R24 ;  /* 0x0000681801007387 */ /* 0x0009e20000100800 */
[----:B------:R-:W-:Y:S02]  /*7eb50*/  F2FP.BF16.F32.PACK_AB R13, R13, R14 ;  /* 0x0000000e0d0d723e */ /* 0x000fe400000010ff */
[----:B------:R-:W-:Y:S02]  /*7eb60*/  F2FP.BF16.F32.PACK_AB R9, R9, R10 ;  /* 0x0000000a0909723e */ /* 0x000fe400000010ff */
[----:B------:R-:W-:Y:S02]  /*7eb70*/  F2FP.BF16.F32.PACK_AB R5, R5, R6 ;  /* 0x000000060505723e */ /* 0x000fe400000010ff */
[----:B------:R-:W-:-:S02]  /*7eb80*/  F2FP.BF16.F32.PACK_AB R2, R28, R2 ;  /* 0x000000021c02723e */ /* 0x000fc400000010ff */
[----:B------:R-:W-:Y:S02]  /*7eb90*/  F2FP.BF16.F32.PACK_AB R0, R0, R3 ;  /* 0x000000030000723e */ /* 0x000fe400000010ff */
[----:B----4-:R-:W-:Y:S02]  /*7eba0*/  F2FP.BF16.F32.PACK_AB R24, R27, R20 ;  /* 0x000000141b18723e */ /* 0x010fe400000010ff */
[----:B------:R-:W-:Y:S02]  /*7ebb0*/  F2FP.BF16.F32.PACK_AB R20, R23, R16 ;  /* 0x000000101714723e */ /* 0x000fe400000010ff */
[----:B------:R-:W-:Y:S02]  /*7ebc0*/  F2FP.BF16.F32.PACK_AB R16, R19, R12 ;  /* 0x0000000c1310723e */ /* 0x000fe400000010ff */
[----:B------:R-:W-:Y:S02]  /*7ebd0*/  F2FP.BF16.F32.PACK_AB R12, R15, R8 ;  /* 0x000000080f0c723e */ /* 0x000fe400000010ff */
[----:B------:R-:W-:-:S02]  /*7ebe0*/  F2FP.BF16.F32.PACK_AB R8, R11, R4 ;  /* 0x000000040b08723e */ /* 0x000fc400000010ff */
[----:B------:R-:W-:Y:S02]  /*7ebf0*/  F2FP.BF16.F32.PACK_AB R4, R7, R29 ;  /* 0x0000001d0704723e */ /* 0x000fe400000010ff */
[----:B--2---:R-:W-:-:S05]  /*7ec00*/  F2FP.BF16.F32.PACK_AB R25, R25, R26 ;  /* 0x0000001a1919723e */ /* 0x004fca00000010ff */
[----:B------:R-:W-:Y:S04]  /*7ec10*/  STL [R1+0x64], R25 ;  /* 0x0000641901007387 */ /* 0x000fe80000100800 */
[----:B------:R0:W-:Y:S04]  /*7ec20*/  STL [R1+0x60], R24 ;  /* 0x0000601801007387 */ /* 0x0001e80000100800 */
        /* <DEDUP_REMOVED lines=374> */
[----:B0-----:R-:W2:Y:S01]  /*80390*/  LDL.LU R24, [R1+0x365c] ;  /* 0x00365c0001187983 */ /* 0x001ea20000300800 */
[----:B---3--:R-:W-:Y:S02]  /*803a0*/  F2FP.BF16.F32.PACK_AB R27, R26, R27 ;  /* 0x0000001b1a1b723e */ /* 0x008fe400000010ff */
[----:B----4-:R-:W-:-:S02]  /*803b0*/  F2FP.BF16.F32.PACK_AB R21, R20, R21 ;  /* 0x000000151415723e */ /* 0x010fc400000010ff */
[----:B------:R-:W-:Y:S02]  /*803c0*/  F2FP.BF16.F32.PACK_AB R23, R22, R23 ;  /* 0x000000171617723e */ /* 0x000fe400000010ff */
[----:B------:R-:W-:Y:S02]  /*803d0*/  F2FP.BF16.F32.PACK_AB R17, R16, R17 ;  /* 0x000000111011723e */ /* 0x000fe400000010ff */
[----:B------:R-:W-:Y:S02]  /*803e0*/  F2FP.BF16.F32.PACK_AB R19, R18, R19 ;  /* 0x000000131213723e */ /* 0x000fe400000010ff */
[----:B------:R-:W-:Y:S02]  /*803f0*/  F2FP.BF16.F32.PACK_AB R13, R12, R13 ;  /* 0x0000000d0c0d723e */ /* 0x000fe400000010ff */
[----:B------:R-:W-:Y:S02]  /*80400*/  F2FP.BF16.F32.PACK_AB R15, R14, R15 ;  /* 0x0000000f0e0f723e */ /* 0x000fe400000010ff */
[----:B------:R-:W-:-:S02]  /*80410*/  F2FP.BF16.F32.PACK_AB R9, R8, R9 ;  /* 0x000000090809723e */ /* 0x000fc400000010ff */
[----:B------:R-:W-:Y:S02]  /*80420*/  F2FP.BF16.F32.PACK_AB R11, R10, R11 ;  /* 0x0000000b0a0b723e */ /* 0x000fe400000010ff */
[----:B------:R-:W-:Y:S02]  /*80430*/  F2FP.BF16.F32.PACK_AB R5, R4, R5 ;  /* 0x000000050405723e */ /* 0x000fe400000010ff */
[----:B------:R-:W-:Y:S02]  /*80440*/  F2FP.BF16.F32.PACK_AB R7, R6, R7 ;  /* 0x000000070607723e */ /* 0x000fe400000010ff */
[----:B------:R-:W-:Y:S02]  /*80450*/  F2FP.BF16.F32.PACK_AB R28, R29, R28 ;  /* 0x0000001c1d1c723e */ /* 0x000fe400000010ff */
[----:B--2---:R-:W-:Y:S02]  /*80460*/  F2FP.BF16.F32.PACK_AB R25, R24, R25 ;  /* 0x000000191819723e */ /* 0x004fe400000010ff */
[----:B------:R1:W5:Y:S04]  /*80470*/  LDL.LU R24, [R1+0x3658] ;  /* 0x0036580001187983 */ /* 0x0003680000300800 */
[----:B------:R0:W-:Y:S04]  /*80480*/  STL [R1+0x168], R25 ;  /* 0x0001681901007387 */ /* 0x0001e80000100800 */
[----:B0-----:R1:W5:Y:S04]  /*80490*/  LDL.LU R25, [R1+0x3654] ;  /* 0x0036540001197983 */ /* 0x0013680000300800 */
        /* <DEDUP_REMOVED lines=33> */
[----:B------:R-:W2:Y:S01]  /*806b0*/  LDL.LU R29, [R1+0x35f8] ;  /* 0x0035f800011d7983 */ /* 0x000ea20000300800 */
[----:B------:R-:W-:-:S03]  /*806c0*/  F2FP.BF16.F32.PACK_AB R2, R2, R0 ;  /* 0x000000000202723e */ /* 0x000fc600000010ff */
[----:B------:R1:W-:Y:S01]  /*806d0*/  STL [R1+0x198], R28 ;  /* 0x0001981c01007387 */ /* 0x0003e20000100800 */
[----:B--2---:R-:W-:-:S05]  /*806e0*/  F2FP.BF16.F32.PACK_AB R0, R3, R29 ;  /* 0x0000001d0300723e */ /* 0x004fca00000010ff */
[----:B------:R1:W-:Y:S04]  /*806f0*/  STL [R1+0x190], R0 ;  /* 0x0001900001007387 */ /* 0x0003e80000100800 */
[----:B------:R1:W-:Y:S02]  /*80700*/  STL [R1+0x194], R2 ;  /* 0x0001940201007387 */ /* 0x0003e40000100800 */
.L_x_0:
[----:B-----5:R-:W-:Y:S01]  /*80710*/  STL.64 [R1+0x3790], R26 ;  /* 0x0037901a01007387 */ /* 0x020fe20000100a00 */
[----:B------:R-:W2:Y:S03]  /*80720*/  LDCU UR19, c[0x0][0x39c] ;  /* 0x00007380ff1377ac */ /* 0x000ea60008000800 */
[----:B------:R-:W-:Y:S01]  /*80730*/  STL.64 [R1+0x3788], R24 ;  /* 0x0037881801007387 */ /* 0x000fe20000100a00 */
[----:B-1----:R-:W1:Y:S01]  /*80740*/  S2R R2, SR_TID.X ;  /* 0x0000000000027919 */ /* 0x002e620000002100 */
[----:B------:R-:W3:Y:S01]  /*80750*/  S2UR UR17, SR_CgaCtaId ;  /* 0x00000000001179c3 */ /* 0x000ee20000008800 */
[----:B------:R-:W4:Y:S01]  /*80760*/  LDCU.64 UR44, c[0x0][0x398] ;  /* 0x00007300ff2c77ac */ /* 0x000f220008000a00 */
[----:B------:R-:W-:Y:S01]  /*80770*/  STL.64 [R1+0x3780], R22 ;  /* 0x0037801601007387 */ /* 0x000fe20000100a00 */
[----:B------:R-:W-:Y:S01]  /*80780*/  UMOV UR4, 0x400 ;  /* 0x0000040000047882 */ /* 0x000fe20000000000 */
[----:B------:R-:W0:Y:S02]  /*80790*/  LDCU.64 UR34, c[0x0][0x398] ;  /* 0x00007300ff2277ac */ /* 0x000e240008000a00 */
[----:B------:R2:W-:Y:S01]  /*807a0*/  STL.64 [R1+0x3778], R20 ;  /* 0x0037781401007387 */ /* 0x0005e20000100a00 */
[----:B------:R-:W0:Y:S01]  /*807b0*/  LDCU.128 UR24, c[0x0][0x390] ;  /* 0x00007200ff1877ac */ /* 0x000e220008000c00 */
[----:B------:R-:W0:Y:S01]  /*807c0*/  LDCU.64 UR40, c[0x0][0x398] ;  /* 0x00007300ff2877ac */ /* 0x000e220008000a00 */
[----:B------:R-:W0:Y:S01]  /*807d0*/  LDCU UR69, c[0x0][0x3b8] ;  /* 0x00007700ff4577ac */ /* 0x000e220008000800 */
[----:B--2---:R-:W2:Y:S01]  /*807e0*/  LDL.LU R20, [R1+0x170] ;  /* 0x0001700001147983 */ /* 0x004ea20000300800 */
[----:B------:R-:W0:Y:S03]  /*807f0*/  LDCU.64 UR42, c[0x0][0x398] ;  /* 0x00007300ff2a77ac */ /* 0x000e260008000a00 */
[----:B------:R-:W2:Y:S01]  /*80800*/  LDL.LU R21, [R1+0x174] ;  /* 0x0001740001157983 */ /* 0x000ea20000300800 */
[----:B------:R-:W0:Y:S03]  /*80810*/  LDCU.64 UR36, c[0x0][0x398] ;  /* 0x00007300ff2477ac */ /* 0x000e260008000a00 */
[----:B------:R-:W2:Y:S01]  /*80820*/  LDL.LU R22, [R1+0x178] ;  /* 0x0001780001167983 */ /* 0x000ea20000300800 */
[----:B------:R-:W0:Y:S03]  /*80830*/  LDCU.64 UR48, c[0x0][0x398] ;  /* 0x00007300ff3077ac */ /* 0x000e260008000a00 */
[----:B------:R-:W2:Y:S01]  /*80840*/  LDL.LU R23, [R1+0x17c] ;  /* 0x00017c0001177983 */ /* 0x000ea20000300800 */
[----:B------:R-:W0:Y:S03]  /*80850*/  LDCU.64 UR46, c[0x0][0x398] ;  /* 0x00007300ff2e77ac */ /* 0x000e260008000a00 */
[----:B------:R-:W-:Y:S01]  /*80860*/  STL.64 [R1+0x3770], R18 ;  /* 0x0037701201007387 */ /* 0x000fe20000100a00 */
[----:B------:R-:W0:Y:S03]  /*80870*/  LDCU.64 UR50, c[0x0][0x398] ;  /* 0x00007300ff3277ac */ /* 0x000e260008000a00 */
[----:B------:R-:W-:Y:S01]  /*80880*/  STL.64 [R1+0x3768], R16 ;  /* 0x0037681001007387 */ /* 0x000fe20000100a00 */
[----:B------:R-:W0:Y:S03]  /*80890*/  LDCU.64 UR52, c[0x0][0x398] ;  /* 0x00007300ff3477ac */ /* 0x000e260008000a00 */
[----:B------:R-:W-:Y:S01]  /*808a0*/  STL.64 [R1+0x3760], R14 ;  /* 0x0037600e01007387 */ /* 0x000fe20000100a00 */
[----:B------:R-:W0:Y:S03]  /*808b0*/  LDCU UR6, c[0x0][0x398] ;  /* 0x00007300ff0677ac */ /* 0x000e260008000800 */
[----:B------:R1:W-:Y:S01]  /*808c0*/  STL.64 [R1+0x3758], R12 ;  /* 0x0037580c01007387 */ /* 0x0003e20000100a00 */
[----:B------:R-:W0:Y:S01]  /*808d0*/  LDCU UR8, c[0x0][0x398] ;  /* 0x00007300ff0877ac */ /* 0x000e220008000800 */
[----:B------:R-:W0:Y:S01]  /*808e0*/  LDCU UR18, c[0x0][0x398] ;  /* 0x00007300ff1277ac */ /* 0x000e220008000800 */
[----:B------:R-:W0:Y:S01]  /*808f0*/  LDCU UR21, c[0x0][0x398] ;  /* 0x00007300ff1577ac */ /* 0x000e220008000800 */
[----:B-1----:R-:W2:Y:S01]  /*80900*/  LDL.LU R12, [R1+0x180] ;  /* 0x00018000010c7983 */ /* 0x002ea20000300800 */
[----:B------:R-:W1:Y:S03]  /*80910*/  LDCU UR22, c[0x0][0x398] ;  /* 0x00007300ff1677ac */ /* 0x000e660008000800 */
[----:B------:R-:W2:Y:S01]  /*80920*/  LDL.LU R13, [R1+0x184] ;  /* 0x00018400010d7983 */ /* 0x000ea20000300800 */
[----:B------:R-:W0:Y:S03]  /*80930*/  LDCU UR23, c[0x0][0x398] ;  /* 0x00007300ff1777ac */ /* 0x000e260008000800 */
[----:B------:R-:W2:Y:S01]  /*80940*/  LDL.LU R14, [R1+0x188] ;  /* 0x00018800010e7983 */ /* 0x000ea20000300800 */
[----:B------:R-:W0:Y:S03]  /*80950*/  LDCU UR28, c[0x0][0x398] ;  /* 0x00007300ff1c77ac */ /* 0x000e260008000800 */
[----:B------:R-:W2:Y:S01]  /*80960*/  LDL.LU R15, [R1+0x18c] ;  /* 0x00018c00010f7983 */ /* 0x000ea20000300800 */
[----:B------:R-:W0:Y:S03]  /*80970*/  LDCU UR29, c[0x0][0x398] ;  /* 0x00007300ff1d77ac */ /* 0x000e260008000800 */
        /* <DEDUP_REMOVED lines=30> */
[----:B------:R1:W-:Y:S01]  /*80b60*/  STL.64 [R1+0x3740], R6 ;  /* 0x0037400601007387 */ /* 0x0003e20000100a00 */
[----:B------:R-:W0:Y:S01]  /*80b70*/  LDCU UR68, c[0x0][0x398] ;  /* 0x00007300ff4477ac */ /* 0x000e220008000800 */
[----:B------:R-:W0:Y:S01]  /*80b80*/  LDCU UR66, c[0x0][0x398] ;  /* 0x00007300ff4277ac */ /* 0x000e220008000800 */
[----:B------:R-:W0:Y:S01]  /*80b90*/  LDCU UR67, c[0x0][0x398] ;  /* 0x00007300ff4377ac */ /* 0x000e220008000800 */
[----:B-1----:R-:W2:Y:S01]  /*80ba0*/  LDL R7, [R1+0x140c] ;  /* 0x00140c0001077983 */ /* 0x002ea20000100800 */
[----:B------:R-:W-:-:S02]  /*80bb0*/  IMAD.SHL.U32 R28, R2, 0x10, RZ ;  /* 0x00000010021c7824 */ /* 0x000fc400078e00ff */
[C---:B------:R-:W-:Y:S01]  /*80bc0*/  IMAD.SHL.U32 R3, R2.reuse, 0x20, RZ ;  /* 0x0000002002037824 */ /* 0x040fe200078e00ff */
[----:B---3--:R-:W-:Y:S01]  /*80bd0*/  ULEA UR20, UR17, UR4, 0x18 ;  /* 0x0000000411147291 */ /* 0x008fe2000f8ec0ff */
[----:B------:R-:W-:Y:S01]  /*80be0*/  IMAD.SHL.U32 R29, R2, 0x8, RZ ;  /* 0x00000008021d7824 */ /* 0x000fe200078e00ff */
[----:B------:R-:W-:Y:S01]  /*80bf0*/  LOP3.LUT R28, R28, 0xf0, RZ, 0xc0, !PT ;  /* 0x000000f01c1c7812 */ /* 0x000fe200078ec0ff */
[----:B------:R-:W-:Y:S01]  /*80c00*/  STL.64 [R1+0x3738], R4 ;  /* 0x0037380401007387 */ /* 0x000fe20000100a00 */
[----:B------:R-:W-:Y:S01]  /*80c10*/  LOP3.LUT R3, R3, 0x200, RZ, 0xc0, !PT ;  /* 0x0000020003037812 */ /* 0x000fe200078ec0ff */
[----:B------:R-:W1:Y:S03]  /*80c20*/  LDCU UR4, c[0x0][0x398] ;  /* 0x00007300ff0477ac */ /* 0x000e660008000800 */
[----:B------:R-:W-:Y:S01]  /*80c30*/  IADD3 R2, PT, PT, R3, UR20, R28 ;  /* 0x0000001403027c10 */ /* 0x000fe2000fffe01c */
[----:B------:R-:W3:Y:S01]  /*80c40*/  LDCU UR17, c[0x0][0x398] ;  /* 0x00007300ff1177ac */ /* 0x000ee20008000800 */
[----:B------:R-:W-:Y:S01]  /*80c50*/  LOP3.LUT R28, R29, 0x100, RZ, 0xc0, !PT ;  /* 0x000001001d1c7812 */ /* 0x000fe200078ec0ff */
[----:B------:R-:W0:Y:S01]  /*80c60*/  LDCU UR70, c[0x0][0x398] ;  /* 0x00007300ff4677ac */ /* 0x000e220008000800 */
        /* <DEDUP_REMOVED lines=17> */
[----:B------:R-:W-:Y:S01]  /*80d80*/  BAR.SYNC.DEFER_BLOCKING 0x0 ;  /* 0x0000000000007b1d */ /* 0x000fe20000010000 */
[----:B0-2---:R-:W-:-:S02]  /*80d90*/  VIADD R0, R7, 0x16 ;  /* 0x0000001607007836 */ /* 0x005fc40000000000 */
[----:B------:R-:W-:-:S03]  /*80da0*/  VIADD R3, R7, 0x2 ;  /* 0x0000000207037836 */ /* 0x000fc60000000000 */
[----:B----4-:R-:W-:Y:S01]  /*80db0*/  ISETP.GE.AND P1, PT, R0, UR45, PT ;  /* 0x0000002d00007c0c */ /* 0x010fe2000bf26270 */
[----:B------:R-:W-:Y:S01]  /*80dc0*/  VIADD R0, R7, 0x1 ;  /* 0x0000000107007836 */ /* 0x000fe20000000000 */
[----:B------:R-:W-:Y:S01]  /*80dd0*/  ISETP.GE.AND P0, PT, R3, UR19, PT ;  /* 0x0000001303007c0c */ /* 0x000fe2000bf06270 */
[----:B------:R-:W0:Y:S01]  /*80de0*/  S2R R7, SR_TID.X ;  /* 0x0000000000077919 */ /* 0x000e220000002100 */
[----:B------:R-:W2:Y:S02]  /*80df0*/  LDCU UR19, c[0x0][0x398] ;  /* 0x00007300ff1377ac */ /* 0x000ea40008000800 */
[----:B------:R-:W-:Y:S01]  /*80e00*/  ISETP.GE.AND P4, PT, R0, UR35, PT ;  /* 0x0000002300007c0c */ /* 0x000fe2000bf86270 */
[----:B------:R-:W-:Y:S02]  /*80e10*/  IMAD.IADD R0, R28, 0x1, R2 ;  /* 0x000000011c007824 */ /* 0x000fe400078e0202 */
[----:B------:R-:W4:Y:S03]  /*80e20*/  LDC R28, c[0x0][0x3b4] ;  /* 0x0000ed00ff1c7b82 */ /* 0x000f260000000800 */
[----:B------:R-:W-:Y:S01]  /*80e30*/  STSM.16.M88.4 [R0], R8 ;  /* 0x0000000800007844 */ /* 0x000fe20000000200 */
[----:B0-----:R-:W-:-:S04]  /*80e40*/  LOP3.LUT R7, R7, 0x3f, RZ, 0xc0, !PT ;  /* 0x0000003f07077812 */ /* 0x001fc800078ec0ff */
[----:B------:R-:W-:Y:S01]  /*80e50*/  LEA R2, R7, UR20, 0x4 ;  /* 0x0000001407027c11 */ /* 0x000fe2000f8e20ff */
[----:B------:R-:W-:Y:S06]  /*80e60*/  BAR.SYNC.DEFER_BLOCKING 0x0 ;  /* 0x0000000000007b1d */ /* 0x000fec0000010000 */
[----:B------:R-:W0:Y:S01]  /*80e70*/  LDCU UR20, c[0x0][0x398] ;  /* 0x00007300ff1477ac */ /* 0x000e220008000800 */
[----:B------:R-:W0:Y:S01]  /*80e80*/  LDS.128 R4, [R2] ;  /* 0x0000000002047984 */ /* 0x000e220000000c00 */
[----:B------:R-:W-:Y:S06]  /*80e90*/  BAR.SYNC.DEFER_BLOCKING 0x0 ;  /* 0x0000000000007b1d */ /* 0x000fec0000010000 */
[----:B------:R-:W-:Y:S04]  /*80ea0*/  STSM.16.M88.4 [R0], R12 ;  /* 0x0000000c00007844 */ /* 0x000fe80000000200 */
[----:B0-----:R-:W-:Y:S04]  /*80eb0*/  STL.64 [R1+0x190], R4 ;  /* 0x0001900401007387 */ /* 0x001fe80000100a00 */
[----:B------:R-:W-:Y:S01]  /*80ec0*/  STL.64 [R1+0x198], R6 ;  /* 0x0001980601007387 */ /* 0x000fe20000100a00 */
[----:B------:R-:W-:Y:S06]  /*80ed0*/  BAR.SYNC.DEFER_BLOCKING 0x0 ;  /* 0x0000000000007b1d */ /* 0x000fec0000010000 */
[----:B------:R-:W0:Y:S02]  /*80ee0*/  LDS.128 R4, [R2] ;  /* 0x0000000002047984 */ /* 0x000e240000000c00 */
[----:B------:R-:W-:Y:S06]  /*80ef0*/  BAR.SYNC.DEFER_BLOCKING 0x0 ;  /* 0x0000000000007b1d */ /* 0x000fec0000010000 */
[----:B------:R0:W-:Y:S04]  /*80f00*/  STSM.16.M88.4 [R0], R20 ;  /* 0x0000001400007844 */ /* 0x0001e80000000200 */
[----:B0-----:R-:W-:Y:S04]  /*80f10*/  STL.64 [R1+0x180], R4 ;  /* 0x0001800401007387 */ /* 0x001fe80000100a00 */
[----:B------:R-:W-:Y:S01]  /*80f20*/  STL.64 [R1+0x188], R6 ;  /* 0x0001880601007387 */ /* 0x000fe20000100a00 */
[----:B------:R-:W-:Y:S06]  /*80f30*/  BAR.SYNC.DEFER_BLOCKING 0x0 ;  /* 0x0000000000007b1d */ /* 0x000fec0000010000 */
[----:B------:R-:W2:Y:S04]  /*80f40*/  LDL.LU R20, [R1+0x140] ;  /* 0x0001400001147983 */ /* 0x000ea80000300800 */
[----:B------:R-:W2:Y:S04]  /*80f50*/  LDL.LU R21, [R1+0x144] ;  /* 0x0001440001157983 */ /* 0x000ea80000300800 */
[----:B------:R-:W2:Y:S04]  /*80f60*/  LDL.LU R22, [R1+0x148] ;  /* 0x0001480001167983 */ /* 0x000ea80000300800 */
[----:B------:R-:W2:Y:S04]  /*80f70*/  LDL.LU R23, [R1+0x14c] ;  /* 0x00014c0001177983 */ /* 0x000ea80000300800 */
[----:B------:R-:W0:Y:S01]  /*80f80*/  LDS.128 R4, [R2] ;  /* 0x0000000002047984 */ /* 0x000e220000000c00 */
[----:B------:R-:W-:Y:S06]  /*80f90*/  BAR.SYNC.DEFER_BLOCKING 0x0 ;  /* 0x0000000000007b1d */ /* 0x000fec0000010000 */
[----:B------:R0:W-:Y:S04]  /*80fa0*/  STSM.16.M88.4 [R0], R16 ;  /* 0x0000001000007844 */ /* 0x0001e80000000200 */
[----:B0-----:R-:W-:Y:S04]  /*80fb0*/  STL.64 [R1+0x170], R4 ;  /* 0x0001700401007387 */ /* 0x001fe80000100a00 */
[----:B------:R-:W-:Y:S01]  /*80fc0*/  STL.64 [R1+0x178], R6 ;  /* 0x0001780601007387 */ /* 0x000fe20000100a00 */
[----:B------:R-:W-:Y:S06]  /*80fd0*/  BAR.SYNC.DEFER_BLOCKING 0x0 ;  /* 0x0000000000007b1d */ /* 0x000fec0000010000 */
[----:B------:R-:W3:Y:S04]  /*80fe0*/  LDL.LU R16, [R1+0x130] ;  /* 0x0001300001107983 */ /* 0x000ee80000300800 */
[----:B------:R-:W3:Y:S04]  /*80ff0*/  LDL.LU R17, [R1+0x134] ;  /* 0x0001340001117983 */ /* 0x000ee80000300800 */
[----:B------:R-:W3:Y:S04]  /*81000*/  LDL.LU R18, [R1+0x138] ;  /* 0x0001380001127983 */ /* 0x000ee80000300800 */
[----:B------:R-:W3:Y:S04]  /*81010*/  LDL.LU R19, [R1+0x13c] ;  /* 0x00013c0001137983 */ /* 0x000ee80000300800 */
[----:B------:R-:W0:Y:S01]  /*81020*/  LDS.128 R4, [R2] ;  /* 0x0000000002047984 */ /* 0x000e220000000c00 */
[----:B------:R-:W-:Y:S06]  /*81030*/  BAR.SYNC.DEFER_BLOCKING 0x0 ;  /* 0x0000000000007b1d */ /* 0x000fec0000010000 */
[----:B------:R0:W-:Y:S04]  /*81040*/  STSM.16.M88.4 [R0], R24 ;  /* 0x0000001800007844 */ /* 0x0001e80000000200 */
[----:B0-----:R-:W-:Y:S04]  /*81050*/  STL.64 [R1+0x160], R4 ;  /* 0x0001600401007387 */ /* 0x001fe80000100a00 */
[----:B------:R-:W-:Y:S04]  /*81060*/  STL.64 [R1+0x168], R6 ;  /* 0x0001680601007387 */ /* 0x000fe80000100a00 */
        /* <DEDUP_REMOVED lines=11> */
[----:B------:R-:W4:Y:S01]  /*81120*/  LDL.LU R27, [R1+0x10c] ;  /* 0x00010c00011b7983 */ /* 0x000f220000300800 */
[----:B------:R-:W-:Y:S06]  /*81130*/  BAR.SYNC.DEFER_BLOCKING 0x0 ;  /* 0x0000000000007b1d */ /* 0x000fec0000010000 */
[----:B------:R-:W0:Y:S02]  /*81140*/  LDS.128 R4, [R2] ;  /* 0x0000000002047984 */ /* 0x000e240000000c00 */
[----:B------:R-:W-:Y:S06]  /*81150*/  BAR.SYNC.DEFER_BLOCKING 0x0 ;  /* 0x0000000000007b1d */ /* 0x000fec0000010000 */
[----:B0-----:R-:W-:Y:S04]  /*81160*/  STL.64 [R1+0x150], R4 ;  /* 0x0001500401007387 */ /* 0x001fe80000100a00 */
[----:B------:R-:W-:Y:S04]  /*81170*/  STL.64 [R1+0x158], R6 ;  /* 0x0001580601007387 */ /* 0x000fe80000100a00 */
[----:B--2---:R0:W-:Y:S01]  /*81180*/  STSM.16.M88.4 [R0], R20 ;  /* 0x0000001400007844 */ /* 0x0041e20000000200 */
[----:B------:R-:W-:Y:S06]  /*81190*/  BAR.SYNC.DEFER_BLOCKING 0x0 ;  /* 0x0000000000007b1d */ /* 0x000fec0000010000 */
[----:B0-----:R-:W2:Y:S04]  /*811a0*/  LDL.LU R20, [R1+0xf0] ;  /* 0x0000f00001147983 */ /* 0x001ea80000300800 */
[----:B------:R-:W2:Y:S04]  /*811b0*/  LDL.LU R21, [R1+0xf4] ;  /* 0x0000f40001157983 */ /* 0x000ea80000300800 */
[----:B------:R-:W2:Y:S04]  /*811c0*/  LDL.LU R22, [R1+0xf8] ;  /* 0x0000f80001167983 */ /* 0x000ea80000300800 */
[----:B------:R-:W2:Y:S04]  /*811d0*/  LDL.LU R23, [R1+0xfc] ;  /* 0x0000fc0001177983 */ /* 0x000ea80000300800 */
[----:B------:R-:W0:Y:S01]  /*811e0*/  LDS.128 R4, [R2] ;  /* 0x0000000002047984 */ /* 0x000e220000000c00 */
[----:B------:R-:W-:Y:S06]  /*811f0*/  BAR.SYNC.DEFER_BLOCKING 0x0 ;  /* 0x0000000000007b1d */ /* 0x000fec0000010000 */
[----:B---3--:R3:W-:Y:S04]  /*81200*/  STSM.16.M88.4 [R0], R16 ;  /* 0x0000001000007844 */ /* 0x0087e80000000200 */
[----:B0-----:R-:W-:Y:S04]  /*81210*/  STL.64 [R1+0x140], R4 ;  /* 0x0001400401007387 */ /* 0x001fe80000100a00 */
[----:B------:R-:W-:Y:S01]  /*81220*/  STL.64 [R1+0x148], R6 ;  /* 0x0001480601007387 */ /* 0x000fe20000100a00 */
[----:B------:R-:W-:Y:S06]  /*81230*/  BAR.SYNC.DEFER_BLOCKING 0x0 ;  /* 0x0000000000007b1d */ /* 0x000fec0000010000 */
[----:B---3--:R-:W3:Y:S04]  /*81240*/  LDL.LU R16, [R1+0xe0] ;  /* 0x0000e00001107983 */ /* 0x008ee80000300800 */
[----:B------:R-:W3:Y:S04]  /*81250*/  LDL.LU R17, [R1+0xe4] ;  /* 0x0000e40001117983 */ /* 0x000ee80000300800 */
[----:B------:R-:W3:Y:S04]  /*81260*/  LDL.LU R18, [R1+0xe8] ;  /* 0x0000e80001127983 */ /* 0x000ee80000300800 */
[----:B------:R-:W3:Y:S04]  /*81270*/  LDL.LU R19, [R1+0xec] ;  /* 0x0000ec0001137983 */ /* 0x000ee80000300800 */
[----:B------:R-:W0:Y:S01]  /*81280*/  LDS.128 R4, [R2] ;  /* 0x0000000002047984 */ /* 0x000e220000000c00 */
[----:B------:R-:W-:Y:S06]  /*81290*/  BAR.SYNC.DEFER_BLOCKING 0x0 ;  /* 0x0000000000007b1d */ /* 0x000fec0000010000 */
[----:B----4-:R-:W-:Y:S04]  /*812a0*/  STSM.16.M88.4 [R0], R8 ;  /* 0x0000000800007844 */ /* 0x010fe80000000200 */
[----:B0-----:R-:W-:Y:S04]  /*812b0*/  STL.64 [R1+0x130], R4 ;  /* 0x0001300401007387 */ /* 0x001fe80000100a00 */
[----:B------:R-:W-:Y:S01]  /*812c0*/  STL.64 [R1+0x138], R6 ;  /* 0x0001380601007387 */ /* 0x000fe20000100a00 */
[----:B------:R-:W-:Y:S06]  /*812d0*/  BAR.SYNC.DEFER_BLOCKING 0x0 ;  /* 0x0000000000007b1d */ /* 0x000fec0000010000 */
[----:B------:R-:W0:Y:S02]  /*812e0*/  LDS.128 R4, [R2] ;  /* 0x0000000002047984 */ /* 0x000e240000000c00 */
        /* <DEDUP_REMOVED lines=9> */
[----:B------:R-:W-:Y:S04]  /*81380*/  STL.64 [R1+0x118], R6 ;  /* 0x0001180601007387 */ /* 0x000fe80000100a00 */
[----:B----4-:R-:W4:Y:S04]  /*81390*/  LDL.LU R24, [R1+0xd0] ;  /* 0x0000d00001187983 */ /* 0x010f280000300800 */
[----:B------:R-:W4:Y:S04]  /*813a0*/  LDL.LU R25, [R1+0xd4] ;  /* 0x0000d40001197983 */ /* 0x000f280000300800 */
[----:B------:R-:W4:Y:S04]  /*813b0*/  LDL.LU R26, [R1+0xd8] ;  /* 0x0000d800011a7983 */ /* 0x000f280000300800 */
[----:B------:R-:W4:Y:S01]  /*813c0*/  LDL.LU R27, [R1+0xdc] ;  /* 0x0000dc00011b7983 */ /* 0x000f220000300800 */
[----:B------:R-:W-:Y:S06]  /*813d0*/  BAR.SYNC.DEFER_BLOCKING 0x0 ;  /* 0x0000000000007b1d */ /* 0x000fec0000010000 */
[----:B------:R-:W0:Y:S02]  /*813e0*/  LDS.128 R4, [R2] ;  /* 0x0000000002047984 */ /* 0x000e240000000c00 */
[----:B------:R-:W-:Y:S06]  /*813f0*/  BAR.SYNC.DEFER_BLOCKING 0x0 ;  /* 0x0000000000007b1d */ /* 0x000fec0000010000 */
[----:B--2---:R2:W-:Y:S04]  /*81400*/  STSM.16.M88.4 [R0], R20 ;  /* 0x0000001400007844 */ /* 0x0045e80000000200 */
[----:B0-----:R-:W-:Y:S04]  /*81410*/  STL.64 [R1+0x100], R4 ;  /* 0x0001000401007387 */ /* 0x001fe80000100a00 */
[----:B------:R-:W-:Y:S01]  /*81420*/  STL.64 [R1+0x108], R6 ;  /* 0x0001080601007387 */ /* 0x000fe20000100a00 */
[----:B------:R-:W-:Y:S06]  /*81430*/  BAR.SYNC.DEFER_BLOCKING 0x0 ;  /* 0x0000000000007b1d */ /* 0x000fec0000010000 */
[----:B--2---:R-:W2:Y:S04]  /*81440*/  LDL.LU R20, [R1+0xc0] ;  /* 0x0000c00001147983 */ /* 0x004ea80000300800 */
[----:B------:R-:W2:Y:S04]  /*81450*/  LDL.LU R21, [R1+0xc4] ;  /* 0x0000c40001157983 */ /* 0x000ea80000300800 */
[----:B------:R-:W2:Y:S04]  /*81460*/  LDL.LU R22, [R1+0xc8] ;  /* 0x0000c80001167983 */ /* 0x000ea80000300800 */
[----:B------:R-:W2:Y:S04]  /*81470*/  LDL.LU R23, [R1+0xcc] ;  /* 0x0000cc0001177983 */ /* 0x000ea80000300800 */
[----:B------:R-:W0:Y:S01]  /*81480*/  LDS.128 R4, [R2] ;  /* 0x0000000002047984 */ /* 0x000e220000000c00 */
[----:B------:R-:W-:Y:S06]  /*81490*/  BAR.SYNC.DEFER_BLOCKING 0x0 ;  /* 0x0000000000007b1d */ /* 0x000fec0000010000 */
[----:B---3--:R-:W-:Y:S04]  /*814a0*/  STSM.16.M88.4 [R0], R16 ;  /* 0x0000001000007844 */ /* 0x008fe80000000200 */
[----:B0-----:R-:W-:Y:S04]  /*814b0*/  STL.64 [R1+0xf0], R4 ;  /* 0x0000f00401007387 */ /* 0x001fe80000100a00 */
[----:B------:R-:W-:Y:S01]  /*814c0*/  STL.64 [R1+0xf8], R6 ;  /* 0x0000f80601007387 */ /* 0x000fe20000100a00 */
[----:B------:R-:W-:Y:S06]  /*814d0*/  BAR.SYNC.DEFER_BLOCKING 0x0 ;  /* 0x0000000000007b1d */ /* 0x000fec0000010000 */
[----:B------:R-:W3:Y:S04]  /*814e0*/  LDL.LU R8, [R1+0xb0] ;  /* 0x0000b00001087983 */ /* 0x000ee80000300800 */
[----:B------:R-:W3:Y:S04]  /*814f0*/  LDL.LU R9, [R1+0xb4] ;  /* 0x0000b40001097983 */ /* 0x000ee80000300800 */
[----:B------:R-:W3:Y:S04]  /*81500*/  LDL.LU R10, [R1+0xb8] ;  /* 0x0000b800010a7983 */ /* 0x000ee80000300800 */
[----:B------:R-:W3:Y:S04]  /*81510*/  LDL.LU R11, [R1+0xbc] ;  /* 0x0000bc00010b7983 */ /* 0x000ee80000300800 */
[----:B------:R-:W0:Y:S04]  /*81520*/  LDS.128 R4, [R2] ;  /* 0x0000000002047984 */ /* 0x000e280000000c00 */
[----:B------:R-:W3:Y:S01]  /*81530*/  LDL.LU R12, [R1+0xa0] ;  /* 0x0000a000010c7983 */ /* 0x000ee20000300800 */
[----:B------:R-:W-:Y:S06]  /*81540*/  BAR.SYNC.DEFER_BLOCKING 0x0 ;  /* 0x0000000000007b1d */ /* 0x000fec0000010000 */
[----:B0-----:R-:W-:Y:S04]  /*81550*/  STL.64 [R1+0xe0], R4 ;  /* 0x0000e00401007387 */ /* 0x001fe80000100a00 */
[----:B------:R-:W-:Y:S04]  /*81560*/  STL.64 [R1+0xe8], R6 ;  /* 0x0000e80601007387 */ /* 0x000fe80000100a00 */
[----:B------:R-:W3:Y:S04]  /*81570*/  LDL.LU R13, [R1+0xa4] ;  /* 0x0000a400010d7983 */ /* 0x000ee80000300800 */
[----:B------:R-:W3:Y:S04]  /*81580*/  LDL.LU R14, [R1+0xa8] ;  /* 0x0000a800010e7983 */ /* 0x000ee80000300800 */
[----:B------:R-:W3:Y:S04]  /*81590*/  LDL.LU R15, [R1+0xac] ;  /* 0x0000ac00010f7983 */ /* 0x000ee80000300800 */
[----:B------:R-:W3:Y:S04]  /*815a0*/  LDL.LU R16, [R1+0x90] ;  /* 0x0000900001107983 */ /* 0x000ee80000300800 */
[----:B------:R-:W3:Y:S04]  /*815b0*/  LDL.LU R17, [R1+0x94] ;  /* 0x0000940001117983 */ /* 0x000ee80000300800 */
[----:B------:R-:W3:Y:S04]  /*815c0*/  LDL.LU R18, [R1+0x98] ;  /* 0x0000980001127983 */ /* 0x000ee80000300800 */
[----:B------:R-:W3:Y:S04]  /*815d0*/  LDL.LU R19, [R1+0x9c] ;  /* 0x00009c0001137983 */ /* 0x000ee80000300800 */
[----:B----4-:R0:W-:Y:S01]  /*815e0*/  STSM.16.M88.4 [R0], R24 ;  /* 0x0000001800007844 */ /* 0x0101e20000000200 */
[----:B------:R-:W-:Y:S06]  /*815f0*/  BAR.SYNC.DEFER_BLOCKING 0x0 ;  /* 0x0000000000007b1d */ /* 0x000fec0000010000 */
[----:B0-----:R-:W4:Y:S04]  /*81600*/  LDL.LU R24, [R1+0x80] ;  /* 0x0000800001187983 */ /* 0x001f280000300800 */
[----:B------:R-:W4:Y:S04]  /*81610*/  LDL.LU R25, [R1+0x84] ;  /* 0x0000840001197983 */ /* 0x000f280000300800 */
[----:B------:R-:W4:Y:S04]  /*81620*/  LDL.LU R26, [R1+0x88] ;  /* 0x00008800011a7983 */ /* 0x000f280000300800 */
[----:B------:R-:W4:Y:S04]  /*81630*/  LDL.LU R27, [R1+0x8c] ;  /* 0x00008c00011b7983 */ /* 0x000f280000300800 */
[----:B------:R-:W0:Y:S01]  /*81640*/  LDS.128 R4, [R2] ;  /* 0x0000000002047984 */ /* 0x000e220000000c00 */
[----:B------:R-:W-:Y:S06]  /*81650*/  BAR.SYNC.DEFER_BLOCKING 0x0 ;  /* 0x0000000000007b1d */ /* 0x000fec0000010000 */
[----:B0-----:R-:W-:Y:S04]  /*81660*/  STL.64 [R1+0xd0], R4 ;  /* 0x0000d00401007387 */ /* 0x001fe80000100a00 */
[----:B------:R-:W-:Y:S04]  /*81670*/  STL.64 [R1+0xd8], R6 ;  /* 0x0000d80601007387 */ /* 0x000fe80000100a00 */
[----:B--2---:R-:W-:Y:S01]  /*81680*/  STSM.16.M88.4 [R0], R20 ;  /* 0x0000001400007844 */ /* 0x004fe20000000200 */
[----:B------:R-:W-:Y:S06]  /*81690*/  BAR.SYNC.DEFER_BLOCKING 0x0 ;  /* 0x0000000000007b1d */ /* 0x000fec0000010000 */
[----:B------:R-:W0:Y:S02]  /*816a0*/  LDS.128 R4, [R2] ;  /* 0x0000000002047984 */ /* 0x000e240000000c00 */
[----:B------:R-:W-:Y:S06]  /*816b0*/  BAR.SYNC.DEFER_BLOCKING 0x0 ;  /* 0x0000000000007b1d */ /* 0x000fec0000010000 */
[----:B0-----:R-:W-:Y:S01]  /*816c0*/  STL [R1+0xc4], R5 ;  /* 0x0000c40501007387 */ /* 0x001fe20000100800 */
[----:B------:R-:W-:-:S03]  /*816d0*/  IMAD.MOV.U32 R29, RZ, RZ, R4 ;  /* 0x000000ffff1d7224 */ /* 0x000fc600078e0004 */
[----:B---3--:R-:W-:Y:S04]  /*816e0*/  STSM.16.M88.4 [R0], R8 ;  /* 0x0000000800007844 */ /* 0x008fe80000000200 */
        /* <DEDUP_REMOVED lines=8> */
[----:B------:R-:W-:Y:S04]  /*81770*/  STL [R1+0x36e4], R29 ;  /* 0x0036e41d01007387 */ /* 0x000fe80000100800 */
[----:B------:R-:W-:Y:S04]  /*81780*/  STSM.16.M88.4 [R0], R12 ;  /* 0x0000000c00007844 */ /* 0x000fe80000000200 */
        /* <DEDUP_REMOVED lines=11> */
[----:B----4-:R3:W-:Y:S04]  /*81840*/  STSM.16.M88.4 [R0], R24 ;  /* 0x0000001800007844 */ /* 0x0107e80000000200 */
[----:B0-----:R-:W-:Y:S04]  /*81850*/  STL.64 [R1+0x90], R4 ;  /* 0x0000900401007387 */ /* 0x001fe80000100a00 */
[----:B------:R-:W-:Y:S01]  /*81860*/  STL.64 [R1+0x98], R6 ;  /* 0x0000980601007387 */ /* 0x000fe20000100a00 */
[----:B------:R-:W-:Y:S06]  /*81870*/  BAR.SYNC.DEFER_BLOCKING 0x0 ;  /* 0x0000000000007b1d */ /* 0x000fec0000010000 */
[----:B---3--:R-:W3:Y:S04]  /*81880*/  LDL.LU R24, [R1+0x50] ;  /* 0x0000500001187983 */ /* 0x008ee80000300800 */
[----:B------:R-:W0:Y:S01]  /*81890*/  LDS.128 R4, [R2] ;  /* 0x0000000002047984 */ /* 0x000e220000000c00 */
[----:B------:R-:W-:Y:S06]  /*818a0*/  BAR.SYNC.DEFER_BLOCKING 0x0 ;  /* 0x0000000000007b1d */ /* 0x000fec0000010000 */
[----:B0-----:R-:W-:Y:S04]  /*818b0*/  STL.64 [R1+0x80], R4 ;  /* 0x0000800401007387 */ /* 0x001fe80000100a00 */
[----:B------:R-:W-:Y:S04]  /*818c0*/  STL.64 [R1+0x88], R6 ;  /* 0x0000880601007387 */ /* 0x000fe80000100a00 */
[----:B------:R-:W3:Y:S04]  /*818d0*/  LDL.LU R25, [R1+0x54] ;  /* 0x0000540001197983 */ /* 0x000ee80000300800 */
[----:B------:R-:W4:Y:S04]  /*818e0*/  LDL.LU R26, [R1+0x58] ;  /* 0x00005800011a7983 */ /* 0x000f280000300800 */
[----:B------:R-:W4:Y:S04]  /*818f0*/  LDL.LU R27, [R1+0x5c] ;  /* 0x00005c00011b7983 */ /* 0x000f280000300800 */
[----:B--2---:R-:W-:Y:S01]  /*81900*/  STSM.16.M88.4 [R0], R20 ;  /* 0x0000001400007844 */ /* 0x004fe20000000200 */
[----:B------:R-:W-:Y:S06]  /*81910*/  BAR.SYNC.DEFER_BLOCKING 0x0 ;  /* 0x0000000000007b1d */ /* 0x000fec0000010000 */
[----:B------:R-:W0:Y:S02]  /*81920*/  LDS.128 R4, [R2] ;  /* 0x0000000002047984 */ /* 0x000e240000000c00 */
[----:B------:R-:W-:Y:S06]  /*81930*/  BAR.SYNC.DEFER_BLOCKING 0x0 ;  /* 0x0000000000007b1d */ /* 0x000fec0000010000 */
[----:B----4-:R-:W-:Y:S04]  /*81940*/  STL.64 [R1+0x37a0], R26 ;  /* 0x0037a01a01007387 */ /* 0x010fe80000100a00 */
[----:B---3--:R2:W-:Y:S04]  /*81950*/  STL.64 [R1+0x3798], R24 ;  /* 0x0037981801007387 */ /* 0x0085e80000100a00 */
[----:B--2---:R-:W2:Y:S04]  /*81960*/  LDL.LU R24, [R1+0x60] ;  /* 0x0000600001187983 */ /* 0x004ea80000300800 */
        /* <DEDUP_REMOVED lines=11> */
[----:B------:R-:W3:Y:S04]  /*81a20*/  LDL.LU R12, [R1+0x20] ;  /* 0x00002000010c7983 */ /* 0x000ee80000300800 */
[----:B------:R-:W3:Y:S04]  /*81a30*/  LDL.LU R13, [R1+0x24] ;  /* 0x00002400010d7983 */ /* 0x000ee80000300800 */
[----:B------:R-:W3:Y:S04]  /*81a40*/  LDL.LU R14, [R1+0x28] ;  /* 0x00002800010e7983 */ /* 0x000ee80000300800 */
[----:B------:R-:W3:Y:S04]  /*81a50*/  LDL.LU R15, [R1+0x2c] ;  /* 0x00002c00010f7983 */ /* 0x000ee80000300800 */
[----:B------:R-:W3:Y:S04]  /*81a60*/  LDL.LU R8, [R1+0x10] ;  /* 0x0000100001087983 */ /* 0x000ee80000300800 */
[----:B0-----:R0:W-:Y:S04]  /*81a70*/  STL.64 [R1+0x70], R4 ;  /* 0x0000700401007387 */ /* 0x0011e80000100a00 */
[----:B------:R0:W-:Y:S04]  /*81a80*/  STL.64 [R1+0x78], R6 ;  /* 0x0000780601007387 */ /* 0x0001e80000100a00 */
[----:B------:R-:W3:Y:S04]  /*81a90*/  LDL.LU R9, [R1+0x14] ;  /* 0x0000140001097983 */ /* 0x000ee80000300800 */
[----:B------:R-:W3:Y:S04]  /*81aa0*/  LDL.LU R10, [R1+0x18] ;  /* 0x00001800010a7983 */ /* 0x000ee80000300800 */
[----:B------:R-:W3:Y:S04]  /*81ab0*/  LDL.LU R11, [R1+0x1c] ;  /* 0x00001c00010b7983 */ /* 0x000ee80000300800 */
[----:B0-----:R-:W3:Y:S04]  /*81ac0*/  LDL.LU R4, [R1] ;  /* 0x0000000001047983 */ /* 0x001ee80000300800 */
[----:B------:R-:W3:Y:S04]  /*81ad0*/  LDL.LU R5, [R1+0x4] ;  /* 0x0000040001057983 */ /* 0x000ee80000300800 */
[----:B------:R-:W3:Y:S04]  /*81ae0*/  LDL.LU R6, [R1+0x8] ;  /* 0x0000080001067983 */ /* 0x000ee80000300800 */
[----:B------:R-:W3:Y:S04]  /*81af0*/  LDL.LU R7, [R1+0xc] ;  /* 0x00000c0001077983 */ /* 0x000ee80000300800 */
[----:B--2---:R-:W-:Y:S01]  /*81b00*/  STSM.16.M88.4 [R0], R24 ;  /* 0x0000001800007844 */ /* 0x004fe20000000200 */
[----:B------:R-:W-:Y:S06]  /*81b10*/  BAR.SYNC.DEFER_BLOCKING 0x0 ;  /* 0x0000000000007b1d */ /* 0x000fec0000010000 */
[----:B------:R-:W0:Y:S04]  /*81b20*/  LDS.128 R24, [R2] ;  /* 0x0000000002187984 */ /* 0x000e280000000c00 */
[----:B0-----:R-:W-:Y:S04]  /*81b30*/  STL.64 [R1+0x60], R24 ;  /* 0x0000601801007387 */ /* 0x001fe80000100a00 */
[----:B------:R0:W-:Y:S04]  /*81b40*/  STL.64 [R1+0x68], R26 ;  /* 0x0000681a01007387 */ /* 0x0001e80000100a00 */
[----:B0-----:R-:W2:Y:S04]  /*81b50*/  LDL.LU.64 R26, [R1+0x37a0] ;  /* 0x0037a000011a7983 */ /* 0x001ea80000300a00 */
[----:B------:R-:W2:Y:S01]  /*81b60*/  LDL.LU.64 R24, [R1+0x3798] ;  /* 0x0037980001187983 */ /* 0x000ea20000300a00 */
[----:B------:R-:W-:Y:S06]  /*81b70*/  BAR.SYNC.DEFER_BLOCKING 0x0 ;  /* 0x0000000000007b1d */ /* 0x000fec0000010000 */
[----:B--2---:R-:W-:Y:S02]  /*81b80*/  STSM.16.M88.4 [R0], R24 ;  /* 0x0000001800007844 */ /* 0x004fe40000000200 */
[----:B------:R-:W-:Y:S06]  /*81b90*/  BAR.SYNC.DEFER_BLOCKING 0x0 ;  /* 0x0000000000007b1d */ /* 0x000fec0000010000 */
[----:B------:R-:W0:Y:S02]  /*81ba0*/  LDS.128 R24, [R2] ;  /* 0x0000000002187984 */ /* 0x000e240000000c00 */
[----:B------:R-:W-:Y:S06]  /*81bb0*/  BAR.SYNC.DEFER_BLOCKING 0x0 ;  /* 0x0000000000007b1d */ /* 0x000fec0000010000 */
[----:B---3--:R-:W-:Y:S02]  /*81bc0*/  STSM.16.M88.4 [R0], R20 ;  /* 0x0000001400007844 */ /* 0x008fe40000000200 */
[----:B------:R-:W-:Y:S06]  /*81bd0*/  BAR.SYNC.DEFER_BLOCKING 0x0 ;  /* 0x0000000000007b1d */ /* 0x000fec0000010000 */
[----:B0-----:R-:W-:Y:S04]  /*81be0*/  STL.64 [R1+0x50], R24 ;  /* 0x0000501801007387 */ /* 0x001fe80000100a00 */
[----:B------:R0:W-:Y:S04]  /*81bf0*/  STL.64 [R1+0x58], R26 ;  /* 0x0000581a01007387 */ /* 0x0001e80000100a00 */
[----:B0-----:R-:W2:Y:S04]  /*81c00*/  LDL.LU.64 R26, [R1+0x3790] ;  /* 0x00379000011a7983 */ /* 0x001ea80000300a00 */
[----:B------:R-:W2:Y:S04]  /*81c10*/  LDL.LU.64 R24, [R1+0x3788] ;  /* 0x0037880001187983 */ /* 0x000ea80000300a00 */
[----:B------:R-:W0:Y:S01]  /*81c20*/  LDS.128 R20, [R2] ;  /* 0x0000000002147984 */ /* 0x000e220000000c00 */
[----:B------:R-:W-:Y:S06]  /*81c30*/  BAR.SYNC.DEFER_BLOCKING 0x0 ;  /* 0x0000000000007b1d */ /* 0x000fec0000010000 */
[----:B----4-:R-:W-:Y:S02]  /*81c40*/  STSM.16.M88.4 [R0], R16 ;  /* 0x0000001000007844 */ /* 0x010fe40000000200 */
[----:B------:R-:W-:Y:S06]  /*81c50*/  BAR.SYNC.DEFER_BLOCKING 0x0 ;  /* 0x0000000000007b1d */ /* 0x000fec0000010000 */
[----:B0-----:R-:W-:Y:S04]  /*81c60*/  STL.64 [R1+0x40], R20 ;  /* 0x0000401401007387 */ /* 0x001fe80000100a00 */
[----:B------:R0:W-:Y:S04]  /*81c70*/  STL.64 [R1+0x48], R22 ;  /* 0x0000481601007387 */ /* 0x0001e80000100a00 */
[----:B0-----:R-:W3:Y:S04]  /*81c80*/  LDL.LU.64 R22, [R1+0x3780] ;  /* 0x0037800001167983 */ /* 0x001ee80000300a00 */
[----:B------:R-:W3:Y:S04]  /*81c90*/  LDL.LU.64 R20, [R1+0x3778] ;  /* 0x0037780001147983 */ /* 0x000ee80000300a00 */
[----:B------:R-:W0:Y:S01]  /*81ca0*/  LDS.128 R16, [R2] ;  /* 0x0000000002107984 */ /* 0x000e220000000c00 */
[----:B------:R-:W-:Y:S06]  /*81cb0*/  BAR.SYNC.DEFER_BLOCKING 0x0 ;  /* 0x0000000000007b1d */ /* 0x000fec0000010000 */
[----:B------:R-:W-:Y:S02]  /*81cc0*/  STSM.16.M88.4 [R0], R12 ;  /* 0x0000000c00007844 */ /* 0x000fe40000000200 */
[----:B------:R-:W-:Y:S06]  /*81cd0*/  BAR.SYNC.DEFER_BLOCKING 0x0 ;  /* 0x0000000000007b1d */ /* 0x000fec0000010000 */
[----:B0-----:R-:W-:Y:S04]  /*81ce0*/  STL.64 [R1+0x30], R16 ;  /* 0x0000301001007387 */ /* 0x001fe80000100a00 */
[----:B------:R0:W-:Y:S04]  /*81cf0*/  STL.64 [R1+0x38], R18 ;  /* 0x0000381201007387 */ /* 0x0001e80000100a00 */
[----:B0-----:R-:W4:Y:S04]  /*81d00*/  LDL.LU.64 R18, [R1+0x3770] ;  /* 0x0037700001127983 */ /* 0x001f280000300a00 */
[----:B------:R-:W4:Y:S04]  /*81d10*/  LDL.LU.64 R16, [R1+0x3768] ;  /* 0x0037680001107983 */ /* 0x000f280000300a00 */
        /* <DEDUP_REMOVED lines=10> */
[----:B0-----:R-:W-:Y:S04]  /*81dc0*/  STL.64 [R1+0x1c0], R8 ;  /* 0x0001c00801007387 */ /* 0x001fe80000100a00 */
[----:B------:R0:W-:Y:S04]  /*81dd0*/  STL.64 [R1+0x1c8], R10 ;  /* 0x0001c80a01007387 */ /* 0x0001e80000100a00 */
[----:B0-----:R-:W4:Y:S04]  /*81de0*/  LDL.LU.64 R10, [R1+0x3750] ;  /* 0x00375000010a7983 */ /* 0x001f280000300a00 */
[----:B------:R-:W4:Y:S04]  /*81df0*/  LDL.LU.64 R8, [R1+0x3748] ;  /* 0x0037480001087983 */ /* 0x000f280000300a00 */
[----:B------:R-:W-:Y:S01]  /*81e00*/  STSM.16.M88.4 [R0], R4 ;  /* 0x0000000400007844 */ /* 0x000fe20000000200 */
[----:B------:R-:W-:Y:S06]  /*81e10*/  BAR.SYNC.DEFER_BLOCKING 0x0 ;  /* 0x0000000000007b1d */ /* 0x000fec0000010000 */
[----:B------:R-:W0:Y:S02]  /*81e20*/  LDS.128 R4, [R2] ;  /* 0x0000000002047984 */ /* 0x000e240000000c00 */
[----:B------:R-:W-:Y:S06]  /*81e30*/  BAR.SYNC.DEFER_BLOCKING 0x0 ;  /* 0x0000000000007b1d */ /* 0x000fec0000010000 */
[----:B--2---:R-:W-:Y:S04]  /*81e40*/  STSM.16.M88.4 [R0], R24 ;  /* 0x0000001800007844 */ /* 0x004fe80000000200 */
[----:B0-----:R-:W-:Y:S04]  /*81e50*/  STL.64 [R1+0x1d0], R4 ;  /* 0x0001d00401007387 */ /* 0x001fe80000100a00 */
[----:B------:R-:W-:Y:S01]  /*81e60*/  STL.64 [R1+0x1d8], R6 ;  /* 0x0001d80601007387 */ /* 0x000fe20000100a00 */
[----:B------:R-:W-:Y:S06]  /*81e70*/  BAR.SYNC.DEFER_BLOCKING 0x0 ;  /* 0x0000000000007b1d */ /* 0x000fec0000010000 */
[----:B------:R-:W0:Y:S02]  /*81e80*/  LDS.128 R4, [R2] ;  /* 0x0000000002047984 */ /* 0x000e240000000c00 */
[----:B------:R-:W-:Y:S06]  /*81e90*/  BAR.SYNC.DEFER_BLOCKING 0x0 ;  /* 0x0000000000007b1d */ /* 0x000fec0000010000 */
[----:B---3--:R-:W-:Y:S04]  /*81ea0*/  STSM.16.M88.4 [R0], R20 ;  /* 0x0000001400007844 */ /* 0x008fe80000000200 */
[----:B------:R-:W-:Y:S04]  /*81eb0*/  STL [R1+0x3728], R26 ;  /* 0x0037281a01007387 */ /* 0x000fe80000100800 */
[----:B------:R2:W-:Y:S04]  /*81ec0*/  STL [R1+0x3718], R27 ;  /* 0x0037181b01007387 */ /* 0x0005e80000100800 */
[----:B--2---:R-:W2:Y:S04]  /*81ed0*/  LDL R27, [R1+0x35d8] ;  /* 0x0035d800011b7983 */ /* 0x004ea80000100800 */
[----:B0-----:R-:W-:Y:S04]  /*81ee0*/  STL.64 [R1+0x1e0], R4 ;  /* 0x0001e00401007387 */ /* 0x001fe80000100a00 */
[----:B------:R-:W-:Y:S01]  /*81ef0*/  STL.64 [R1+0x1e8], R6 ;  /* 0x0001e80601007387 */ /* 0x000fe20000100a00 */
[----:B------:R-:W-:Y:S06]  /*81f00*/  BAR.SYNC.DEFER_BLOCKING 0x0 ;  /* 0x0000000000007b1d */ /* 0x000fec0000010000 */
[----:B------:R-:W3:Y:S04]  /*81f10*/  LDL R23, [R1+0x140c] ;  /* 0x00140c0001177983 */ /* 0x000ee80000100800 */
[----:B------:R-:W0:Y:S01]  /*81f20*/  LDS.128 R4, [R2] ;  /* 0x0000000002047984 */ /* 0x000e220000000c00 */
[----:B------:R-:W-:Y:S06]  /*81f30*/  BAR.SYNC.DEFER_BLOCKING 0x0 ;  /* 0x0000000000007b1d */ /* 0x000fec0000010000 */
[----:B----4-:R4:W-:Y:S04]  /*81f40*/  STSM.16.M88.4 [R0], R16 ;  /* 0x0000001000007844 */ /* 0x0109e80000000200 */
[----:B0-----:R-:W-:Y:S04]  /*81f50*/  STL.64 [R1+0x1f0], R4 ;  /* 0x0001f00401007387 */ /* 0x001fe80000100a00 */
[----:B------:R-:W-:Y:S01]  /*81f60*/  STL.64 [R1+0x1f8], R6 ;  /* 0x0001f80601007387 */ /* 0x000fe20000100a00 */
[----:B------:R-:W-:Y:S06]  /*81f70*/  BAR.SYNC.DEFER_BLOCKING 0x0 ;  /* 0x0000000000007b1d */ /* 0x000fec0000010000 */
[----:B----4-:R-:W4:Y:S04]  /*81f80*/  LDL R19, [R1+0x35d4] ;  /* 0x0035d40001137983 */ /* 0x010f280000100800 */
[----:B------:R-:W0:Y:S01]  /*81f90*/  LDS.128 R4, [R2] ;  /* 0x0000000002047984 */ /* 0x000e220000000c00 */
[----:B------:R-:W-:Y:S06]  /*81fa0*/  BAR.SYNC.DEFER_BLOCKING 0x0 ;  /* 0x0000000000007b1d */ /* 0x000fec0000010000 */
[----:B------:R-:W-:Y:S02]  /*81fb0*/  STSM.16.M88.4 [R0], R12 ;  /* 0x0000000c00007844 */ /* 0x000fe40000000200 */
[----:B------:R-:W-:Y:S06]  /*81fc0*/  BAR.SYNC.DEFER_BLOCKING 0x0 ;  /* 0x0000000000007b1d */ /* 0x000fec0000010000 */
[----:B------:R-:W0:Y:S02]  /*81fd0*/  LDS.128 R12, [R2] ;  /* 0x00000000020c7984 */ /* 0x000e240000000c00 */
[----:B------:R-:W-:Y:S06]  /*81fe0*/  BAR.SYNC.DEFER_BLOCKING 0x0 ;  /* 0x0000000000007b1d */ /* 0x000fec0000010000 */
[----:B------:R-:W-:Y:S04]  /*81ff0*/  STSM.16.M88.4 [R0], R8 ;  /* 0x0000000800007844 */ /* 0x000fe80000000200 */
[----:B0-----:R-:W-:Y:S04]  /*82000*/  STL.64 [R1+0x1b0], R4 ;  /* 0x0001b00401007387 */ /* 0x001fe80000100a00 */
[----:B------:R0:W-:Y:S04]  /*82010*/  STL.64 [R1+0x1b8], R6 ;  /* 0x0001b80601007387 */ /* 0x0001e80000100a00 */
[----:B0-----:R-:W4:Y:S04]  /*82020*/  LDL.LU.64 R6, [R1+0x3740] ;  /* 0x0037400001067983 */ /* 0x001f280000300a00 */
[----:B------:R-:W4:Y:S01]  /*82030*/  LDL.LU.64 R4, [R1+0x3738] ;  /* 0x0037380001047983 */ /* 0x000f220000300a00 */
[----:B------:R-:W-:Y:S06]  /*82040*/  BAR.SYNC.DEFER_BLOCKING 0x0 ;  /* 0x0000000000007b1d */ /* 0x000fec0000010000 */
[----:B------:R-:W4:Y:S04]  /*82050*/  LDL.LU R22, [R1+0x190] ;  /* 0x0001900001167983 */ /* 0x000f280000300800 */
[----:B------:R-:W-:Y:S04]  /*82060*/  STL.64 [R1+0x1a0], R12 ;  /* 0x0001a00c01007387 */ /* 0x000fe80000100a00 */
[----:B------:R-:W-:Y:S04]  /*82070*/  STL.64 [R1+0x1a8], R14 ;  /* 0x0001a80e01007387 */ /* 0x000fe80000100a00 */
[----:B------:R-:W0:Y:S01]  /*82080*/  LDS.128 R12, [R2] ;  /* 0x00000000020c7984 */ /* 0x000e220000000c00 */
[----:B------:R-:W-:Y:S06]  /*82090*/  BAR.SYNC.DEFER_BLOCKING 0x0 ;  /* 0x0000000000007b1d */ /* 0x000fec0000010000 */
[----:B0-----:R0:W-:Y:S04]  /*820a0*/  STL.64 [R1+0x10], R12 ;  /* 0x0000100c01007387 */ /* 0x0011e80000100a00 */
[----:B------:R-:W-:Y:S04]  /*820b0*/  STL.64 [R1+0x18], R14 ;  /* 0x0000180e01007387 */ /* 0x000fe80000100a00 */
[----:B0-----:R-:W4:Y:S04]  /*820c0*/  LDL R12, [R1+0x35f0] ;  /* 0x0035f000010c7983 */ /* 0x001f280000100800 */
[----:B------:R-:W4:Y:S04]  /*820d0*/  LDL.LU R16, [R1+0x180] ;  /* 0x0001800001107983 */ /* 0x000f280000300800 */
[----:B------:R-:W4:Y:S04]  /*820e0*/  LDL.LU R17, [R1+0x170] ;  /* 0x0001700001117983 */ /* 0x000f280000300800 */
[----:B------:R-:W4:Y:S04]  /*820f0*/  LDL R26, [R1+0x35dc] ;  /* 0x0035dc00011a7983 */ /* 0x000f280000100800 */
[----:B------:R-:W4:Y:S01]  /*82100*/  LDL R25, [R1+0x35e0] ;  /* 0x0035e00001197983 */ /* 0x000f220000100800 */
[CC--:B--2---:R-:W-:Y:S01]  /*82110*/  IMAD R9, R27.reuse, R28.reuse, RZ ;  /* 0x0000001c1b097224 */ /* 0x0c4fe200078e02ff */
[----:B------:R-:W-:Y:S01]  /*82120*/  ISETP.GE.AND P2, PT, R27, UR34, PT ;  /* 0x000000221b007c0c */ /* 0x000fe2000bf46270 */
[----:B------:R-:W0:Y:S01]  /*82130*/  LDCU.64 UR34, c[0x0][0x398] ;  /* 0x00007300ff2277ac */ /* 0x000e220008000a00 */
[----:B------:R-:W2:Y:S02]  /*82140*/  LDL R29, [R1+0x35ec] ;  /* 0x0035ec00011d7983 */ /* 0x000ea40000100800 */
[----:B------:R-:W-:Y:S01]  /*82150*/  LEA R8, P6, R9, UR24, 0x1 ;  /* 0x0000001809087c11 */ /* 0x000fe2000f8c08ff */
[C---:B---3--:R-:W-:Y:S01]  /*82160*/  IMAD R24, R23.reuse, UR69, RZ ;  /* 0x0000004517187c24 */ /* 0x048fe2000f8e02ff */
[----:B------:R-:W-:Y:S01]  /*82170*/  ISETP.LT.AND P2, PT, R23, UR43, !P2 ;  /* 0x0000002b17007c0c */ /* 0x000fe2000d741270 */
[----:B------:R3:W-:Y:S01]  /*82180*/  STL [R1+0x3648], R2 ;  /* 0x0036480201007387 */ /* 0x0007e20000100800 */
[----:B------:R-:W-:Y:S01]  /*82190*/  LEA.HI.X.SX32 R9, R9, UR25, 0x1, P6 ;  /* 0x0000001909097c11 */ /* 0x000fe2000b0f0eff */
[----:B------:R-:W0:Y:S02]  /*821a0*/  LDCU UR43, c[0x0][0x398] ;  /* 0x00007300ff2b77ac */ /* 0x000e240008000800 */
[----:B---3--:R-:W3:Y:S01]  /*821b0*/  LDL R2, [R1+0x35e8] ;  /* 0x0035e80001027983 */ /* 0x008ee20000100800 */
[C---:B----4-:R-:W-:Y:S01]  /*821c0*/  IMAD R3, R19.reuse, R28, RZ ;  /* 0x0000001c13037224 */ /* 0x050fe200078e02ff */
[----:B------:R-:W-:-:S04]  /*821d0*/  ISETP.GE.AND P3, PT, R19, UR26, PT ;  /* 0x0000001a13007c0c */ /* 0x000fc8000bf66270 */
[----:B------:R-:W-:Y:S02]  /*821e0*/  LEA R10, P5, R3, UR24, 0x1 ;  /* 0x00000018030a7c11 */ /* 0x000fe4000f8a08ff */
[----:B------:R-:W-:Y:S01]  /*821f0*/  ISETP.LT.AND P3, PT, R23, UR41, !P3 ;  /* 0x0000002917007c0c */ /* 0x000fe2000df61270 */
[----:B------:R-:W4:Y:S01]  /*82200*/  LDCU UR41, c[0x0][0x398] ;  /* 0x00007300ff2977ac */ /* 0x000f220008000800 */
[----:B------:R-:W-:Y:S01]  /*82210*/  LEA.HI.X.SX32 R11, R3, UR25, 0x1, P5 ;  /* 0x00000019030b7c11 */ /* 0x000fe2000a8f0eff */
[----:B------:R0:W-:Y:S02]  /*82220*/  STSM.16.M88.4 [R0], R4 ;  /* 0x0000000400007844 */ /* 0x0001e40000000200 */
[----:B0-----:R-:W-:Y:S01]  /*82230*/  IMAD.WIDE R4, R24, 0x2, R10 ;  /* 0x0000000218047825 */ /* 0x001fe200078e020a */
[----:B------:R-:W-:Y:S01]  /*82240*/  BAR.SYNC.DEFER_BLOCKING 0x0 ;  /* 0x0000000000007b1d */ /* 0x000fe20000010000 */
[----:B------:R-:W-:Y:S02]  /*82250*/  PRMT R0, R22, 0x7632, R0 ;  /* 0x0000763216007816 */ /* 0x000fe40000000000 */
[----:B------:R-:W-:-:S04]  /*82260*/  IMAD.WIDE R6, R24, 0x2, R8 ;  /* 0x0000000218067825 */ /* 0x000fc800078e0208 */
[----:B------:R0:W-:Y:S04]  /*82270*/  @P3 STG.E.U16 desc[UR38][R4.64], R22 ;  /* 0x0000001604003986 */ /* 0x0001e8000c101526 */
[----:B------:R1:W-:Y:S01]  /*82280*/  @P2 STG.E.U16 desc[UR38][R6.64], R0 ;  /* 0x0000000006002986 */ /* 0x0003e2000c101526 */
[----:B0-----:R-:W-:-:S04]  /*82290*/  IMAD R5, R28, 0x80, R3 ;  /* 0x000000801c057824 */ /* 0x001fc800078e0203 */
[----:B-1----:R-:W-:Y:S01]  /*822a0*/  IMAD R0, R28, 0x40, R5 ;  /* 0x000000401c007824 */ /* 0x002fe200078e0205 */
[----:B------:R-:W-:-:S03]  /*822b0*/  LEA R4, P5, R5, UR24, 0x1 ;  /* 0x0000001805047c11 */ /* 0x000fc6000f8a08ff */
[----:B------:R-:W-:Y:S01]  /*822c0*/  IMAD R3, R28, 0x40, R0 ;  /* 0x000000401c037824 */ /* 0x000fe200078e0200 */
[----:B------:R-:W-:Y:S01]  /*822d0*/  ISETP.GE.AND P3, PT, R23, UR27, PT ;  /* 0x0000001b17007c0c */ /* 0x000fe2000bf66270 */
[----:B------:R-:W0:Y:S01]  /*822e0*/  LDCU.64 UR26, c[0x0][0x398] ;  /* 0x00007300ff1a77ac */ /* 0x000e220008000a00 */
[C---:B------:R-:W-:Y:S02]  /*822f0*/  LEA R22, P6, R0.reuse, UR24, 0x1 ;  /* 0x0000001800167c11 */ /* 0x040fe4000f8c08ff */
[----:B------:R-:W-:Y:S02]  /*82300*/  LEA.HI.X.SX32 R5, R5, UR25, 0x1, P5 ;  /* 0x0000001905057c11 */ /* 0x000fe4000a8f0eff */
[C---:B------:R-:W-:Y:S02]  /*82310*/  LEA R20, P5, R3.reuse, UR24, 0x1 ;  /* 0x0000001803147c11 */ /* 0x040fe4000f8a08ff */
[----:B------:R-:W-:Y:S02]  /*82320*/  LEA.HI.X.SX32 R23, R0, UR25, 0x1, P6 ;  /* 0x0000001900177c11 */ /* 0x000fe4000b0f0eff */
[----:B------:R-:W-:-:S02]  /*82330*/  LEA.HI.X.SX32 R21, R3, UR25, 0x1, P5 ;  /* 0x0000001903157c11 */ /* 0x000fc4000a8f0eff */
[----:B------:R-:W-:Y:S01]  /*82340*/  ISETP.LT.AND P5, PT, R12, UR34, !P3 ;  /* 0x000000220c007c0c */ /* 0x000fe2000dfa1270 */
[----:B------:R-:W-:Y:S01]  /*82350*/  IMAD.WIDE R12, R24, 0x2, R4 ;  /* 0x00000002180c7825 */ /* 0x000fe200078e0204 */
[----:B------:R-:W1:Y:S01]  /*82360*/  LDCU UR34, c[0x0][0x398] ;  /* 0x00007300ff2277ac */ /* 0x000e620008000800 */
[----:B------:R-:W-:Y:S02]  /*82370*/  ISETP.LT.AND P2, PT, R26, UR44, !P3 ;  /* 0x0000002c1a007c0c */ /* 0x000fe4000df41270 */
[----:B------:R-:W-:Y:S01]  /*82380*/  ISETP.LT.AND P6, PT, R25, UR36, !P3 ;  /* 0x0000002419007c0c */ /* 0x000fe2000dfc1270 */
[----:B------:R-:W-:Y:S01]  /*82390*/  IMAD.WIDE R14, R24, 0x2, R22 ;  /* 0x00000002180e7825 */ /* 0x000fe200078e0216 */
[----:B------:R-:W-:Y:S01]  /*823a0*/  PRMT R0, R16, 0x7632, R0 ;  /* 0x0000763210007816 */ /* 0x000fe20000000000 */
[----:B------:R0:W-:Y:S01]  /*823b0*/  STL [R1+0x3734], R25 ;  /* 0x0037341901007387 */ /* 0x0001e20000100800 */
[----:B------:R-:W-:Y:S01]  /*823c0*/  PRMT R18, R17, 0x7632, R18 ;  /* 0x0000763211127816 */ /* 0x000fe20000000012 */
[----:B------:R-:W-:Y:S01]  /*823d0*/  IMAD.WIDE R6, R24, 0x2, R20 ;  /* 0x0000000218067825 */ /* 0x000fe200078e0214 */
[----:B------:R-:W1:Y:S03]  /*823e0*/  LDCU.64 UR44, c[0x0][0x398] ;  /* 0x00007300ff2c77ac */ /* 0x000e660008000a00 */
[----:B------:R-:W-:-:S02]  /*823f0*/  IMAD R3, R28, 0x40, R3 ;  /* 0x000000401c037824 */ /* 0x000fc400078e0203 */
[----:B------:R-:W-:Y:S01]  /*82400*/  @P2 STG.E.U16 desc[UR38][R12.64], R16 ;  /* 0x000000100c002986 */ /* 0x000fe2000c101526 */
[----:B------:R-:W1:Y:S03]  /*82410*/  LDCU UR36, c[0x0][0x398] ;  /* 0x00007300ff2477ac */ /* 0x000e660008000800 */
[----:B------:R-:W-:Y:S04]  /*82420*/  @P6 STG.E.U16 desc[UR38][R14.64], R0 ;  /* 0x000000000e006986 */ /* 0x000fe8000c101526 */
[----:B------:R1:W-:Y:S04]  /*82430*/  @P5 STG.E.U16 desc[UR38][R6.64], R17 ;  /* 0x0000001106005986 */ /* 0x0003e8000c101526 */
[----:B0-----:R-:W4:Y:S01]  /*82440*/  LDL.LU R25, [R1+0x150] ;  /* 0x0001500001197983 */ /* 0x001f220000300800 */
[----:B-1----:R-:W-:-:S04]  /*82450*/  IMAD R7, R28, 0x40, R3 ;  /* 0x000000401c077824 */ /* 0x002fc800078e0203 */
[----:B------:R-:W-:Y:S01]  /*82460*/  IMAD R0, R28, 0x40, R7 ;  /* 0x000000401c007824 */ /* 0x000fe200078e0207 */
[----:B------:R-:W-:-:S04]  /*82470*/  LEA R6, P6, R7, UR24, 0x1 ;  /* 0x0000001807067c11 */ /* 0x000fc8000f8c08ff */
[----:B------:R-:W-:Y:S02]  /*82480*/  LEA.HI.X.SX32 R7, R7, UR25, 0x1, P6 ;  /* 0x0000001907077c11 */ /* 0x000fe4000b0f0eff */
[C---:B------:R-:W-:Y:S01]  /*82490*/  LEA R14, P6, R0.reuse, UR24, 0x1 ;  /* 0x00000018000e7c11 */ /* 0x040fe2000f8c08ff */
[----:B------:R0:W-:Y:S03]  /*824a0*/  STL [R1+0x370c], R28 ;  /* 0x00370c1c01007387 */ /* 0x0001e60000100800 */
[----:B------:R-:W-:Y:S01]  /*824b0*/  LEA.HI.X.SX32 R15, R0, UR25, 0x1, P6 ;  /* 0x00000019000f7c11 */ /* 0x000fe2000b0f0eff */
[----:B0-----:R-:W4:Y:S04]  /*824c0*/  LDL R28, [R1+0x35f0] ;  /* 0x0035f000011c7983 */ /* 0x001f280000100800 */
[----:B------:R-:W4:Y:S01]  /*824d0*/  LDL.LU R0, [R1+0x160] ;  /* 0x0001600001007983 */ /* 0x000f220000300800 */
[----:B------:R-:W-:-:S02]  /*824e0*/  LEA R12, P5, R3, UR24, 0x1 ;  /* 0x00000018030c7c11 */ /* 0x000fc4000f8a08ff */
[----:B--2---:R-:W-:Y:S01]  /*824f0*/  ISETP.LT.AND P2, PT, R29, UR48, !P3 ;  /* 0x000000301d007c0c */ /* 0x004fe2000df41270 */
[----:B------:R-:W0:Y:S01]  /*82500*/  LDCU UR48, c[0x0][0x39c] ;  /* 0x00007380ff3077ac */ /* 0x000e220008000800 */
[----:B------:R-:W-:Y:S02]  /*82510*/  LEA.HI.X.SX32 R13, R3, UR25, 0x1, P5 ;  /* 0x00000019030d7c11 */ /* 0x000fe4000a8f0eff */
[----:B------:R-:W-:Y:S01]  /*82520*/  ISETP.LT.AND P6, PT, R19, UR26, !P4 ;  /* 0x0000001a13007c0c */ /* 0x000fe2000e7c1270 */
[----:B------:R-:W1:Y:S01]  /*82530*/  LDCU.64 UR24, c[0x0][0x398] ;  /* 0x00007300ff1877ac */ /* 0x000e620008000a00 */
[----:B------:R-:W-:Y:S01]  /*82540*/  IMAD.WIDE R16, R24, 0x2, R12 ;  /* 0x0000000218107825 */ /* 0x000fe200078e020c */
[----:B---3--:R-:W-:Y:S01]  /*82550*/  ISETP.LT.AND P5, PT, R2, UR46, !P3 ;  /* 0x0000002e02007c0c */ /* 0x008fe2000dfa1270 */
[----:B------:R-:W2:Y:S05]  /*82560*/  LDCU UR26, c[0x0][0x398] ;  /* 0x00007300ff1a77ac */ /* 0x000eaa0008000800 */
[----:B------:R3:W-:Y:S01]  /*82570*/  @P2 STG.E.U16 desc[UR38][R16.64], R18 ;  /* 0x0000001210002986 */ /* 0x0007e2000c101526 */
[----:B------:R-:W0:Y:S03]  /*82580*/  LDCU UR46, c[0x0][0x398] ;  /* 0x00007300ff2e77ac */ /* 0x000e260008000800 */
[----:B---3--:R-:W3:Y:S01]  /*82590*/  LDL R17, [R1+0x35e4] ;  /* 0x0035e40001117983 */ /* 0x008ee20000100800 */
[----:B------:R-:W-:-:S03]  /*825a0*/  IMAD.WIDE R18, R24, 0x2, R6 ;  /* 0x0000000218127825 */ /* 0x000fc600078e0206 */
[----:B------:R-:W-:Y:S04]  /*825b0*/  STL [R1+0x3730], R15 ;  /* 0x0037300f01007387 */ /* 0x000fe80000100800 */
[----:B----4-:R4:W-:Y:S04]  /*825c0*/  @P5 STG.E.U16 desc[UR38][R18.64], R0 ;  /* 0x0000000012005986 */ /* 0x0109e8000c101526 */
[----:B----4-:R-:W4:Y:S01]  /*825d0*/  LDL R19, [R1+0x140c] ;  /* 0x00140c0001137983 */ /* 0x010f220000100800 */
[----:B------:R-:W-:Y:S01]  /*825e0*/  PRMT R3, R0, 0x7632, R3 ;  /* 0x0000763200037816 */ /* 0x000fe20000000003 */
[C---:B------:R-:W-:Y:S01]  /*825f0*/  VIADD R0, R24.reuse, UR69 ;  /* 0x0000004518007c36 */ /* 0x040fe20008000000 */
[----:B---3--:R-:W-:Y:S01]  /*82600*/  ISETP.LT.AND P2, PT, R17, UR44, !P3 ;  /* 0x0000002c11007c0c */ /* 0x008fe2000df41270 */
[----:B------:R-:W-:Y:S01]  /*82610*/  IMAD.WIDE R16, R24, 0x2, R14 ;  /* 0x0000000218107825 */ /* 0x000fe200078e020e */
[----:B------:R-:W-:Y:S01]  /*82620*/  ISETP.LT.AND P3, PT, R27, UR50, !P4 ;  /* 0x000000321b007c0c */ /* 0x000fe2000e761270 */
[----:B------:R-:W3:Y:S01]  /*82630*/  LDCU UR50, c[0x0][0x39c] ;  /* 0x00007380ff3277ac */ /* 0x000ee20008000800 */
[----:B------:R-:W2:Y:S01]  /*82640*/  LDL.LU R27, [R1+0x130] ;  /* 0x00013000011b7983 */ /* 0x000ea20000300800 */
[----:B------:R-:W-:-:S02]  /*82650*/  PRMT R24, R25, 0x7632, R24 ;  /* 0x0000763219187816 */ /* 0x000fc40000000018 */
[----:B------:R-:W-:Y:S01]  /*82660*/  ISETP.LT.AND P5, PT, R26, UR52, !P4 ;  /* 0x000000341a007c0c */ /* 0x000fe2000e7a1270 */
[----:B------:R-:W2:Y:S01]  /*82670*/  LDL R15, [R1+0x35e4] ;  /* 0x0035e400010f7983 */ /* 0x000ea20000100800 */
[----:B------:R-:W0:Y:S04]  /*82680*/  LDCU UR44, c[0x0][0x398] ;  /* 0x00007300ff2c77ac */ /* 0x000e280008000800 */
[----:B------:R1:W-:Y:S01]  /*82690*/  @P2 STG.E.U16 desc[UR38][R16.64], R3 ;  /* 0x0000000310002986 */ /* 0x0003e2000c101526 */
[----:B------:R-:W0:Y:S01]  /*826a0*/  LDCU UR52, c[0x0][0x398] ;  /* 0x00007300ff3477ac */ /* 0x000e220008000800 */
[----:B-1----:R-:W-:-:S05]  /*826b0*/  IMAD.WIDE R16, R0, 0x2, R10 ;  /* 0x0000000200107825 */ /* 0x002fca00078e020a */
[----:B------:R1:W-:Y:S04]  /*826c0*/  @P6 STG.E.U16 desc[UR38][R16.64], R25 ;  /* 0x0000001910006986 */ /* 0x0003e8000c101526 */
[----:B-1----:R-:W2:Y:S01]  /*826d0*/  LDL.LU R25, [R1+0x3734] ;  /* 0x0037340001197983 */ /* 0x002ea20000300800 */
[----:B----4-:R-:W-:Y:S02]  /*826e0*/  VIADD R3, R19, 0x3 ;  /* 0x0000000313037836 */ /* 0x010fe40000000000 */
[----:B------:R-:W-:-:S05]  /*826f0*/  IMAD.WIDE R18, R0, 0x2, R8 ;  /* 0x0000000200127825 */ /* 0x000fca00078e0208 */
[----:B------:R1:W-:Y:S04]  /*82700*/  @P3 STG.E.U16 desc[UR38][R18.64], R24 ;  /* 0x0000001812003986 */ /* 0x0003e8000c101526 */
[----:B-1----:R-:W4:Y:S01]  /*82710*/  LDL.LU R24, [R1+0x140] ;  /* 0x0001400001187983 */ /* 0x002f220000300800 */
[----:B0-----:R-:W-:Y:S01]  /*82720*/  ISETP.GE.AND P2, PT, R3, UR48, PT ;  /* 0x0000003003007c0c */ /* 0x001fe2000bf46270 */
[----:B------:R-:W-:-:S04]  /*82730*/  IMAD.WIDE R16, R0, 0x2, R4 ;  /* 0x0000000200107825 */ /* 0x000fc800078e0204 */
[----:B------:R-:W-:Y:S01]  /*82740*/  IMAD.WIDE R18, R0, 0x2, R22 ;  /* 0x0000000200127825 */ /* 0x000fe200078e0216 */
[----:B--2---:R-:W-:Y:S01]  /*82750*/  ISETP.LT.AND P6, PT, R25, UR24, !P4 ;  /* 0x0000001819007c0c */ /* 0x004fe2000e7c1270 */
[----:B------:R-:W0:Y:S01]  /*82760*/  LDCU UR24, c[0x0][0x398] ;  /* 0x00007300ff1877ac */ /* 0x000e220008000800 */
[----:B------:R-:W-:Y:S01]  /*82770*/  ISETP.LT.AND P3, PT, R28, UR40, !P4 ;  /* 0x000000281c007c0c */ /* 0x000fe2000e761270 */
[----:B------:R-:W1:Y:S01]  /*82780*/  LDCU UR40, c[0x0][0x398] ;  /* 0x00007300ff2877ac */ /* 0x000e620008000800 */
[----:B------:R-:W2:Y:S01]  /*82790*/  LDCU UR48, c[0x0][0x398] ;  /* 0x00007300ff3077ac */ /* 0x000ea20008000800 */
[----:B----4-:R-:W-:Y:S01]  /*827a0*/  PRMT R3, R24, 0x7632, R3 ;  /* 0x0000763218037816 */ /* 0x010fe20000000003 */
[----:B------:R4:W-:Y:S07]  /*827b0*/  @P5 STG.E.U16 desc[UR38][R16.64], R24 ;  /* 0x0000001810005986 */ /* 0x0009ee000c101526 */
[----:B------:R0:W-:Y:S04]  /*827c0*/  @P6 STG.E.U16 desc[UR38][R18.64], R3 ;  /* 0x0000000312006986 */ /* 0x0001e8000c101526 */
[----:B----4-:R-:W4:Y:S04]  /*827d0*/  LDL.LU R24, [R1+0x194] ;  /* 0x0001940001187983 */ /* 0x010f280000300800 */
[----:B0-----:R-:W2:Y:S01]  /*827e0*/  LDL R19, [R1+0x140c] ;  /* 0x00140c0001137983 */ /* 0x001ea20000100800 */
[----:B------:R-:W-:Y:S01]  /*827f0*/  ISETP.LT.AND P5, PT, R29, UR42, !P4 ;  /* 0x0000002a1d007c0c */ /* 0x000fe2000e7a1270 */
[----:B------:R-:W-:Y:S01]  /*82800*/  IMAD.WIDE R16, R0, 0x2, R20 ;  /* 0x0000000200107825 */ /* 0x000fe200078e0214 */
[----:B------:R-:W-:Y:S01]  /*82810*/  ISETP.LT.AND P6, PT, R2, UR6, !P4 ;  /* 0x0000000602007c0c */ /* 0x000fe2000e7c1270 */
[----:B------:R-:W0:Y:S03]  /*82820*/  LDCU UR42, c[0x0][0x398] ;  /* 0x00007300ff2a77ac */ /* 0x000e260008000800 */
[----:B------:R1:W-:Y:S01]  /*82830*/  @P3 STG.E.U16 desc[UR38][R16.64], R27 ;  /* 0x0000001b10003986 */ /* 0x0003e2000c101526 */
[----:B------:R-:W-:Y:S01]  /*82840*/  ISETP.LT.AND P4, PT, R15, UR8, !P4 ;  /* 0x000000080f007c0c */ /* 0x000fe2000e781270 */
[----:B------:R-:W0:Y:S01]  /*82850*/  LDCU UR6, c[0x0][0x398] ;  /* 0x00007300ff0677ac */ /* 0x000e220008000800 */
[----:B------:R-:W0:Y:S01]  /*82860*/  LDCU UR8, c[0x0][0x398] ;  /* 0x00007300ff0877ac */ /* 0x000e220008000800 */
[----:B-1----:R-:W-:-:S04]  /*82870*/  IMAD.WIDE R16, R0, 0x2, R12 ;  /* 0x0000000200107825 */ /* 0x002fc800078e020c */
[----:B--2---:R-:W-:-:S05]  /*82880*/  VIADD R3, R19, 0x4 ;  /* 0x0000000413037836 */ /* 0x004fca0000000000 */
[----:B---3--:R-:W-:Y:S01]  /*82890*/  ISETP.GE.AND P3, PT, R3, UR50, PT ;  /* 0x0000003203007c0c */ /* 0x008fe2000bf66270 */
[C---:B------:R-:W-:Y:S01]  /*828a0*/  IMAD.WIDE R18, R0.reuse, 0x2, R6 ;  /* 0x0000000200127825 */ /* 0x040fe200078e0206 */
[----:B------:R-:W-:Y:S01]  /*828b0*/  PRMT R3, R27, 0x7632, R3 ;  /* 0x000076321b037816 */ /* 0x000fe20000000003 */
[----:B------:R-:W1:Y:S01]  /*828c0*/  LDCU UR50, c[0x0][0x398] ;  /* 0x00007300ff3277ac */ /* 0x000e620008000800 */
[----:B------:R-:W2:Y:S04]  /*828d0*/  LDL.LU R27, [R1+0x184] ;  /* 0x00018400011b7983 */ /* 0x000ea80000300800 */
[----:B------:R3:W-:Y:S04]  /*828e0*/  STL [R1+0x372c], R7 ;  /* 0x00372c0701007387 */ /* 0x0007e80000100800 */
[----:B------:R0:W-:Y:S04]  /*828f0*/  @P5 STG.E.U16 desc[UR38][R16.64], R3 ;  /* 0x0000000310005986 */ /* 0x0001e8000c101526 */
[----:B---3--:R-:W3:Y:S04]  /*82900*/  LDL R7, [R1+0x35d4] ;  /* 0x0035d40001077983 */ /* 0x008ee80000100800 */
[----:B------:R-:W2:Y:S04]  /*82910*/  LDL.LU R15, [R1+0x3730] ;  /* 0x00373000010f7983 */ /* 0x000ea80000300800 */
[----:B0-----:R-:W2:Y:S04]  /*82920*/  LDL.LU R17, [R1+0x120] ;  /* 0x0001200001117983 */ /* 0x001ea80000300800 */
[----:B--2---:R0:W-:Y:S04]  /*82930*/  @P6 STG.E.U16 desc[UR38][R18.64], R17 ;  /* 0x0000001112006986 */ /* 0x0041e8000c101526 */
[----:B0-----:R-:W2:Y:S01]  /*82940*/  LDL R19, [R1+0x35d8] ;  /* 0x0035d80001137983 */ /* 0x001ea20000100800 */
[----:B------:R-:W-:Y:S01]  /*82950*/  PRMT R3, R17, 0x7632, R3 ;  /* 0x0000763211037816 */ /* 0x000fe20000000003 */
[C---:B------:R-:W-:Y:S01]  /*82960*/  IMAD.WIDE R16, R0.reuse, 0x2, R14 ;  /* 0x0000000200107825 */ /* 0x040fe200078e020e */
[----:B---3--:R-:W-:Y:S01]  /*82970*/  ISETP.LT.AND P6, PT, R7, UR4, !P0 ;  /* 0x0000000407007c0c */ /* 0x008fe2000c7c1270 */
[----:B------:R-:W0:Y:S01]  /*82980*/  LDCU UR4, c[0x0][0x398] ;  /* 0x00007300ff0477ac */ /* 0x000e220008000800 */
[----:B------:R-:W3:Y:S01]  /*82990*/  LDL.LU R7, [R1+0x174] ;  /* 0x0001740001077983 */ /* 0x000ee20000300800 */
[----:B------:R-:W-:-:S03]  /*829a0*/  VIADD R0, R0, UR69 ;  /* 0x0000004500007c36 */ /* 0x000fc60008000000 */
[----:B------:R1:W-:Y:S01]  /*829b0*/  @P4 STG.E.U16 desc[UR38][R16.64], R3 ;  /* 0x0000000310004986 */ /* 0x0003e2000c101526 */
[----:B------:R-:W-:Y:S01]  /*829c0*/  ISETP.LT.AND P4, PT, R26, UR18, !P0 ;  /* 0x000000121a007c0c */ /* 0x000fe2000c781270 */
[----:B------:R-:W0:Y:S01]  /*829d0*/  LDCU UR18, c[0x0][0x398] ;  /* 0x00007300ff1277ac */ /* 0x000e220008000800 */
[----:B-1----:R-:W-:Y:S01]  /*829e0*/  IMAD.WIDE R16, R0, 0x2, R10 ;  /* 0x0000000200107825 */ /* 0x002fe200078e020a */
[----:B----4-:R-:W-:-:S04]  /*829f0*/  PRMT R3, R24, 0x7632, R3 ;  /* 0x0000763218037816 */ /* 0x010fc80000000003 */
[----:B------:R1:W-:Y:S02]  /*82a00*/  @P6 STG.E.U16 desc[UR38][R16.64], R24 ;  /* 0x0000001810006986 */ /* 0x0003e4000c101526 */
[C---:B-1----:R-:W-:Y:S02]  /*82a10*/  IMAD.WIDE R16, R0.reuse, 0x2, R4 ;  /* 0x0000000200107825 */ /* 0x042fe400078e0204 */
[----:B------:R-:W4:Y:S01]  /*82a20*/  LDL.LU R24, [R1+0x164] ;  /* 0x0001640001187983 */ /* 0x000f220000300800 */
[----:B--2---:R-:W-:Y:S01]  /*82a30*/  ISETP.LT.AND P5, PT, R19, UR17, !P0 ;  /* 0x0000001113007c0c */ /* 0x004fe2000c7a1270 */
[----:B------:R-:W-:Y:S01]  /*82a40*/  IMAD.WIDE R18, R0, 0x2, R8 ;  /* 0x0000000200127825 */ /* 0x000fe200078e0208 */
[----:B------:R-:W-:Y:S01]  /*82a50*/  ISETP.LT.AND P6, PT, R25, UR19, !P0 ;  /* 0x0000001319007c0c */ /* 0x000fe2000c7c1270 */
[----:B------:R-:W1:Y:S01]  /*82a60*/  LDCU UR17, c[0x0][0x398] ;  /* 0x00007300ff1177ac */ /* 0x000e620008000800 */
[----:B------:R-:W2:Y:S09]  /*82a70*/  LDCU UR19, c[0x0][0x398] ;  /* 0x00007300ff1377ac */ /* 0x000eb20008000800 */
[----:B------:R-:W-:Y:S04]  /*82a80*/  @P5 STG.E.U16 desc[UR38][R18.64], R3 ;  /* 0x0000000312005986 */ /* 0x000fe8000c101526 */
[----:B------:R0:W-:Y:S04]  /*82a90*/  @P4 STG.E.U16 desc[UR38][R16.64], R27 ;  /* 0x0000001b10004986 */ /* 0x0001e8000c101526 */
[----:B0-----:R-:W2:Y:S01]  /*82aa0*/  LDL R17, [R1+0x35e4] ;  /* 0x0035e40001117983 */ /* 0x001ea20000100800 */
[----:B------:R-:W-:Y:S01]  /*82ab0*/  ISETP.LT.AND P5, PT, R28, UR20, !P0 ;  /* 0x000000141c007c0c */ /* 0x000fe2000c7a1270 */
[----:B------:R-:W-:Y:S01]  /*82ac0*/  IMAD.WIDE R18, R0, 0x2, R22 ;  /* 0x0000000200127825 */ /* 0x000fe200078e0216 */
[----:B------:R-:W-:Y:S01]  /*82ad0*/  PRMT R3, R27, 0x7632, R3 ;  /* 0x000076321b037816 */ /* 0x000fe20000000003 */
[----:B------:R-:W0:Y:S01]  /*82ae0*/  LDCU UR20, c[0x0][0x398] ;  /* 0x00007300ff1477ac */ /* 0x000e220008000800 */
[----:B------:R-:W-:Y:S01]  /*82af0*/  ISETP.LT.AND P4, PT, R29, UR21, !P0 ;  /* 0x000000151d007c0c */ /* 0x000fe2000c781270 */
[----:B------:R-:W4:Y:S01]  /*82b00*/  LDL.LU R27, [R1+0x154] ;  /* 0x00015400011b7983 */ /* 0x000f220000300800 */
[----:B------:R-:W0:Y:S03]  /*82b10*/  LDCU UR21, c[0x0][0x398] ;  /* 0x00007300ff1577ac */ /* 0x000e260008000800 */
[----:B------:R3:W-:Y:S01]  /*82b20*/  @P6 STG.E.U16 desc[UR38][R18.64], R3 ;  /* 0x0000000312006986 */ /* 0x0007e2000c101526 */
[----:B------:R-:W-:Y:S01]  /*82b30*/  ISETP.LT.AND P6, PT, R2, UR22, !P0 ;  /* 0x0000001602007c0c */ /* 0x000fe2000c7c1270 */
[----:B------:R-:W0:Y:S01]  /*82b40*/  LDCU UR22, c[0x0][0x398] ;  /* 0x00007300ff1677ac */ /* 0x000e220008000800 */
[----:B---3--:R-:W-:-:S02]  /*82b50*/  PRMT R3, R7, 0x7632, R3 ;  /* 0x0000763207037816 */ /* 0x008fc40000000003 */
[----:B--2---:R-:W-:Y:S01]  /*82b60*/  ISETP.LT.AND P0, PT, R17, UR23, !P0 ;  /* 0x0000001711007c0c */ /* 0x004fe2000c701270 */
[C---:B------:R-:W-:Y:S01]  /*82b70*/  IMAD.WIDE R16, R0.reuse, 0x2, R20 ;  /* 0x0000000200107825 */ /* 0x040fe200078e0214 */
[----:B------:R-:W2:Y:S04]  /*82b80*/  LDCU UR23, c[0x0][0x398] ;  /* 0x00007300ff1777ac */ /* 0x000ea80008000800 */
[----:B------:R3:W-:Y:S04]  /*82b90*/  @P5 STG.E.U16 desc[UR38][R16.64], R7 ;  /* 0x0000000710005986 */ /* 0x0007e8000c101526 */
[----:B---3--:R-:W3:Y:S04]  /*82ba0*/  LDL.LU R7, [R1+0x372c] ;  /* 0x00372c0001077983 */ /* 0x008ee80000300800 */
[----:B------:R-:W2:Y:S04]  /*82bb0*/  LDL R16, [R1+0x35d4] ;  /* 0x0035d40001107983 */ /* 0x000ea80000100800 */
[----:B------:R-:W2:Y:S01]  /*82bc0*/  LDL R17, [R1+0x35d8] ;  /* 0x0035d80001117983 */ /* 0x000ea20000100800 */
[----:B------:R-:W-:-:S05]  /*82bd0*/  IMAD.WIDE R18, R0, 0x2, R12 ;  /* 0x0000000200127825 */ /* 0x000fca00078e020c */
[----:B------:R4:W-:Y:S04]  /*82be0*/  @P4 STG.E.U16 desc[UR38][R18.64], R3 ;  /* 0x0000000312004986 */ /* 0x0009e8000c101526 */
[----:B------:R-:W-:Y:S01]  /*82bf0*/  STL [R1+0x3724], R6 ;  /* 0x0037240601007387 */ /* 0x000fe20000100800 */
[----:B----4-:R-:W-:Y:S01]  /*82c00*/  PRMT R3, R24, 0x7632, R3 ;  /* 0x0000763218037816 */ /* 0x010fe20000000003 */
[----:B---3--:R-:W-:Y:S01]  /*82c10*/  IMAD.WIDE R18, R0, 0x2, R6 ;  /* 0x0000000200127825 */ /* 0x008fe200078e0206 */
[----:B--2---:R-:W-:Y:S02]  /*82c20*/  ISETP.LT.AND P5, PT, R16, UR28, !P2 ;  /* 0x0000001c10007c0c */ /* 0x004fe4000d7a1270 */
[----:B------:R-:W-:Y:S01]  /*82c30*/  ISETP.LT.AND P4, PT, R17, UR29, !P2 ;  /* 0x0000001d11007c0c */ /* 0x000fe2000d781270 */
[C---:B------:R-:W-:Y:S01]  /*82c40*/  IMAD.WIDE R16, R0.reuse, 0x2, R14 ;  /* 0x0000000200107825 */ /* 0x040fe200078e020e */
[----:B------:R2:W-:Y:S01]  /*82c50*/  @P6 STG.E.U16 desc[UR38][R18.64], R24 ;  /* 0x0000001812006986 */ /* 0x0005e2000c101526 */
[----:B------:R-:W3:Y:S02]  /*82c60*/  LDCU UR28, c[0x0][0x398] ;  /* 0x00007300ff1c77ac */ /* 0x000ee40008000800 */
[----:B------:R-:W-:Y:S01]  /*82c70*/  VIADD R0, R0, UR69 ;  /* 0x0000004500007c36 */ /* 0x000fe20008000000 */
[----:B------:R-:W-:Y:S01]  /*82c80*/  @P0 STG.E.U16 desc[UR38][R16.64], R3 ;  /* 0x0000000310000986 */ /* 0x000fe2000c101526 */
[----:B------:R-:W-:Y:S01]  /*82c90*/  ISETP.LT.AND P0, PT, R25, UR31, !P2 ;  /* 0x0000001f19007c0c */ /* 0x000fe2000d701270 */
[----:B------:R-:W4:Y:S02]  /*82ca0*/  LDCU UR29, c[0x0][0x398] ;  /* 0x00007300ff1d77ac */ /* 0x000f240008000800 */
[----:B------:R0:W-:Y:S01]  /*82cb0*/  STL [R1+0x3720], R7 ;  /* 0x0037200701007387 */ /* 0x0001e20000100800 */
[----:B------:R-:W-:Y:S01]  /*82cc0*/  ISETP.LT.AND P6, PT, R26, UR30, !P2 ;  /* 0x0000001e1a007c0c */ /* 0x000fe2000d7c1270 */
[----:B------:R-:W1:Y:S01]  /*82cd0*/  LDCU UR30, c[0x0][0x398] ;  /* 0x00007300ff1e77ac */ /* 0x000e620008000800 */
[C---:B--2---:R-:W-:Y:S01]  /*82ce0*/  IMAD.WIDE R24, R0.reuse, 0x2, R10 ;  /* 0x0000000200187825 */ /* 0x044fe200078e020a */
[----:B------:R-:W2:Y:S01]  /*82cf0*/  LDCU UR31, c[0x0][0x398] ;  /* 0x00007300ff1f77ac */ /* 0x000ea20008000800 */
[----:B0-----:R-:W2:Y:S04]  /*82d00*/  LDL.LU R7, [R1+0x134] ;  /* 0x0001340001077983 */ /* 0x001ea80000300800 */
[----:B------:R-:W3:Y:S04]  /*82d10*/  LDL R6, [R1+0x35e4] ;  /* 0x0035e40001067983 */ /* 0x000ee80000100800 */
[----:B------:R-:W3:Y:S04]  /*82d20*/  LDL.LU R26, [R1+0x3728] ;  /* 0x00372800011a7983 */ /* 0x000ee80000300800 */
[----:B------:R0:W-:Y:S04]  /*82d30*/  STL [R1+0x371c], R11 ;  /* 0x00371c0b01007387 */ /* 0x0001e80000100800 */
[----:B------:R1:W-:Y:S04]  /*82d40*/  @P5 STG.E.U16 desc[UR38][R24.64], R27 ;  /* 0x0000001b18005986 */ /* 0x0003e8000c101526 */
[----:B0-----:R-:W3:Y:S04]  /*82d50*/  LDL.LU R11, [R1+0x124] ;  /* 0x00012400010b7983 */ /* 0x001ee80000300800 */
[----:B-1----:R-:W3:Y:S01]  /*82d60*/  LDL.LU R25, [R1+0x144] ;  /* 0x0001440001197983 */ /* 0x002ee20000300800 */
[----:B------:R-:W-:Y:S01]  /*82d70*/  IMAD.WIDE R16, R0, 0x2, R8 ;  /* 0x0000000200107825 */ /* 0x000fe200078e0208 */
[----:B------:R-:W-:-:S02]  /*82d80*/  PRMT R3, R27, 0x7632, R3 ;  /* 0x000076321b037816 */ /* 0x000fc40000000003 */
[----:B------:R-:W-:Y:S01]  /*82d90*/  ISETP.LT.AND P5, PT, R28, UR32, !P2 ;  /* 0x000000201c007c0c */ /* 0x000fe2000d7a1270 */
[----:B------:R-:W-:Y:S01]  /*82da0*/  IMAD.WIDE R18, R0, 0x2, R4 ;  /* 0x0000000200127825 */ /* 0x000fe200078e0204 */
[----:B------:R-:W4:Y:S01]  /*82db0*/  LDL.LU R27, [R1+0x198] ;  /* 0x00019800011b7983 */ /* 0x000f220000300800 */
[----:B------:R-:W0:Y:S03]  /*82dc0*/  LDCU UR32, c[0x0][0x398] ;  /* 0x00007300ff2077ac */ /* 0x000e260008000800 */
[----:B------:R1:W-:Y:S01]  /*82dd0*/  @P4 STG.E.U16 desc[UR38][R16.64], R3 ;  /* 0x0000000310004986 */ /* 0x0003e2000c101526 */
[----:B------:R-:W-:Y:S01]  /*82de0*/  ISETP.LT.AND P4, PT, R2, UR54, !P2 ;  /* 0x0000003602007c0c */ /* 0x000fe2000d781270 */
[----:B------:R-:W0:Y:S01]  /*82df0*/  LDCU UR54, c[0x0][0x398] ;  /* 0x00007300ff3677ac */ /* 0x000e220008000800 */
[----:B-1----:R-:W-:Y:S01]  /*82e00*/  IMAD.WIDE R16, R0, 0x2, R22 ;  /* 0x0000000200107825 */ /* 0x002fe200078e0216 */
[----:B--2---:R-:W-:-:S02]  /*82e10*/  PRMT R3, R7, 0x7632, R3 ;  /* 0x0000763207037816 */ /* 0x004fc40000000003 */
[----:B---3--:R-:W-:Y:S01]  /*82e20*/  PRMT R26, R25, 0x7632, R26 ;  /* 0x00007632191a7816 */ /* 0x008fe2000000001a */
[----:B------:R1:W-:Y:S01]  /*82e30*/  @P6 STG.E.U16 desc[UR38][R18.64], R25 ;  /* 0x0000001912006986 */ /* 0x0003e2000c101526 */
[----:B------:R-:W-:Y:S01]  /*82e40*/  ISETP.LT.AND P6, PT, R29, UR33, !P2 ;  /* 0x000000211d007c0c */ /* 0x000fe2000d7c1270 */
[----:B------:R-:W2:Y:S01]  /*82e50*/  LDCU UR33, c[0x0][0x398] ;  /* 0x00007300ff2177ac */ /* 0x000ea20008000800 */
[----:B------:R-:W-:Y:S01]  /*82e60*/  ISETP.LT.AND P2, PT, R6, UR55, !P2 ;  /* 0x0000003706007c0c */ /* 0x000fe2000d741270 */
[----:B------:R3:W-:Y:S01]  /*82e70*/  @P0 STG.E.U16 desc[UR38][R16.64], R26 ;  /* 0x0000001a10000986 */ /* 0x0007e2000c101526 */
[----:B------:R-:W0:Y:S01]  /*82e80*/  LDCU UR55, c[0x0][0x398] ;  /* 0x00007300ff3777ac */ /* 0x000e220008000800 */
[C---:B-1----:R-:W-:Y:S02]  /*82e90*/  IMAD.WIDE R18, R0.reuse, 0x2, R20 ;  /* 0x0000000200127825 */ /* 0x042fe400078e0214 */
[----:B---3--:R-:W3:Y:S04]  /*82ea0*/  LDL R16, [R1+0x35d4] ;  /* 0x0035d40001107983 */ /* 0x008ee80000100800 */
[----:B------:R-:W2:Y:S04]  /*82eb0*/  LDL R17, [R1+0x35d8] ;  /* 0x0035d80001117983 */ /* 0x000ea80000100800 */
[----:B------:R-:W2:Y:S04]  /*82ec0*/  LDL.LU R6, [R1+0x3724] ;  /* 0x0037240001067983 */ /* 0x000ea80000300800 */
[----:B------:R1:W-:Y:S04]  /*82ed0*/  @P5 STG.E.U16 desc[UR38][R18.64], R7 ;  /* 0x0000000712005986 */ /* 0x0003e8000c101526 */
[----:B-1----:R-:W2:Y:S01]  /*82ee0*/  LDL.LU R7, [R1+0x3720] ;  /* 0x0037200001077983 */ /* 0x002ea20000300800 */
[----:B------:R-:W-:-:S05]  /*82ef0*/  IMAD.WIDE R24, R0, 0x2, R12 ;  /* 0x0000000200187825 */ /* 0x000fca00078e020c */
[----:B------:R1:W-:Y:S04]  /*82f00*/  @P6 STG.E.U16 desc[UR38][R24.64], R3 ;  /* 0x0000000318006986 */ /* 0x0003e8000c101526 */
[----:B-1----:R-:W3:Y:S01]  /*82f10*/  LDL R25, [R1+0x35e0] ;  /* 0x0035e00001197983 */ /* 0x002ee20000100800 */
[----:B------:R-:W-:Y:S01]  /*82f20*/  PRMT R24, R11, 0x7632, R24 ;  /* 0x000076320b187816 */ /* 0x000fe20000000018 */
[----:B--2---:R-:W-:Y:S02]  /*82f30*/  IMAD.WIDE R18, R0, 0x2, R6 ;  /* 0x0000000200127825 */ /* 0x004fe400078e0206 */
[----:B------:R1:W-:Y:S04]  /*82f40*/  STL [R1+0x3714], R7 ;  /* 0x0037140701007387 */ /* 0x0003e80000100800 */
[----:B------:R2:W-:Y:S04]  /*82f50*/  @P4 STG.E.U16 desc[UR38][R18.64], R11 ;  /* 0x0000000b12004986 */ /* 0x0005e8000c101526 */
[----:B-1----:R-:W4:Y:S04]  /*82f60*/  LDL R7, [R1+0x178] ;  /* 0x0001780001077983 */ /* 0x002f280000100800 */
[----:B--2---:R-:W2:Y:S01]  /*82f70*/  LDL.LU R11, [R1+0x371c] ;  /* 0x00371c00010b7983 */ /* 0x004ea20000300800 */
[----:B---3--:R-:W-:-:S02]  /*82f80*/  ISETP.LT.AND P0, PT, R16, UR56, !P3 ;  /* 0x0000003810007c0c */ /* 0x008fc4000df01270 */
[----:B------:R-:W-:Y:S01]  /*82f90*/  ISETP.LT.AND P5, PT, R17, UR57, !P3 ;  /* 0x0000003911007c0c */ /* 0x000fe2000dfa1270 */
[C---:B------:R-:W-:Y:S01]  /*82fa0*/  IMAD.WIDE R16, R0.reuse, 0x2, R14 ;  /* 0x0000000200107825 */ /* 0x040fe200078e020e */
[----:B------:R-:W3:Y:S03]  /*82fb0*/  LDL R19, [R1+0x35dc] ;  /* 0x0035dc0001137983 */ /* 0x000ee60000100800 */
[----:B------:R-:W-:Y:S01]  /*82fc0*/  VIADD R3, R0, UR69 ;  /* 0x0000004500037c36 */ /* 0x000fe20008000000 */
[----:B------:R1:W-:Y:S01]  /*82fd0*/  @P2 STG.E.U16 desc[UR38][R16.64], R24 ;  /* 0x0000001810002986 */ /* 0x0003e2000c101526 */
[----:B------:R-:W-:Y:S01]  /*82fe0*/  ISETP.LT.AND P4, PT, R25, UR59, !P3 ;  /* 0x0000003b19007c0c */ /* 0x000fe2000df81270 */
[----:B------:R-:W0:Y:S01]  /*82ff0*/  LDCU UR56, c[0x0][0x398] ;  /* 0x00007300ff3877ac */ /* 0x000e220008000800 */
[----:B----4-:R-:W-:Y:S01]  /*83000*/  PRMT R0, R27, 0x7632, R0 ;  /* 0x000076321b007816 */ /* 0x010fe20000000000 */
[----:B------:R4:W-:Y:S01]  /*83010*/  STL [R1+0x3710], R5 ;  /* 0x0037100501007387 */ /* 0x0009e20000100800 */
[----:B------:R-:W0:Y:S01]  /*83020*/  LDCU UR57, c[0x0][0x398] ;  /* 0x00007300ff3977ac */ /* 0x000e220008000800 */
[----:B------:R-:W0:Y:S01]  /*83030*/  LDCU UR59, c[0x0][0x398] ;  /* 0x00007300ff3b77ac */ /* 0x000e220008000800 */
[----:B-1----:R-:W-:-:S02]  /*83040*/  IMAD.WIDE R24, R3, 0x2, R4 ;  /* 0x0000000203187825 */ /* 0x002fc400078e0204 */
[----:B----4-:R-:W4:Y:S02]  /*83050*/  LDL R5, [R1+0x140c] ;  /* 0x00140c0001057983 */ /* 0x010f240000100800 */
[----:B--2---:R-:W-:-:S05]  /*83060*/  IMAD.WIDE R16, R3, 0x2, R10 ;  /* 0x0000000203107825 */ /* 0x004fca00078e020a */
[----:B------:R1:W-:Y:S04]  /*83070*/  @P0 STG.E.U16 desc[UR38][R16.64], R27 ;  /* 0x0000001b10000986 */ /* 0x0003e8000c101526 */
[----:B-1----:R-:W2:Y:S04]  /*83080*/  LDL.LU R27, [R1+0x3718] ;  /* 0x00371800011b7983 */ /* 0x002ea80000300800 */
[----:B------:R-:W2:Y:S01]  /*83090*/  LDL.LU R17, [R1+0x188] ;  /* 0x0001880001117983 */ /* 0x000ea20000300800 */
[----:B---3--:R-:W-:Y:S01]  /*830a0*/  ISETP.LT.AND P6, PT, R19, UR58, !P3 ;  /* 0x0000003a13007c0c */ /* 0x008fe2000dfc1270 */
[----:B------:R-:W-:Y:S01]  /*830b0*/  IMAD.WIDE R18, R3, 0x2, R8 ;  /* 0x0000000203127825 */ /* 0x000fe200078e0208 */
[----:B------:R-:W-:Y:S01]  /*830c0*/  PRMT R26, R7, 0x7632, R26 ;  /* 0x00007632071a7816 */ /* 0x000fe2000000001a */
[----:B------:R-:W1:Y:S03]  /*830d0*/  LDCU UR58, c[0x0][0x398] ;  /* 0x00007300ff3a77ac */ /* 0x000e660008000800 */
[----:B------:R4:W-:Y:S01]  /*830e0*/  @P5 STG.E.U16 desc[UR38][R18.64], R0 ;  /* 0x0000000012005986 */ /* 0x0009e2000c101526 */
[----:B------:R-:W-:Y:S01]  /*830f0*/  ISETP.LT.AND P5, PT, R2, UR62, !P3 ;  /* 0x0000003e02007c0c */ /* 0x000fe2000dfa1270 */
[----:B------:R-:W3:Y:S01]  /*83100*/  LDCU UR62, c[0x0][0x398] ;  /* 0x00007300ff3e77ac */ /* 0x000ee20008000800 */
[----:B----4-:R-:W-:-:S02]  /*83110*/  VIADD R0, R5, 0x5 ;  /* 0x0000000505007836 */ /* 0x010fc40000000000 */
[----:B------:R-:W4:Y:S04]  /*83120*/  LDL R5, [R1+0x158] ;  /* 0x0001580001057983 */ /* 0x000f280000100800 */
[----:B------:R0:W-:Y:S04]  /*83130*/  STL [R1+0x3704], R2 ;  /* 0x0037040201007387 */ /* 0x0001e80000100800 */
[----:B0-----:R-:W3:Y:S04]  /*83140*/  LDL R2, [R1+0x35d8] ;  /* 0x0035d80001027983 */ /* 0x001ee80000100800 */
[----:B------:R-:W3:Y:S04]  /*83150*/  LDL.LU R7, [R1+0x3714] ;  /* 0x0037140001077983 */ /* 0x000ee80000300800 */
[----:B--2---:R0:W-:Y:S01]  /*83160*/  @P6 STG.E.U16 desc[UR38][R24.64], R17 ;  /* 0x0000001118006986 */ /* 0x0041e2000c101526 */
[----:B------:R-:W-:Y:S01]  /*83170*/  ISETP.LT.AND P6, PT, R29, UR61, !P3 ;  /* 0x0000003d1d007c0c */ /* 0x000fe2000dfc1270 */
[----:B------:R-:W2:Y:S01]  /*83180*/  LDCU UR61, c[0x0][0x39c] ;  /* 0x00007380ff3d77ac */ /* 0x000ea20008000800 */
[----:B------:R-:W-:Y:S01]  /*83190*/  PRMT R27, R17, 0x7632, R27 ;  /* 0x00007632111b7816 */ /* 0x000fe2000000001b */
[----:B0-----:R-:W-:-:S05]  /*831a0*/  IMAD.WIDE R16, R3, 0x2, R22 ;  /* 0x0000000203107825 */ /* 0x001fca00078e0216 */
[----:B------:R0:W-:Y:S01]  /*831b0*/  @P4 STG.E.U16 desc[UR38][R16.64], R27 ;  /* 0x0000001b10004986 */ /* 0x0001e2000c101526 */
[----:B--2---:R-:W-:Y:S02]  /*831c0*/  ISETP.GE.AND P2, PT, R0, UR61, PT ;  /* 0x0000003d00007c0c */ /* 0x004fe4000bf46270 */
[----:B------:R-:W-:Y:S01]  /*831d0*/  ISETP.LT.AND P0, PT, R28, UR60, !P3 ;  /* 0x0000003c1c007c0c */ /* 0x000fe2000df01270 */
[----:B------:R-:W2:Y:S01]  /*831e0*/  LDL R0, [R1+0x35d4] ;  /* 0x0035d40001007983 */ /* 0x000ea20000100800 */
[C---:B------:R-:W-:Y:S01]  /*831f0*/  IMAD.WIDE R18, R3.reuse, 0x2, R20 ;  /* 0x0000000203127825 */ /* 0x040fe200078e0214 */
[----:B------:R-:W1:Y:S02]  /*83200*/  LDCU UR60, c[0x0][0x398] ;  /* 0x00007300ff3c77ac */ /* 0x000e640008000800 */
[----:B0-----:R-:W2:Y:S01]  /*83210*/  LDL.LU R16, [R1+0x178] ;  /* 0x0001780001107983 */ /* 0x001ea20000300800 */
[----:B------:R-:W-:Y:S01]  /*83220*/  IMAD.WIDE R24, R3, 0x2, R12 ;  /* 0x0000000203187825 */ /* 0x000fe200078e020c */
[----:B------:R-:W0:Y:S02]  /*83230*/  LDCU UR61, c[0x0][0x398] ;  /* 0x00007300ff3d77ac */ /* 0x000e240008000800 */
[----:B------:R-:W3:Y:S04]  /*83240*/  LDL R17, [R1+0x35e4] ;  /* 0x0035e40001117983 */ /* 0x000ee80000100800 */
[----:B------:R-:W3:Y:S04]  /*83250*/  LDL R27, [R1+0x35e0] ;  /* 0x0035e000011b7983 */ /* 0x000ee80000100800 */
[----:B--2---:R2:W-:Y:S04]  /*83260*/  @P0 STG.E.U16 desc[UR38][R18.64], R16 ;  /* 0x0000001012000986 */ /* 0x0045e8000c101526 */
[----:B--2---:R-:W2:Y:S01]  /*83270*/  LDL.LU R19, [R1+0x168] ;  /* 0x0001680001137983 */ /* 0x004ea20000300800 */
[----:B---3--:R-:W-:Y:S01]  /*83280*/  ISETP.LT.AND P3, PT, R17, UR63, !P3 ;  /* 0x0000003f11007c0c */ /* 0x008fe2000df61270 */
[C---:B------:R-:W-:Y:S01]  /*83290*/  IMAD.WIDE R16, R3.reuse, 0x2, R6 ;  /* 0x0000000203107825 */ /* 0x040fe200078e0206 */
[----:B------:R-:W-:Y:S01]  /*832a0*/  ISETP.LT.AND P0, PT, R0, UR64, !P2 ;  /* 0x0000004000007c0c */ /* 0x000fe2000d701270 */
[----:B------:R2:W-:Y:S01]  /*832b0*/  @P6 STG.E.U16 desc[UR38][R24.64], R26 ;  /* 0x0000001a18006986 */ /* 0x0005e2000c101526 */
[----:B------:R-:W-:Y:S01]  /*832c0*/  ISETP.LT.AND P4, PT, R2, UR65, !P2 ;  /* 0x0000004102007c0c */ /* 0x000fe2000d781270 */
[----:B------:R-:W-:Y:S01]  /*832d0*/  VIADD R0, R3, UR69 ;  /* 0x0000004503007c36 */ /* 0x000fe20008000000 */
[----:B------:R-:W3:Y:S01]  /*832e0*/  LDCU UR63, c[0x0][0x398] ;  /* 0x00007300ff3f77ac */ /* 0x000ee20008000800 */
[----:B------:R0:W-:Y:S01]  /*832f0*/  STL [R1+0x3708], R7 ;  /* 0x0037080701007387 */ /* 0x0001e20000100800 */
[----:B------:R-:W0:Y:S01]  /*83300*/  LDCU UR64, c[0x0][0x398] ;  /* 0x00007300ff4077ac */ /* 0x000e220008000800 */
[----:B--2---:R-:W-:-:S02]  /*83310*/  PRMT R26, R19, 0x7632, R26 ;  /* 0x00007632131a7816 */ /* 0x004fc4000000001a */
[----:B------:R2:W-:Y:S01]  /*83320*/  @P5 STG.E.U16 desc[UR38][R16.64], R19 ;  /* 0x0000001310005986 */ /* 0x0005e2000c101526 */
[----:B------:R-:W-:Y:S01]  /*83330*/  ISETP.LT.AND P6, PT, R29, UR70, !P2 ;  /* 0x000000461d007c0c */ /* 0x000fe2000d7c1270 */
[----:B------:R-:W-:Y:S01]  /*83340*/  IMAD.WIDE R24, R0, 0x2, R8 ;  /* 0x0000000200187825 */ /* 0x000fe200078e0208 */
[----:B------:R-:W1:Y:S01]  /*83350*/  LDCU UR65, c[0x0][0x398] ;  /* 0x00007300ff4177ac */ /* 0x000e620008000800 */
[----:B0-----:R-:W3:Y:S02]  /*83360*/  LDL.LU R7, [R1+0x148] ;  /* 0x0001480001077983 */ /* 0x001ee40000300800 */
[----:B--2---:R-:W-:Y:S02]  /*83370*/  IMAD.WIDE R16, R3, 0x2, R14 ;  /* 0x0000000203107825 */ /* 0x004fe400078e020e */
[----:B------:R-:W2:Y:S01]  /*83380*/  LDL.LU R2, [R1+0x138] ;  /* 0x0001380001027983 */ /* 0x000ea20000300800 */
[----:B----4-:R-:W-:Y:S01]  /*83390*/  PRMT R3, R5, 0x7632, R3 ;  /* 0x0000763205037816 */ /* 0x010fe20000000003 */
[----:B------:R-:W0:Y:S02]  /*833a0*/  LDCU UR70, c[0x0][0x398] ;  /* 0x00007300ff4677ac */ /* 0x000e240008000800 */
[----:B------:R-:W4:Y:S04]  /*833b0*/  LDL.LU R5, [R1+0x3710] ;  /* 0x0037100001057983 */ /* 0x000f280000300800 */
[----:B------:R0:W-:Y:S01]  /*833c0*/  @P3 STG.E.U16 desc[UR38][R16.64], R26 ;  /* 0x0000001a10003986 */ /* 0x0001e2000c101526 */
[----:B------:R-:W-:Y:S01]  /*833d0*/  ISETP.LT.AND P5, PT, R28, UR68, !P2 ;  /* 0x000000441c007c0c */ /* 0x000fe2000d7a1270 */
[----:B------:R-:W-:Y:S01]  /*833e0*/  IMAD.WIDE R18, R0, 0x2, R10 ;  /* 0x0000000200127825 */ /* 0x000fe200078e020a */
[----:B------:R-:W1:Y:S01]  /*833f0*/  LDCU UR68, c[0x0][0x398] ;  /* 0x00007300ff4477ac */ /* 0x000e620008000800 */
[----:B0-----:R-:W2:Y:S04]  /*83400*/  LDL.LU R26, [R1+0x158] ;  /* 0x00015800011a7983 */ /* 0x001ea80000300800 */
[----:B------:R-:W3:Y:S04]  /*83410*/  LDL R16, [R1+0x35dc] ;  /* 0x0035dc0001107983 */ /* 0x000ee80000100800 */
[----:B------:R-:W3:Y:S04]  /*83420*/  LDL R17, [R1+0x140c] ;  /* 0x00140c0001117983 */ /* 0x000ee80000100800 */
[----:B------:R-:W3:Y:S04]  /*83430*/  LDL.LU R28, [R1+0x370c] ;  /* 0x00370c00011c7983 */ /* 0x000ee80000300800 */
[----:B------:R0:W-:Y:S04]  /*83440*/  STL [R1+0x36fc], R29 ;  /* 0x0036fc1d01007387 */ /* 0x0001e80000100800 */
[----:B0-----:R-:W3:Y:S04]  /*83450*/  LDL.LU R29, [R1+0x128] ;  /* 0x00012800011d7983 */ /* 0x001ee80000300800 */
[----:B----4-:R-:W-:Y:S04]  /*83460*/  STL [R1+0x3700], R5 ;  /* 0x0037000501007387 */ /* 0x010fe80000100800 */
[----:B--2---:R0:W-:Y:S01]  /*83470*/  @P0 STG.E.U16 desc[UR38][R18.64], R26 ;  /* 0x0000001a12000986 */ /* 0x0041e2000c101526 */
[----:B---3--:R-:W-:-:S03]  /*83480*/  ISETP.LT.AND P3, PT, R16, UR66, !P2 ;  /* 0x0000004210007c0c */ /* 0x008fc6000d761270 */
[----:B------:R2:W-:Y:S01]  /*83490*/  @P4 STG.E.U16 desc[UR38][R24.64], R3 ;  /* 0x0000000318004986 */ /* 0x0005e2000c101526 */
[----:B------:R-:W-:Y:S01]  /*834a0*/  ISETP.LT.AND P4, PT, R27, UR67, !P2 ;  /* 0x000000431b007c0c */ /* 0x000fe2000d781270 */
[----:B------:R-:W3:Y:S01]  /*834b0*/  LDCU UR66, c[0x0][0x398] ;  /* 0x00007300ff4277ac */ /* 0x000ee20008000800 */
[----:B------:R-:W4:Y:S01]  /*834c0*/  LDCU UR67, c[0x0][0x398] ;  /* 0x00007300ff4377ac */ /* 0x000f220008000800 */
[----:B0-----:R-:W-:Y:S01]  /*834d0*/  IMAD.WIDE R18, R0, 0x2, R22 ;  /* 0x0000000200127825 */ /* 0x001fe200078e0216 */
[----:B------:R-:W-:-:S03]  /*834e0*/  PRMT R28, R7, 0x7632, R28 ;  /* 0x00007632071c7816 */ /* 0x000fc6000000001c */
[----:B--2---:R-:W-:Y:S02]  /*834f0*/  VIADD R3, R17, 0x6 ;  /* 0x0000000611037836 */ /* 0x004fe40000000000 */
[C---:B------:R-:W-:Y:S02]  /*83500*/  IMAD.WIDE R16, R0.reuse, 0x2, R4 ;  /* 0x0000000200107825 */ /* 0x040fe400078e0204 */
[----:B------:R-:W2:Y:S02]  /*83510*/  LDL R5, [R1+0x19c] ;  /* 0x00019c0001057983 */ /* 0x000ea40000100800 */
[----:B------:R-:W-:Y:S01]  /*83520*/  IMAD.WIDE R24, R0, 0x2, R20 ;  /* 0x0000000200187825 */ /* 0x000fe200078e0214 */
[----:B------:R-:W-:Y:S01]  /*83530*/  ISETP.GE.AND P0, PT, R3, UR77, PT ;  /* 0x0000004d03007c0c */ /* 0x000fe2000bf06270 */
[----:B------:R0:W-:Y:S01]  /*83540*/  @P3 STG.E.U16 desc[UR38][R16.64], R7 ;  /* 0x0000000710003986 */ /* 0x0001e2000c101526 */
[----:B------:R-:W-:Y:S01]  /*83550*/  PRMT R3, R2, 0x7632, R3 ;  /* 0x0000763202037816 */ /* 0x000fe20000000003 */
[C---:B------:R-:W-:Y:S01]  /*83560*/  IMAD.WIDE R26, R0.reuse, 0x2, R12 ;  /* 0x00000002001a7825 */ /* 0x040fe200078e020c */
[----:B------:R-:W1:Y:S01]  /*83570*/  LDCU UR77, c[0x0][0x398] ;  /* 0x00007300ff4d77ac */ /* 0x000e620008000800 */
[----:B------:R1:W-:Y:S04]  /*83580*/  @P4 STG.E.U16 desc[UR38][R18.64], R28 ;  /* 0x0000001c12004986 */ /* 0x0003e8000c101526 */
[----:B------:R1:W-:Y:S04]  /*83590*/  @P5 STG.E.U16 desc[UR38][R24.64], R2 ;  /* 0x0000000218005986 */ /* 0x0003e8000c101526 */
[----:B0-----:R-:W2:Y:S04]  /*835a0*/  LDL.LU R7, [R1+0x3708] ;  /* 0x0037080001077983 */ /* 0x001ea80000300800 */
[----:B------:R-:W2:Y:S04]  /*835b0*/  LDL R16, [R1+0x35d8] ;  /* 0x0035d80001107983 */ /* 0x000ea80000100800 */
[----:B------:R-:W3:Y:S04]  /*835c0*/  LDL R17, [R1+0x35dc] ;  /* 0x0035dc0001117983 */ /* 0x000ee80000100800 */
[----:B-1----:R-:W4:Y:S04]  /*835d0*/  LDL R18, [R1+0x35e4] ;  /* 0x0035e40001127983 */ /* 0x002f280000100800 */
[----:B------:R-:W4:Y:S04]  /*835e0*/  LDL R19, [R1+0x35d4] ;  /* 0x0035d40001137983 */ /* 0x000f280000100800 */
[----:B------:R-:W4:Y:S04]  /*835f0*/  LDL.LU R2, [R1+0x3704] ;  /* 0x0037040001027983 */ /* 0x000f280000300800 */
[----:B------:R0:W-:Y:S01]  /*83600*/  @P6 STG.E.U16 desc[UR38][R26.64], R3 ;  /* 0x000000031a006986 */ /* 0x0001e2000c101526 */
[----:B------:R-:W-:Y:S01]  /*83610*/  IMAD.WIDE R24, R0, 0x2, R14 ;  /* 0x0000000200187825 */ /* 0x000fe200078e020e */
[----:B------:R-:W-:-:S02]  /*83620*/  PRMT R28, R29, 0x7632, R28 ;  /* 0x000076321d1c7816 */ /* 0x000fc4000000001c */
[----:B------:R1:W-:Y:S01]  /*83630*/  STL [R1+0x36f8], R11 ;  /* 0x0036f80b01007387 */ /* 0x0003e20000100800 */
[----:B0-----:R-:W-:Y:S01]  /*83640*/  VIADD R3, R0, UR69 ;  /* 0x0000004500037c36 */ /* 0x001fe20008000000 */
[----:B--2---:R-:W-:Y:S02]  /*83650*/  ISETP.LT.AND P6, PT, R16, UR34, !P0 ;  /* 0x0000002210007c0c */ /* 0x004fe4000c7c1270 */
[----:B---3--:R-:W-:Y:S01]  /*83660*/  ISETP.LT.AND P4, PT, R17, UR36, !P0 ;  /* 0x0000002411007c0c */ /* 0x008fe2000c781270 */
[----:B------:R-:W-:Y:S01]  /*83670*/  IMAD.WIDE R16, R0, 0x2, R6 ;  /* 0x0000000200107825 */ /* 0x000fe200078e0206 */
[----:B----4-:R-:W-:Y:S02]  /*83680*/  ISETP.LT.AND P3, PT, R2, UR71, !P2 ;  /* 0x0000004702007c0c */ /* 0x010fe4000d761270 */
[----:B------:R-:W-:Y:S01]  /*83690*/  ISETP.LT.AND P5, PT, R19, UR43, !P0 ;  /* 0x0000002b13007c0c */ /* 0x000fe2000c7a1270 */
[----:B------:R-:W-:Y:S01]  /*836a0*/  IMAD.WIDE R26, R3, 0x2, R8 ;  /* 0x00000002031a7825 */ /* 0x000fe200078e0208 */
[----:B------:R-:W-:Y:S01]  /*836b0*/  ISETP.LT.AND P2, PT, R18, UR41, !P2 ;  /* 0x0000002912007c0c */ /* 0x000fe2000d741270 */
[----:B------:R-:W0:Y:S01]  /*836c0*/  LDCU UR34, c[0x0][0x398] ;  /* 0x00007300ff2277ac */ /* 0x000e220008000800 */
[----:B------:R-:W-:Y:S01]  /*836d0*/  PRMT R0, R5, 0x7632, R0 ;  /* 0x0000763205007816 */ /* 0x000fe20000000000 */
[----:B------:R-:W-:-:S02]  /*836e0*/  IMAD.WIDE R18, R3, 0x2, R10 ;  /* 0x0000000203127825 */ /* 0x000fc400078e020a */
[----:B-1----:R-:W2:Y:S01]  /*836f0*/  LDL R11, [R1+0x17c] ;  /* 0x00017c00010b7983 */ /* 0x002ea20000100800 */
[----:B------:R-:W1:Y:S03]  /*83700*/  LDCU UR41, c[0x0][0x398] ;  /* 0x00007300ff2977ac */ /* 0x000e660008000800 */
[----:B------:R-:W3:Y:S01]  /*83710*/  LDL.LU R5, [R1+0x3700] ;  /* 0x0037000001057983 */ /* 0x000ee20000300800 */
[----:B------:R-:W4:Y:S03]  /*83720*/  LDCU UR36, c[0x0][0x398] ;  /* 0x00007300ff2477ac */ /* 0x000f260008000800 */
[----:B------:R0:W-:Y:S01]  /*83730*/  @P3 STG.E.U16 desc[UR38][R16.64], R29 ;  /* 0x0000001d10003986 */ /* 0x0001e2000c101526 */
[----:B------:R-:W1:Y:S03]  /*83740*/  LDCU UR43, c[0x0][0x398] ;  /* 0x00007300ff2b77ac */ /* 0x000e660008000800 */
[----:B0-----:R-:W2:Y:S04]  /*83750*/  LDL.LU R29, [R1+0x36fc] ;  /* 0x0036fc00011d7983 */ /* 0x001ea80000300800 */
[----:B------:R-:W2:Y:S04]  /*83760*/  LDL.LU R17, [R1+0x19c] ;  /* 0x00019c0001117983 */ /* 0x000ea80000300800 */
[----:B------:R0:W-:Y:S04]  /*83770*/  @P2 STG.E.U16 desc[UR38][R24.64], R28 ;  /* 0x0000001c18002986 */ /* 0x0001e8000c101526 */
[----:B0-----:R-:W4:Y:S04]  /*83780*/  LDL.LU R24, [R1+0x18c] ;  /* 0x00018c0001187983 */ /* 0x001f280000300800 */
[----:B------:R-:W4:Y:S04]  /*83790*/  LDL R25, [R1+0x140c] ;  /* 0x00140c0001197983 */ /* 0x000f280000100800 */
[----:B------:R0:W-:Y:S04]  /*837a0*/  STL [R1+0x36ec], R28 ;  /* 0x0036ec1c01007387 */ /* 0x0001e80000100800 */
[----:B0-----:R-:W4:Y:S04]  /*837b0*/  LDL R28, [R1+0x35f0] ;  /* 0x0035f000011c7983 */ /* 0x001f280000100800 */
[----:B--2---:R0:W-:Y:S04]  /*837c0*/  @P5 STG.E.U16 desc[UR38][R18.64], R17 ;  /* 0x0000001112005986 */ /* 0x0041e8000c101526 */
[----:B0-----:R-:W2:Y:S01]  /*837d0*/  LDL R19, [R1+0x35e0] ;  /* 0x0035e00001137983 */ /* 0x001ea20000100800 */
[----:B---3--:R-:W-:-:S03]  /*837e0*/  IMAD.WIDE R16, R3, 0x2, R4 ;  /* 0x0000000203107825 */ /* 0x008fc600078e0204 */
[----:B------:R0:W-:Y:S04]  /*837f0*/  @P6 STG.E.U16 desc[UR38][R26.64], R0 ;  /* 0x000000001a006986 */ /* 0x0001e8000c101526 */
[----:B----4-:R3:W-:Y:S04]  /*83800*/  @P4 STG.E.U16 desc[UR38][R16.64], R24 ;  /* 0x0000001810004986 */ /* 0x0107e8000c101526 */
[----:B------:R4:W-:Y:S01]  /*83810*/  STL [R1+0x36f4], R5 ;  /* 0x0036f40501007387 */ /* 0x0009e20000100800 */
[----:B0-----:R-:W-:Y:S01]  /*83820*/  VIADD R0, R25, 0x7 ;  /* 0x0000000719007836 */ /* 0x001fe20000000000 */
[----:B------:R-:W-:Y:S01]  /*83830*/  PRMT R27, R24, 0x7632, R27 ;  /* 0x00007632181b7816 */ /* 0x000fe2000000001b */
[----:B---3--:R-:W-:Y:S01]  /*83840*/  IMAD.WIDE R16, R3, 0x2, R22 ;  /* 0x0000000203107825 */ /* 0x008fe200078e0216 */
[----:B------:R-:W-:Y:S01]  /*83850*/  PRMT R26, R11, 0x7632, R26 ;  /* 0x000076320b1a7816 */ /* 0x000fe2000000001a */
[----:B----4-:R-:W3:Y:S01]  /*83860*/  LDL R5, [R1+0x15c] ;  /* 0x00015c0001057983 */ /* 0x010ee20000100800 */
[----:B------:R-:W-:-:S03]  /*83870*/  ISETP.GE.AND P2, PT, R0, UR76, PT ;  /* 0x0000004c00007c0c */ /* 0x000fc6000bf46270 */
[----:B------:R-:W4:Y:S04]  /*83880*/  LDL.LU R11, [R1+0x36f8] ;  /* 0x0036f800010b7983 */ /* 0x000f280000300800 */
[----:B------:R-:W3:Y:S01]  /*83890*/  LDL R0, [R1+0x35d8] ;  /* 0x0035d80001007983 */ /* 0x000ee20000100800 */
[----:B--2---:R-:W-:Y:S02]  /*838a0*/  ISETP.LT.AND P3, PT, R19, UR26, !P0 ;  /* 0x0000001a13007c0c */ /* 0x004fe4000c761270 */
[----:B------:R-:W-:Y:S02]  /*838b0*/  ISETP.LT.AND P5, PT, R28, UR44, !P0 ;  /* 0x0000002c1c007c0c */ /* 0x000fe4000c7a1270 */
[----:B------:R-:W-:Y:S01]  /*838c0*/  ISETP.LT.AND P6, PT, R29, UR46, !P0 ;  /* 0x0000002e1d007c0c */ /* 0x000fe2000c7c1270 */
[C---:B------:R-:W-:Y:S01]  /*838d0*/  IMAD.WIDE R18, R3.reuse, 0x2, R20 ;  /* 0x0000000203127825 */ /* 0x040fe200078e0214 */
[----:B------:R-:W-:Y:S01]  /*838e0*/  ISETP.LT.AND P4, PT, R2, UR24, !P0 ;  /* 0x0000001802007c0c */ /* 0x000fe2000c781270 */
[----:B------:R-:W0:Y:S02]  /*838f0*/  LDCU UR26, c[0x0][0x398] ;  /* 0x00007300ff1a77ac */ /* 0x000e240008000800 */
[C---:B------:R-:W-:Y:S01]  /*83900*/  IMAD.WIDE R24, R3.reuse, 0x2, R12 ;  /* 0x0000000203187825 */ /* 0x040fe200078e020c */
[----:B------:R-:W2:Y:S03]  /*83910*/  LDCU UR24, c[0x0][0x398] ;  /* 0x00007300ff1877ac */ /* 0x000ea60008000800 */
[----:B------:R0:W-:Y:S01]  /*83920*/  @P3 STG.E.U16 desc[UR38][R16.64], R27 ;  /* 0x0000001b10003986 */ /* 0x0001e2000c101526 */
[----:B------:R-:W1:Y:S01]  /*83930*/  LDCU UR44, c[0x0][0x398] ;  /* 0x00007300ff2c77ac */ /* 0x000e620008000800 */
[----:B------:R-:W1:Y:S02]  /*83940*/  LDCU UR46, c[0x0][0x398] ;  /* 0x00007300ff2e77ac */ /* 0x000e640008000800 */
[----:B0-----:R-:W2:Y:S04]  /*83950*/  LDL.LU R17, [R1+0x17c] ;  /* 0x00017c0001117983 */ /* 0x001ea80000300800 */
[----:B--2---:R0:W-:Y:S04]  /*83960*/  @P5 STG.E.U16 desc[UR38][R18.64], R17 ;  /* 0x0000001112005986 */ /* 0x0041e8000c101526 */
[----:B------:R2:W-:Y:S04]  /*83970*/  @P6 STG.E.U16 desc[UR38][R24.64], R26 ;  /* 0x0000001a18006986 */ /* 0x0005e8000c101526 */
[----:B0-----:R-:W4:Y:S04]  /*83980*/  LDL R18, [R1+0x140c] ;  /* 0x00140c0001127983 */ /* 0x001f280000100800 */
[----:B--2---:R-:W2:Y:S04]  /*83990*/  LDL R26, [R1+0x35e4] ;  /* 0x0035e400011a7983 */ /* 0x004ea80000100800 */
[----:B------:R-:W4:Y:S04]  /*839a0*/  LDL R19, [R1+0x35dc] ;  /* 0x0035dc0001137983 */ /* 0x000f280000100800 */
[----:B------:R-:W4:Y:S04]  /*839b0*/  LDL R24, [R1+0x35d4] ;  /* 0x0035d40001187983 */ /* 0x000f280000100800 */
[----:B------:R-:W4:Y:S01]  /*839c0*/  LDL.LU R25, [R1+0x16c] ;  /* 0x00016c0001197983 */ /* 0x000f220000300800 */
[C---:B------:R-:W-:Y:S01]  /*839d0*/  IMAD.WIDE R16, R3.reuse, 0x2, R6 ;  /* 0x0000000203107825 */ /* 0x040fe200078e0206 */
[----:B---3--:R-:W-:Y:S01]  /*839e0*/  ISETP.LT.AND P6, PT, R0, UR48, !P2 ;  /* 0x0000003000007c0c */ /* 0x008fe2000d7c1270 */
[----:B------:R-:W0:Y:S01]  /*839f0*/  LDCU UR48, c[0x0][0x398] ;  /* 0x00007300ff3077ac */ /* 0x000e220008000800 */
[----:B------:R-:W-:Y:S01]  /*83a00*/  STL [R1+0x36f0], R15 ;  /* 0x0036f00f01007387 */ /* 0x000fe20000100800 */
[----:B------:R-:W-:Y:S01]  /*83a10*/  VIADD R0, R3, UR69 ;  /* 0x0000004503007c36 */ /* 0x000fe20008000000 */
[----:B--2---:R-:W-:-:S02]  /*83a20*/  ISETP.LT.AND P3, PT, R26, UR40, !P0 ;  /* 0x000000281a007c0c */ /* 0x004fc4000c761270 */
[----:B----4-:R2:W-:Y:S01]  /*83a30*/  @P4 STG.E.U16 desc[UR38][R16.64], R25 ;  /* 0x0000001910004986 */ /* 0x0105e2000c101526 */
[----:B------:R-:W-:Y:S02]  /*83a40*/  PRMT R27, R25, 0x7632, R27 ;  /* 0x00007632191b7816 */ /* 0x000fe4000000001b */
[----:B------:R-:W-:Y:S01]  /*83a50*/  ISETP.LT.AND P5, PT, R24, UR42, !P2 ;  /* 0x0000002a18007c0c */ /* 0x000fe2000d7a1270 */
[----:B------:R-:W-:Y:S01]  /*83a60*/  VIADD R26, R18, 0x8 ;  /* 0x00000008121a7836 */ /* 0x000fe20000000000 */
[----:B------:R-:W3:Y:S01]  /*83a70*/  LDCU UR40, c[0x0][0x398] ;  /* 0x00007300ff2877ac */ /* 0x000ee20008000800 */
[----:B--2---:R-:W-:Y:S01]  /*83a80*/  IMAD.WIDE R16, R3, 0x2, R14 ;  /* 0x0000000203107825 */ /* 0x004fe200078e020e */
[----:B------:R-:W-:Y:S01]  /*83a90*/  PRMT R3, R5, 0x7632, R3 ;  /* 0x0000763205037816 */ /* 0x000fe20000000003 */
[----:B------:R-:W2:Y:S01]  /*83aa0*/  LDL.LU R15, [R1+0x13c] ;  /* 0x00013c00010f7983 */ /* 0x000ea20000300800 */
[----:B------:R-:W-:Y:S01]  /*83ab0*/  ISETP.LT.AND P4, PT, R19, UR50, !P2 ;  /* 0x0000003213007c0c */ /* 0x000fe2000d781270 */
[----:B------:R-:W-:Y:S01]  /*83ac0*/  IMAD.WIDE R24, R0, 0x2, R8 ;  /* 0x0000000200187825 */ /* 0x000fe200078e0208 */
[----:B------:R-:W-:Y:S01]  /*83ad0*/  ISETP.GE.AND P0, PT, R26, UR75, PT ;  /* 0x0000004b1a007c0c */ /* 0x000fe2000bf06270 */
[----:B------:R-:W4:Y:S01]  /*83ae0*/  LDL.LU R5, [R1+0x36f4] ;  /* 0x0036f40001057983 */ /* 0x000f220000300800 */
[----:B------:R-:W0:Y:S03]  /*83af0*/  LDCU UR42, c[0x0][0x398] ;  /* 0x00007300ff2a77ac */ /* 0x000e260008000800 */
[----:B------:R1:W-:Y:S01]  /*83b00*/  @P3 STG.E.U16 desc[UR38][R16.64], R27 ;  /* 0x0000001b10003986 */ /* 0x0003e2000c101526 */
[----:B------:R-:W-:Y:S01]  /*83b10*/  IMAD.WIDE R18, R0, 0x2, R10 ;  /* 0x0000000200127825 */ /* 0x000fe200078e020a */
[----:B------:R-:W0:Y:S02]  /*83b20*/  LDCU UR50, c[0x0][0x398] ;  /* 0x00007300ff3277ac */ /* 0x000e240008000800 */
[----:B-1----:R-:W2:Y:S04]  /*83b30*/  LDL.LU R16, [R1+0x15c] ;  /* 0x00015c0001107983 */ /* 0x002ea80000300800 */
[----:B------:R-:W3:Y:S04]  /*83b40*/  LDL R17, [R1+0x35e0] ;  /* 0x0035e00001117983 */ /* 0x000ee80000100800 */
[----:B--2---:R1:W-:Y:S04]  /*83b50*/  @P5 STG.E.U16 desc[UR38][R18.64], R16 ;  /* 0x0000001012005986 */ /* 0x0043e8000c101526 */
[----:B-1----:R-:W2:Y:S01]  /*83b60*/  LDL.LU R19, [R1+0x14c] ;  /* 0x00014c0001137983 */ /* 0x002ea20000300800 */
[----:B------:R-:W-:Y:S01]  /*83b70*/  ISETP.LT.AND P5, PT, R28, UR8, !P2 ;  /* 0x000000081c007c0c */ /* 0x000fe2000d7a1270 */
[----:B------:R-:W1:Y:S02]  /*83b80*/  LDCU UR8, c[0x0][0x398] ;  /* 0x00007300ff0877ac */ /* 0x000e640008000800 */
[----:B------:R0:W-:Y:S01]  /*83b90*/  @P6 STG.E.U16 desc[UR38][R24.64], R3 ;  /* 0x0000000318006986 */ /* 0x0001e2000c101526 */
[----:B---3--:R-:W-:Y:S01]  /*83ba0*/  ISETP.LT.AND P6, PT, R17, UR6, !P2 ;  /* 0x0000000611007c0c */ /* 0x008fe2000d7c1270 */
[C---:B----4-:R-:W-:Y:S01]  /*83bb0*/  IMAD.WIDE R16, R0.reuse, 0x2, R4 ;  /* 0x0000000200107825 */ /* 0x050fe200078e0204 */
[----:B------:R-:W-:Y:S01]  /*83bc0*/  ISETP.LT.AND P3, PT, R29, UR4, !P2 ;  /* 0x000000041d007c0c */ /* 0x000fe2000d761270 */
[----:B------:R-:W3:Y:S01]  /*83bd0*/  LDL R27, [R1+0x35dc] ;  /* 0x0035dc00011b7983 */ /* 0x000ee20000100800 */
[----:B------:R-:W4:Y:S03]  /*83be0*/  LDCU UR6, c[0x0][0x398] ;  /* 0x00007300ff0677ac */ /* 0x000f260008000800 */
[----:B------:R-:W3:Y:S01]  /*83bf0*/  LDL R28, [R1+0x110] ;  /* 0x00011000011c7983 */ /* 0x000ee20000100800 */
[----:B------:R-:W1:Y:S01]  /*83c00*/  LDCU UR4, c[0x0][0x398] ;  /* 0x00007300ff0477ac */ /* 0x000e620008000800 */
[----:B0-----:R-:W-:Y:S01]  /*83c10*/  IMAD.WIDE R24, R0, 0x2, R22 ;  /* 0x0000000200187825 */ /* 0x001fe200078e0216 */
[----:B------:R-:W-:-:S02]  /*83c20*/  PRMT R3, R15, 0x7632, R3 ;  /* 0x000076320f037816 */ /* 0x000fc40000000003 */
[----:B--2---:R-:W-:Y:S01]  /*83c30*/  PRMT R26, R19, 0x7632, R26 ;  /* 0x00007632131a7816 */ /* 0x004fe2000000001a */
[----:B------:R0:W-:Y:S04]  /*83c40*/  @P4 STG.E.U16 desc[UR38][R16.64], R19 ;  /* 0x0000001310004986 */ /* 0x0001e8000c101526 */
[----:B------:R2:W-:Y:S01]  /*83c50*/  @P6 STG.E.U16 desc[UR38][R24.64], R26 ;  /* 0x0000001a18006986 */ /* 0x0005e2000c101526 */
[----:B0-----:R-:W-:-:S04]  /*83c60*/  IMAD.WIDE R18, R0, 0x2, R20 ;  /* 0x0000000200127825 */ /* 0x001fc800078e0214 */
[----:B------:R-:W-:Y:S01]  /*83c70*/  IMAD.WIDE R16, R0, 0x2, R12 ;  /* 0x0000000200107825 */ /* 0x000fe200078e020c */
[----:B--2---:R-:W2:Y:S04]  /*83c80*/  LDL R26, [R1+0x140c] ;  /* 0x00140c00011a7983 */ /* 0x004ea80000100800 */
[----:B------:R0:W-:Y:S04]  /*83c90*/  @P5 STG.E.U16 desc[UR38][R18.64], R15 ;  /* 0x0000000f12005986 */ /* 0x0001e8000c101526 */
[----:B------:R1:W-:Y:S04]  /*83ca0*/  @P3 STG.E.U16 desc[UR38][R16.64], R3 ;  /* 0x0000000310003986 */ /* 0x0003e8000c101526 */
[----:B0-----:R-:W2:Y:S04]  /*83cb0*/  LDL.LU R15, [R1+0x36f0] ;  /* 0x0036f000010f7983 */ /* 0x001ea80000300800 */
[----:B------:R-:W3:Y:S04]  /*83cc0*/  LDL R18, [R1+0x35d4] ;  /* 0x0035d40001127983 */ /* 0x000ee80000100800 */
[----:B------:R-:W4:Y:S04]  /*83cd0*/  LDL R19, [R1+0x35d8] ;  /* 0x0035d80001137983 */ /* 0x000f280000100800 */
[----:B-1----:R-:W4:Y:S04]  /*83ce0*/  LDL.LU R3, [R1+0x12c] ;  /* 0x00012c0001037983 */ /* 0x002f280000300800 */
[----:B------:R-:W4:Y:S01]  /*83cf0*/  LDL R16, [R1+0x35e4] ;  /* 0x0035e40001107983 */ /* 0x000f220000100800 */
[----:B------:R-:W-:Y:S01]  /*83d00*/  ISETP.LT.AND P4, PT, R2, UR17, !P2 ;  /* 0x0000001102007c0c */ /* 0x000fe2000d781270 */
[----:B------:R-:W-:Y:S01]  /*83d10*/  IMAD.WIDE R24, R0, 0x2, R6 ;  /* 0x0000000200187825 */ /* 0x000fe200078e0206 */
[----:B------:R-:W0:Y:S01]  /*83d20*/  LDCU UR17, c[0x0][0x398] ;  /* 0x00007300ff1177ac */ /* 0x000e220008000800 */
[----:B--2---:R1:W-:Y:S01]  /*83d30*/  STL [R1+0x36e8], R15 ;  /* 0x0036e80f01007387 */ /* 0x0043e20000100800 */
[----:B---3--:R-:W-:Y:S01]  /*83d40*/  ISETP.LT.AND P5, PT, R18, UR19, !P0 ;  /* 0x0000001312007c0c */ /* 0x008fe2000c7a1270 */
[----:B------:R-:W2:Y:S01]  /*83d50*/  LDCU UR19, c[0x0][0x398] ;  /* 0x00007300ff1377ac */ /* 0x000ea20008000800 */
[----:B----4-:R-:W-:Y:S01]  /*83d60*/  ISETP.LT.AND P6, PT, R19, UR20, !P0 ;  /* 0x0000001413007c0c */ /* 0x010fe2000c7c1270 */
[----:B------:R-:W-:Y:S01]  /*83d70*/  IMAD.WIDE R18, R0, 0x2, R14 ;  /* 0x0000000200127825 */ /* 0x000fe200078e020e */
[----:B------:R-:W3:Y:S01]  /*83d80*/  LDCU UR20, c[0x0][0x398] ;  /* 0x00007300ff1477ac */ /* 0x000ee20008000800 */
[----:B-1----:R-:W4:Y:S01]  /*83d90*/  LDL.LU R15, [R1+0xf0] ;  /* 0x0000f000010f7983 */ /* 0x002f220000300800 */
[----:B------:R-:W-:-:S02]  /*83da0*/  PRMT R17, R3, 0x7632, R17 ;  /* 0x0000763203117816 */ /* 0x000fc40000000011 */
[----:B------:R-:W-:Y:S01]  /*83db0*/  ISETP.LT.AND P3, PT, R16, UR18, !P2 ;  /* 0x0000001210007c0c */ /* 0x000fe2000d761270 */
[----:B------:R-:W-:Y:S01]  /*83dc0*/  VIADD R16, R26, 0x9 ;  /* 0x000000091a107836 */ /* 0x000fe20000000000 */
[----:B------:R1:W-:Y:S01]  /*83dd0*/  @P4 STG.E.U16 desc[UR38][R24.64], R3 ;  /* 0x0000000318004986 */ /* 0x0003e2000c101526 */
[----:B------:R-:W0:Y:S03]  /*83de0*/  LDCU UR18, c[0x0][0x398] ;  /* 0x00007300ff1277ac */ /* 0x000e260008000800 */
[----:B------:R-:W-:Y:S01]  /*83df0*/  ISETP.GE.AND P2, PT, R16, UR74, PT ;  /* 0x0000004a10007c0c */ /* 0x000fe2000bf46270 */
[----:B-1----:R-:W-:Y:S01]  /*83e00*/  VIADD R3, R0, UR69 ;  /* 0x0000004500037c36 */ /* 0x002fe20008000000 */
[----:B------:R-:W-:Y:S02]  /*83e10*/  PRMT R0, R28, 0x7632, R0 ;  /* 0x000076321c007816 */ /* 0x000fe40000000000 */
[----:B------:R-:W2:Y:S04]  /*83e20*/  LDL.LU R28, [R1+0x36ec] ;  /* 0x0036ec00011c7983 */ /* 0x000ea80000300800 */
[----:B------:R-:W2:Y:S01]  /*83e30*/  LDL.LU R16, [R1+0x110] ;  /* 0x0001100001107983 */ /* 0x000ea20000300800 */
[----:B------:R-:W-:-:S03]  /*83e40*/  IMAD.WIDE R24, R3, 0x2, R10 ;  /* 0x0000000203187825 */ /* 0x000fc600078e020a */
[----:B------:R1:W-:Y:S04]  /*83e50*/  @P3 STG.E.U16 desc[UR38][R18.64], R17 ;  /* 0x0000001112003986 */ /* 0x0003e8000c101526 */
[----:B-1----:R-:W3:Y:S04]  /*83e60*/  LDL R18, [R1+0x35f0] ;  /* 0x0035f00001127983 */ /* 0x002ee80000100800 */
[----:B------:R-:W4:Y:S04]  /*83e70*/  LDL.LU R19, [R1+0x100] ;  /* 0x0001000001137983 */ /* 0x000f280000300800 */
[----:B--2---:R1:W-:Y:S04]  /*83e80*/  @P5 STG.E.U16 desc[UR38][R24.64], R16 ;  /* 0x0000001018005986 */ /* 0x0043e8000c101526 */
[----:B-1----:R-:W2:Y:S01]  /*83e90*/  LDL R25, [R1+0x35e0] ;  /* 0x0035e00001197983 */ /* 0x002ea20000100800 */
[----:B------:R-:W-:Y:S01]  /*83ea0*/  ISETP.LT.AND P4, PT, R27, UR21, !P0 ;  /* 0x000000151b007c0c */ /* 0x000fe2000c781270 */
[----:B------:R-:W-:Y:S01]  /*83eb0*/  IMAD.WIDE R26, R3, 0x2, R8 ;  /* 0x00000002031a7825 */ /* 0x000fe200078e0208 */
[----:B------:R-:W-:Y:S01]  /*83ec0*/  ISETP.LT.AND P3, PT, R29, UR28, !P0 ;  /* 0x0000001c1d007c0c */ /* 0x000fe2000c761270 */
[----:B------:R-:W1:Y:S01]  /*83ed0*/  LDCU UR21, c[0x0][0x398] ;  /* 0x00007300ff1577ac */ /* 0x000e620008000800 */
[----:B---3--:R-:W-:Y:S01]  /*83ee0*/  ISETP.LT.AND P5, PT, R18, UR23, !P0 ;  /* 0x0000001712007c0c */ /* 0x008fe2000c7a1270 */
[----:B------:R-:W-:Y:S01]  /*83ef0*/  IMAD.WIDE R16, R3, 0x2, R4 ;  /* 0x0000000203107825 */ /* 0x000fe200078e0204 */
[----:B------:R3:W-:Y:S01]  /*83f00*/  @P6 STG.E.U16 desc[UR38][R26.64], R0 ;  /* 0x000000001a006986 */ /* 0x0007e2000c101526 */
[----:B----4-:R-:W-:Y:S01]  /*83f10*/  PRMT R28, R19, 0x7632, R28 ;  /* 0x00007632131c7816 */ /* 0x010fe2000000001c */
[----:B------:R-:W4:Y:S02]  /*83f20*/  LDCU UR23, c[0x0][0x398] ;  /* 0x00007300ff1777ac */ /* 0x000f240008000800 */
[----:B------:R-:W4:Y:S01]  /*83f30*/  LDL.LU R29, [R1+0xd0] ;  /* 0x0000d000011d7983 */ /* 0x000f220000300800 */
[----:B------:R-:W0:Y:S03]  /*83f40*/  LDCU UR28, c[0x0][0x398] ;  /* 0x00007300ff1c77ac */ /* 0x000e260008000800 */
[----:B------:R1:W-:Y:S01]  /*83f50*/  @P4 STG.E.U16 desc[UR38][R16.64], R19 ;  /* 0x0000001310004986 */ /* 0x0003e2000c101526 */
[----:B---3--:R-:W-:Y:S01]  /*83f60*/  PRMT R0, R15, 0x7632, R0 ;  /* 0x000076320f007816 */ /* 0x008fe20000000000 */
[----:B-1----:R-:W-:-:S04]  /*83f70*/  IMAD.WIDE R16, R3, 0x2, R22 ;  /* 0x0000000203107825 */ /* 0x002fc800078e0216 */
[----:B------:R-:W-:Y:S01]  /*83f80*/  IMAD.WIDE R18, R3, 0x2, R20 ;  /* 0x0000000203127825 */ /* 0x000fe200078e0214 */
[----:B--2---:R-:W-:-:S03]  /*83f90*/  ISETP.LT.AND P6, PT, R25, UR22, !P0 ;  /* 0x0000001619007c0c */ /* 0x004fc6000c7c1270 */
[C---:B------:R-:W-:Y:S01]  /*83fa0*/  IMAD.WIDE R24, R3.reuse, 0x2, R12 ;  /* 0x0000000203187825 */ /* 0x040fe200078e020c */
[----:B------:R-:W-:Y:S01]  /*83fb0*/  ISETP.LT.AND P4, PT, R2, UR29, !P0 ;  /* 0x0000001d02007c0c */ /* 0x000fe2000c781270 */
[----:B------:R-:W1:Y:S02]  /*83fc0*/  LDCU UR22, c[0x0][0x398] ;  /* 0x00007300ff1677ac */ /* 0x000e640008000800 */
[C---:B------:R-:W-:Y:S01]  /*83fd0*/  IMAD.WIDE R26, R3.reuse, 0x2, R6 ;  /* 0x00000002031a7825 */ /* 0x040fe200078e0206 */
[----:B------:R-:W2:Y:S05]  /*83fe0*/  LDCU UR29, c[0x0][0x398] ;  /* 0x00007300ff1d77ac */ /* 0x000eaa0008000800 */
[----:B------:R3:W-:Y:S04]  /*83ff0*/  @P6 STG.E.U16 desc[UR38][R16.64], R28 ;  /* 0x0000001c10006986 */ /* 0x0007e8000c101526 */
[----:B------:R0:W-:Y:S04]  /*84000*/  @P5 STG.E.U16 desc[UR38][R18.64], R15 ;  /* 0x0000000f12005986 */ /* 0x0001e8000c101526 */
[----:B------:R0:W-:Y:S04]  /*84010*/  @P3 STG.E.U16 desc[UR38][R24.64], R0 ;  /* 0x0000000018003986 */ /* 0x0001e8000c101526 */
[----:B---3--:R-:W3:Y:S04]  /*84020*/  LDL R16, [R1+0x35d8] ;  /* 0x0035d80001107983 */ /* 0x008ee80000100800 */
[----:B------:R-:W2:Y:S04]  /*84030*/  LDL R28, [R1+0x35ec] ;  /* 0x0035ec00011c7983 */ /* 0x000ea80000100800 */
[----:B0-----:R-:W2:Y:S04]  /*84040*/  LDL.LU R15, [R1+0x36e8] ;  /* 0x0036e800010f7983 */ /* 0x001ea80000300800 */
[----:B------:R-:W4:Y:S04]  /*84050*/  LDL R18, [R1+0x140c] ;  /* 0x00140c0001127983 */ /* 0x000f280000100800 */
[----:B------:R-:W4:Y:S04]  /*84060*/  LDL R19, [R1+0x35dc] ;  /* 0x0035dc0001137983 */ /* 0x000f280000100800 */
[----:B------:R-:W4:Y:S04]  /*84070*/  LDL.LU R0, [R1+0xe0] ;  /* 0x0000e00001007983 */ /* 0x000f280000300800 */
[----:B------:R-:W4:Y:S04]  /*84080*/  LDL R24, [R1+0x35e4] ;  /* 0x0035e40001187983 */ /* 0x000f280000100800 */
[----:B------:R-:W4:Y:S01]  /*84090*/  LDL R25, [R1+0x35d4] ;  /* 0x0035d40001197983 */ /* 0x000f220000100800 */
[----:B---3--:R-:W-:Y:S01]  /*840a0*/  ISETP.LT.AND P6, PT, R16, UR32, !P2 ;  /* 0x0000002010007c0c */ /* 0x008fe2000d7c1270 */
[----:B------:R-:W-:Y:S01]  /*840b0*/  VIADD R16, R3, UR69 ;  /* 0x0000004503107c36 */ /* 0x000fe20008000000 */
[----:B------:R-:W0:Y:S01]  /*840c0*/  LDCU UR32, c[0x0][0x398] ;  /* 0x00007300ff2077ac */ /* 0x000e220008000800 */
[----:B--2---:R-:W-:Y:S01]  /*840d0*/  STL [R1+0x36e0], R15 ;  /* 0x0036e00f01007387 */ /* 0x004fe20000100800 */
[----:B----4-:R-:W-:-:S03]  /*840e0*/  ISETP.LT.AND P3, PT, R24, UR30, !P0 ;  /* 0x0000001e18007c0c */ /* 0x010fc6000c761270 */
[----:B------:R2:W-:Y:S01]  /*840f0*/  @P4 STG.E.U16 desc[UR38][R26.64], R0 ;  /* 0x000000001a004986 */ /* 0x0005e2000c101526 */
[----:B------:R-:W-:Y:S01]  /*84100*/  ISETP.LT.AND P5, PT, R25, UR31, !P2 ;  /* 0x0000001f19007c0c */ /* 0x000fe2000d7a1270 */
[----:B------:R-:W3:Y:S01]  /*84110*/  LDCU UR30, c[0x0][0x398] ;  /* 0x00007300ff1e77ac */ /* 0x000ee20008000800 */
[----:B------:R-:W-:Y:S02]  /*84120*/  PRMT R17, R0, 0x7632, R17 ;  /* 0x0000763200117816 */ /* 0x000fe40000000011 */
[----:B------:R-:W-:Y:S01]  /*84130*/  ISETP.LT.AND P4, PT, R19, UR33, !P2 ;  /* 0x0000002113007c0c */ /* 0x000fe2000d781270 */
[----:B------:R-:W-:Y:S01]  /*84140*/  IMAD.WIDE R24, R16, 0x2, R10 ;  /* 0x0000000210187825 */ /* 0x000fe200078e020a */
[----:B------:R-:W4:Y:S03]  /*84150*/  LDCU UR31, c[0x0][0x398] ;  /* 0x00007300ff1f77ac */ /* 0x000f260008000800 */
[----:B--2---:R-:W-:Y:S01]  /*84160*/  VIADD R0, R18, 0xa ;  /* 0x0000000a12007836 */ /* 0x004fe20000000000 */
[----:B------:R-:W2:Y:S01]  /*84170*/  LDCU UR33, c[0x0][0x398] ;  /* 0x00007300ff2177ac */ /* 0x000ea20008000800 */
[----:B------:R-:W-:Y:S01]  /*84180*/  IMAD.WIDE R18, R3, 0x2, R14 ;  /* 0x0000000203127825 */ /* 0x000fe200078e020e */
[----:B------:R-:W-:Y:S01]  /*84190*/  PRMT R3, R29, 0x7632, R3 ;  /* 0x000076321d037816 */ /* 0x000fe20000000003 */
[----:B------:R-:W2:Y:S04]  /*841a0*/  LDL.LU R15, [R1+0xb0] ;  /* 0x0000b000010f7983 */ /* 0x000ea80000300800 */
[----:B------:R-:W-:Y:S04]  /*841b0*/  @P3 STG.E.U16 desc[UR38][R18.64], R17 ;  /* 0x0000001112003986 */ /* 0x000fe8000c101526 */
[----:B------:R0:W-:Y:S04]  /*841c0*/  @P5 STG.E.U16 desc[UR38][R24.64], R29 ;  /* 0x0000001d18005986 */ /* 0x0001e8000c101526 */
[----:B0-----:R-:W3:Y:S04]  /*841d0*/  LDL.LU R29, [R1+0x36e4] ;  /* 0x0036e400011d7983 */ /* 0x001ee80000300800 */
[----:B------:R-:W3:Y:S04]  /*841e0*/  LDL R24, [R1+0x35e0] ;  /* 0x0035e00001187983 */ /* 0x000ee80000100800 */
[----:B------:R-:W4:Y:S01]  /*841f0*/  LDL R25, [R1+0x35f0] ;  /* 0x0035f00001197983 */ /* 0x000f220000100800 */
[----:B------:R-:W-:Y:S01]  /*84200*/  IMAD.WIDE R26, R16, 0x2, R8 ;  /* 0x00000002101a7825 */ /* 0x000fe200078e0208 */
[----:B------:R-:W-:-:S02]  /*84210*/  ISETP.GE.AND P0, PT, R0, UR73, PT ;  /* 0x0000004900007c0c */ /* 0x000fc4000bf06270 */
[----:B------:R-:W4:Y:S01]  /*84220*/  LDL R17, [R1+0x35dc] ;  /* 0x0035dc0001117983 */ /* 0x000f220000100800 */
[----:B------:R-:W-:-:S03]  /*84230*/  IMAD.WIDE R18, R16, 0x2, R4 ;  /* 0x0000000210127825 */ /* 0x000fc600078e0204 */
[----:B------:R-:W-:Y:S04]  /*84240*/  @P6 STG.E.U16 desc[UR38][R26.64], R3 ;  /* 0x000000031a006986 */ /* 0x000fe8000c101526 */
[----:B------:R0:W-:Y:S04]  /*84250*/  STL [R1+0x36dc], R5 ;  /* 0x0036dc0501007387 */ /* 0x0001e80000100800 */
[----:B0-----:R-:W4:Y:S01]  /*84260*/  LDL R5, [R1+0x114] ;  /* 0x0001140001057983 */ /* 0x001f220000100800 */
[----:B--2---:R-:W-:Y:S02]  /*84270*/  PRMT R0, R15, 0x7632, R0 ;  /* 0x000076320f007816 */ /* 0x004fe40000000000 */
[----:B---3--:R-:W-:-:S02]  /*84280*/  ISETP.LT.AND P6, PT, R24, UR52, !P2 ;  /* 0x0000003418007c0c */ /* 0x008fc4000d7c1270 */
[----:B----4-:R-:W-:Y:S01]  /*84290*/  ISETP.LT.AND P5, PT, R25, UR54, !P2 ;  /* 0x0000003619007c0c */ /* 0x010fe2000d7a1270 */
[----:B------:R0:W-:Y:S01]  /*842a0*/  @P4 STG.E.U16 desc[UR38][R18.64], R29 ;  /* 0x0000001d12004986 */ /* 0x0001e2000c101526 */
[----:B------:R-:W-:Y:S01]  /*842b0*/  PRMT R3, R29, 0x7632, R3 ;  /* 0x000076321d037816 */ /* 0x000fe20000000003 */
[----:B------:R-:W-:Y:S01]  /*842c0*/  IMAD.WIDE R24, R16, 0x2, R20 ;  /* 0x0000000210187825 */ /* 0x000fe200078e0214 */
[----:B------:R-:W-:Y:S01]  /*842d0*/  ISETP.LT.AND P3, PT, R28, UR55, !P2 ;  /* 0x000000371c007c0c */ /* 0x000fe2000d761270 */
[----:B------:R-:W2:Y:S02]  /*842e0*/  LDCU UR52, c[0x0][0x398] ;  /* 0x00007300ff3477ac */ /* 0x000ea40008000800 */
[C---:B------:R-:W-:Y:S01]  /*842f0*/  IMAD.WIDE R26, R16.reuse, 0x2, R12 ;  /* 0x00000002101a7825 */ /* 0x040fe200078e020c */
[----:B------:R-:W3:Y:S03]  /*84300*/  LDCU UR54, c[0x0][0x398] ;  /* 0x00007300ff3677ac */ /* 0x000ee60008000800 */
[----:B0-----:R-:W-:Y:S01]  /*84310*/  IMAD.WIDE R18, R16, 0x2, R22 ;  /* 0x0000000210127825 */ /* 0x001fe200078e0216 */
[----:B------:R-:W-:Y:S01]  /*84320*/  ISETP.LT.AND P4, PT, R2, UR56, !P2 ;  /* 0x0000003802007c0c */ /* 0x000fe2000d781270 */
[----:B------:R-:W0:Y:S03]  /*84330*/  LDCU UR55, c[0x0][0x398] ;  /* 0x00007300ff3777ac */ /* 0x000e260008000800 */
[----:B------:R4:W-:Y:S01]  /*84340*/  @P6 STG.E.U16 desc[UR38][R18.64], R3 ;  /* 0x0000000312006986 */ /* 0x0009e2000c101526 */
[C---:B------:R-:W-:Y:S01]  /*84350*/  IMAD.WIDE R28, R16.reuse, 0x2, R6 ;  /* 0x00000002101c7825 */ /* 0x040fe200078e0206 */
[----:B------:R-:W0:Y:S02]  /*84360*/  LDCU UR56, c[0x0][0x398] ;  /* 0x00007300ff3877ac */ /* 0x000e240008000800 */
[----:B------:R0:W-:Y:S04]  /*84370*/  @P5 STG.E.U16 desc[UR38][R24.64], R15 ;  /* 0x0000000f18005986 */ /* 0x0001e8000c101526 */
[----:B----4-:R-:W4:Y:S04]  /*84380*/  LDL R3, [R1+0x35d4] ;  /* 0x0035d40001037983 */ /* 0x010f280000100800 */
[----:B------:R-:W2:Y:S04]  /*84390*/  LDL R18, [R1+0x35d8] ;  /* 0x0035d80001127983 */ /* 0x000ea80000100800 */
[----:B------:R-:W3:Y:S04]  /*843a0*/  LDL R19, [R1+0x140c] ;  /* 0x00140c0001137983 */ /* 0x000ee80000100800 */
[----:B0-----:R-:W3:Y:S04]  /*843b0*/  LDL.LU R15, [R1+0x36e0] ;  /* 0x0036e000010f7983 */ /* 0x001ee80000300800 */
[----:B------:R-:W4:Y:S04]  /*843c0*/  LDL.LU R24, [R1+0xa0] ;  /* 0x0000a00001187983 */ /* 0x000f280000300800 */
[----:B------:R-:W4:Y:S04]  /*843d0*/  LDL R25, [R1+0x35e4] ;  /* 0x0035e40001197983 */ /* 0x000f280000100800 */
[----:B------:R0:W-:Y:S01]  /*843e0*/  @P3 STG.E.U16 desc[UR38][R26.64], R0 ;  /* 0x000000001a003986 */ /* 0x0001e2000c101526 */
[----:B------:R-:W-:Y:S01]  /*843f0*/  ISETP.LT.AND P6, PT, R17, UR60, !P0 ;  /* 0x0000003c11007c0c */ /* 0x000fe2000c7c1270 */
[----:B------:R-:W1:Y:S01]  /*84400*/  LDCU UR60, c[0x0][0x398] ;  /* 0x00007300ff3c77ac */ /* 0x000e620008000800 */
[----:B0-----:R-:W-:Y:S01]  /*84410*/  VIADD R0, R16, UR69 ;  /* 0x0000004510007c36 */ /* 0x001fe20008000000 */
[----:B------:R-:W-:-:S02]  /*84420*/  PRMT R26, R5, 0x7632, R26 ;  /* 0x00007632051a7816 */ /* 0x000fc4000000001a */
[----:B--2---:R-:W-:Y:S01]  /*84430*/  ISETP.LT.AND P5, PT, R18, UR59, !P0 ;  /* 0x0000003b12007c0c */ /* 0x004fe2000c7a1270 */
[----:B------:R-:W0:Y:S01]  /*84440*/  LDCU UR59, c[0x0][0x398] ;  /* 0x00007300ff3b77ac */ /* 0x000e220008000800 */
[----:B---3--:R-:W-:Y:S01]  /*84450*/  IMAD.WIDE R16, R16, 0x2, R14 ;  /* 0x0000000210107825 */ /* 0x008fe200078e020e */
[----:B----4-:R-:W-:Y:S01]  /*84460*/  ISETP.LT.AND P3, PT, R25, UR57, !P2 ;  /* 0x0000003919007c0c */ /* 0x010fe2000d761270 */
[----:B------:R2:W-:Y:S01]  /*84470*/  @P4 STG.E.U16 desc[UR38][R28.64], R24 ;  /* 0x000000181c004986 */ /* 0x0005e2000c101526 */
[----:B------:R-:W-:Y:S01]  /*84480*/  PRMT R27, R24, 0x7632, R27 ;  /* 0x00007632181b7816 */ /* 0x000fe2000000001b */
[----:B------:R-:W3:Y:S01]  /*84490*/  LDCU UR57, c[0x0][0x398] ;  /* 0x00007300ff3977ac */ /* 0x000ee20008000800 */
[----:B------:R-:W-:Y:S01]  /*844a0*/  ISETP.LT.AND P4, PT, R3, UR58, !P0 ;  /* 0x0000003a03007c0c */ /* 0x000fe2000c781270 */
[----:B------:R-:W-:Y:S02]  /*844b0*/  VIADD R3, R19, 0xb ;  /* 0x0000000b13037836 */ /* 0x000fe40000000000 */
[C---:B------:R-:W-:Y:S01]  /*844c0*/  IMAD.WIDE R18, R0.reuse, 0x2, R10 ;  /* 0x0000000200127825 */ /* 0x040fe200078e020a */
[----:B------:R-:W4:Y:S01]  /*844d0*/  LDCU UR58, c[0x0][0x398] ;  /* 0x00007300ff3a77ac */ /* 0x000f220008000800 */
[----:B--2---:R-:W2:Y:S04]  /*844e0*/  LDL R29, [R1+0x35ec] ;  /* 0x0035ec00011d7983 */ /* 0x004ea80000100800 */
[----:B------:R0:W-:Y:S04]  /*844f0*/  STL [R1+0x36d8], R11 ;  /* 0x0036d80b01007387 */ /* 0x0001e80000100800 */
[----:B------:R1:W-:Y:S04]  /*84500*/  @P3 STG.E.U16 desc[UR38][R16.64], R27 ;  /* 0x0000001b10003986 */ /* 0x0003e8000c101526 */
[----:B0-----:R-:W2:Y:S04]  /*84510*/  LDL R11, [R1+0x35f0] ;  /* 0x0035f000010b7983 */ /* 0x001ea80000100800 */
[----:B------:R-:W2:Y:S04]  /*84520*/  LDL.LU R5, [R1+0x36dc] ;  /* 0x0036dc0001057983 */ /* 0x000ea80000300800 */
[----:B-1----:R-:W2:Y:S04]  /*84530*/  LDL.LU R17, [R1+0x114] ;  /* 0x0001140001117983 */ /* 0x002ea80000300800 */
[----:B------:R-:W3:Y:S01]  /*84540*/  LDL R27, [R1+0x35e4] ;  /* 0x0035e400011b7983 */ /* 0x000ee20000100800 */
[----:B------:R-:W-:-:S03]  /*84550*/  IMAD.WIDE R24, R0, 0x2, R8 ;  /* 0x0000000200187825 */ /* 0x000fc600078e0208 */
[----:B--2---:R0:W-:Y:S01]  /*84560*/  @P4 STG.E.U16 desc[UR38][R18.64], R17 ;  /* 0x0000001112004986 */ /* 0x0041e2000c101526 */
[----:B------:R-:W-:-:S03]  /*84570*/  ISETP.LT.AND P4, PT, R11, UR61, !P0 ;  /* 0x0000003d0b007c0c */ /* 0x000fc6000c781270 */
[----:B0-----:R-:W2:Y:S01]  /*84580*/  LDL.LU R19, [R1+0x104] ;  /* 0x0001040001137983 */ /* 0x001ea20000300800 */
[----:B------:R-:W-:-:S03]  /*84590*/  IMAD.WIDE R16, R0, 0x2, R4 ;  /* 0x0000000200107825 */ /* 0x000fc600078e0204 */
[----:B------:R0:W-:Y:S04]  /*845a0*/  STL [R1+0x36d4], R5 ;  /* 0x0036d40501007387 */ /* 0x0001e80000100800 */
[----:B------:R-:W-:Y:S04]  /*845b0*/  @P5 STG.E.U16 desc[UR38][R24.64], R26 ;  /* 0x0000001a18005986 */ /* 0x000fe8000c101526 */
[----:B------:R-:W3:Y:S04]  /*845c0*/  LDL R11, [R1+0x35d4] ;  /* 0x0035d400010b7983 */ /* 0x000ee80000100800 */
[----:B0-----:R-:W3:Y:S01]  /*845d0*/  LDL R5, [R1+0x35e0] ;  /* 0x0035e00001057983 */ /* 0x001ee20000100800 */
[----:B------:R-:W-:-:S03]  /*845e0*/  ISETP.LT.AND P5, PT, R29, UR63, !P0 ;  /* 0x0000003f1d007c0c */ /* 0x000fc6000c7a1270 */
[----:B------:R0:W-:Y:S04]  /*845f0*/  STL [R1+0x36d0], R29 ;  /* 0x0036d01d01007387 */ /* 0x0001e80000100800 */
[----:B0-----:R-:W4:Y:S01]  /*84600*/  LDL.LU R29, [R1+0xf4] ;  /* 0x0000f400011d7983 */ /* 0x001f220000300800 */
[----:B------:R-:W-:Y:S01]  /*84610*/  ISETP.GE.AND P2, PT, R3, UR72, PT ;  /* 0x0000004803007c0c */ /* 0x000fe2000bf46270 */
[C---:B------:R-:W-:Y:S02]  /*84620*/  IMAD.WIDE R24, R0.reuse, 0x2, R12 ;  /* 0x0000000200187825 */ /* 0x040fe400078e020c */
[----:B--2---:R0:W-:Y:S01]  /*84630*/  @P6 STG.E.U16 desc[UR38][R16.64], R19 ;  /* 0x0000001310006986 */ /* 0x0041e2000c101526 */
[----:B------:R-:W-:Y:S02]  /*84640*/  PRMT R3, R19, 0x7632, R3 ;  /* 0x0000763213037816 */ /* 0x000fe40000000003 */
[----:B---3--:R-:W-:Y:S01]  /*84650*/  ISETP.LT.AND P3, PT, R5, UR62, !P0 ;  /* 0x0000003e05007c0c */ /* 0x008fe2000c761270 */
[----:B0-----:R-:W-:-:S04]  /*84660*/  IMAD.WIDE R16, R0, 0x2, R22 ;  /* 0x0000000200107825 */ /* 0x001fc800078e0216 */
[----:B------:R-:W-:Y:S01]  /*84670*/  IMAD.WIDE R18, R0, 0x2, R20 ;  /* 0x0000000200127825 */ /* 0x000fe200078e0214 */
[----:B----4-:R-:W-:-:S07]  /*84680*/  PRMT R28, R29, 0x7632, R28 ;  /* 0x000076321d1c7816 */ /* 0x010fce000000001c */
[----:B------:R0:W-:Y:S04]  /*84690*/  @P3 STG.E.U16 desc[UR38][R16.64], R3 ;  /* 0x0000000310003986 */ /* 0x0001e8000c101526 */
[----:B------:R1:W-:Y:S04]  /*846a0*/  @P4 STG.E.U16 desc[UR38][R18.64], R29 ;  /* 0x0000001d12004986 */ /* 0x0003e8000c101526 */
[----:B------:R2:W-:Y:S04]  /*846b0*/  @P5 STG.E.U16 desc[UR38][R24.64], R28 ;  /* 0x0000001c18005986 */ /* 0x0005e8000c101526 */
[----:B0-----:R-:W3:Y:S04]  /*846c0*/  LDL.LU R17, [R1+0xe4] ;  /* 0x0000e40001117983 */ /* 0x001ee80000300800 */
[----:B------:R-:W4:Y:S04]  /*846d0*/  LDL R3, [R1+0x35d8] ;  /* 0x0035d80001037983 */ /* 0x000f280000100800 */
[----:B-1----:R-:W4:Y:S04]  /*846e0*/  LDL R19, [R1+0x35dc] ;  /* 0x0035dc0001137983 */ /* 0x002f280000100800 */
[----:B------:R-:W4:Y:S04]  /*846f0*/  LDL R29, [R1+0x35f0] ;  /* 0x0035f000011d7983 */ /* 0x000f280000100800 */
[----:B--2---:R-:W2:Y:S04]  /*84700*/  LDL R25, [R1+0x140c] ;  /* 0x00140c0001197983 */ /* 0x004ea80000100800 */
[----:B------:R0:W-:Y:S04]  /*84710*/  STL [R1+0x3668], R28 ;  /* 0x0036681c01007387 */ /* 0x0001e80000100800 */
[----:B0-----:R-:W2:Y:S01]  /*84720*/  LDL R28, [R1+0x35e4] ;  /* 0x0035e400011c7983 */ /* 0x001ea20000100800 */
[----:B------:R-:W-:-:S02]  /*84730*/  ISETP.LT.AND P6, PT, R2, UR65, !P0 ;  /* 0x0000004102007c0c */ /* 0x000fc4000c7c1270 */
[----:B------:R-:W-:Y:S01]  /*84740*/  ISETP.LT.AND P0, PT, R27, UR64, !P0 ;  /* 0x000000401b007c0c */ /* 0x000fe2000c701270 */
[----:B------:R-:W-:Y:S01]  /*84750*/  IMAD.WIDE R26, R0, 0x2, R6 ;  /* 0x00000002001a7825 */ /* 0x000fe200078e0206 */
[----:B------:R-:W-:-:S09]  /*84760*/  ISETP.LT.AND P3, PT, R11, UR66, !P2 ;  /* 0x000000420b007c0c */ /* 0x000fd2000d761270 */
[----:B---3--:R-:W-:Y:S04]  /*84770*/  @P6 STG.E.U16 desc[UR38][R26.64], R17 ;  /* 0x000000111a006986 */ /* 0x008fe8000c101526 */
[----:B--2---:R-:W-:Y:S04]  /*84780*/  STL [R1+0x36cc], R28 ;  /* 0x0036cc1c01007387 */ /* 0x004fe80000100800 */
[----:B------:R0:W-:Y:S04]  /*84790*/  STL [R1+0x36c8], R27 ;  /* 0x0036c81b01007387 */ /* 0x0001e80000100800 */
[----:B0-----:R-:W2:Y:S04]  /*847a0*/  LDL.LU R27, [R1+0xd4] ;  /* 0x0000d400011b7983 */ /* 0x001ea80000300800 */
[----:B------:R-:W3:Y:S04]  /*847b0*/  LDL.LU R28, [R1+0xb4] ;  /* 0x0000b400011c7983 */ /* 0x000ee80000300800 */
[----:B------:R-:W3:Y:S01]  /*847c0*/  LDL.LU R11, [R1+0x36d8] ;  /* 0x0036d800010b7983 */ /* 0x000ee20000300800 */
[----:B------:R-:W-:Y:S01]  /*847d0*/  PRMT R18, R17, 0x7632, R18 ;  /* 0x0000763211127816 */ /* 0x000fe20000000012 */
[----:B------:R-:W-:Y:S01]  /*847e0*/  IMAD.WIDE R16, R0, 0x2, R14 ;  /* 0x0000000200107825 */ /* 0x000fe200078e020e */
[----:B----4-:R-:W-:-:S03]  /*847f0*/  ISETP.LT.AND P4, PT, R3, UR67, !P2 ;  /* 0x0000004303007c0c */ /* 0x010fc6000d781270 */
[----:B------:R-:W-:Y:S01]  /*84800*/  VIADD R3, R0, UR69 ;  /* 0x0000004500037c36 */ /* 0x000fe20008000000 */
[----:B------:R0:W-:Y:S01]  /*84810*/  @P0 STG.E.U16 desc[UR38][R16.64], R18 ;  /* 0x0000001210000986 */ /* 0x0001e2000c101526 */
[----:B------:R-:W-:Y:S02]  /*84820*/  ISETP.LT.AND P6, PT, R19, UR70, !P2 ;  /* 0x0000004613007c0c */ /* 0x000fe4000d7c1270 */
[----:B------:R-:W-:Y:S02]  /*84830*/  ISETP.LT.AND P5, PT, R5, UR77, !P2 ;  /* 0x0000004d05007c0c */ /* 0x000fe4000d7a1270 */
[----:B------:R-:W4:Y:S01]  /*84840*/  LDL.LU R5, [R1+0x36d4] ;  /* 0x0036d40001057983 */ /* 0x000f220000300800 */
[----:B0-----:R-:W-:Y:S01]  /*84850*/  IMAD.WIDE R18, R3, 0x2, R8 ;  /* 0x0000000203127825 */ /* 0x001fe200078e0208 */
[----:B--2---:R-:W-:-:S03]  /*84860*/  PRMT R24, R27, 0x7632, R24 ;  /* 0x000076321b187816 */ /* 0x004fc60000000018 */
[----:B---3--:R-:W-:-:S05]  /*84870*/  IMAD.WIDE R16, R3, 0x2, R10 ;  /* 0x0000000203107825 */ /* 0x008fca00078e020a */
[----:B------:R0:W-:Y:S04]  /*84880*/  @P3 STG.E.U16 desc[UR38][R16.64], R27 ;  /* 0x0000001b10003986 */ /* 0x0001e8000c101526 */
[----:B------:R1:W-:Y:S04]  /*84890*/  @P4 STG.E.U16 desc[UR38][R18.64], R24 ;  /* 0x0000001812004986 */ /* 0x0003e8000c101526 */
[----:B0-----:R-:W2:Y:S04]  /*848a0*/  LDL.LU R27, [R1+0x118] ;  /* 0x00011800011b7983 */ /* 0x001ea80000300800 */
[----:B-1----:R-:W3:Y:S01]  /*848b0*/  LDL.LU R24, [R1+0xc4] ;  /* 0x0000c40001187983 */ /* 0x002ee20000300800 */
[----:B------:R-:W-:-:S03]  /*848c0*/  ISETP.LT.AND P4, PT, R29, UR68, !P2 ;  /* 0x000000441d007c0c */ /* 0x000fc6000d781270 */
[----:B------:R-:W2:Y:S01]  /*848d0*/  LDL.LU R29, [R1+0x36d0] ;  /* 0x0036d000011d7983 */ /* 0x000ea20000300800 */
[----:B------:R-:W-:Y:S02]  /*848e0*/  VIADD R0, R25, 0x17 ;  /* 0x0000001719007836 */ /* 0x000fe40000000000 */
[----:B----4-:R-:W-:-:S03]  /*848f0*/  IMAD.WIDE R16, R3, 0x2, R4 ;  /* 0x0000000203107825 */ /* 0x010fc600078e0204 */
[----:B------:R-:W-:Y:S01]  /*84900*/  ISETP.GE.AND P0, PT, R0, UR37, PT ;  /* 0x0000002500007c0c */ /* 0x000fe2000bf06270 */
[C---:B------:R-:W-:Y:S01]  /*84910*/  IMAD.WIDE R18, R3.reuse, 0x2, R22 ;  /* 0x0000000203127825 */ /* 0x040fe200078e0216 */
[----:B------:R-:W0:Y:S01]  /*84920*/  LDCU UR37, c[0x0][0x398] ;  /* 0x00007300ff2577ac */ /* 0x000e220008000800 */
[----:B---3--:R-:W-:Y:S01]  /*84930*/  PRMT R0, R24, 0x7632, R0 ;  /* 0x0000763218007816 */ /* 0x008fe20000000000 */
[----:B------:R1:W-:Y:S04]  /*84940*/  @P6 STG.E.U16 desc[UR38][R16.64], R24 ;  /* 0x0000001810006986 */ /* 0x0003e8000c101526 */
[----:B------:R3:W-:Y:S01]  /*84950*/  @P5 STG.E.U16 desc[UR38][R18.64], R0 ;  /* 0x0000000012005986 */ /* 0x0007e2000c101526 */
[----:B-1----:R-:W-:Y:S01]  /*84960*/  IMAD.WIDE R16, R3, 0x2, R20 ;  /* 0x0000000203107825 */ /* 0x002fe200078e0214 */
[----:B---3--:R-:W-:-:S04]  /*84970*/  PRMT R0, R28, 0x7632, R0 ;  /* 0x000076321c007816 */ /* 0x008fc80000000000 */
[----:B------:R1:W-:Y:S04]  /*84980*/  @P4 STG.E.U16 desc[UR38][R16.64], R28 ;  /* 0x0000001c10004986 */ /* 0x0003e8000c101526 */
[----:B-1----:R-:W3:Y:S04]  /*84990*/  LDL.LU R28, [R1+0x36cc] ;  /* 0x0036cc00011c7983 */ /* 0x002ee80000300800 */
[----:B------:R-:W4:Y:S04]  /*849a0*/  LDL R16, [R1+0x35dc] ;  /* 0x0035dc0001107983 */ /* 0x000f280000100800 */
[----:B------:R-:W4:Y:S01]  /*849b0*/  LDL.LU R17, [R1+0xa4] ;  /* 0x0000a40001117983 */ /* 0x000f220000300800 */
[----:B--2---:R-:W-:Y:S01]  /*849c0*/  ISETP.LT.AND P3, PT, R29, UR34, !P2 ;  /* 0x000000221d007c0c */ /* 0x004fe2000d761270 */
[----:B------:R-:W-:Y:S01]  /*849d0*/  IMAD.WIDE R18, R3, 0x2, R12 ;  /* 0x0000000203127825 */ /* 0x000fe200078e020c */
[----:B------:R-:W-:Y:S01]  /*849e0*/  ISETP.LT.AND P6, PT, R2, UR41, !P2 ;  /* 0x0000002902007c0c */ /* 0x000fe2000d7c1270 */
[----:B------:R-:W1:Y:S02]  /*849f0*/  LDCU UR41, c[0x0][0x398] ;  /* 0x00007300ff2977ac */ /* 0x000e640008000800 */
[----:B------:R-:W-:Y:S01]  /*84a00*/  VIADD R24, R25, 0xc ;  /* 0x0000000c19187836 */ /* 0x000fe20000000000 */
[----:B------:R-:W2:Y:S07]  /*84a10*/  LDCU UR34, c[0x0][0x398] ;  /* 0x00007300ff2277ac */ /* 0x000eae0008000800 */
[----:B------:R0:W-:Y:S01]  /*84a20*/  @P3 STG.E.U16 desc[UR38][R18.64], R0 ;  /* 0x0000000012003986 */ /* 0x0001e2000c101526 */
[----:B------:R-:W-:Y:S01]  /*84a30*/  ISETP.GE.AND P5, PT, R24, UR7, PT ;  /* 0x0000000718007c0c */ /* 0x000fe2000bfa6270 */
[C---:B------:R-:W-:Y:S01]  /*84a40*/  IMAD.WIDE R24, R3.reuse, 0x2, R6 ;  /* 0x0000000203187825 */ /* 0x040fe200078e0206 */
[----:B------:R-:W1:Y:S01]  /*84a50*/  LDCU UR7, c[0x0][0x398] ;  /* 0x00007300ff0777ac */ /* 0x000e620008000800 */
[----:B0-----:R-:W2:Y:S04]  /*84a60*/  LDL R18, [R1+0x35d4] ;  /* 0x0035d40001127983 */ /* 0x001ea80000100800 */
[----:B------:R-:W2:Y:S01]  /*84a70*/  LDL R19, [R1+0x35d8] ;  /* 0x0035d80001137983 */ /* 0x000ea20000100800 */
[----:B------:R-:W-:Y:S01]  /*84a80*/  VIADD R0, R3, UR69 ;  /* 0x0000004503007c36 */ /* 0x000fe20008000000 */
[----:B---3--:R-:W-:Y:S01]  /*84a90*/  ISETP.LT.AND P2, PT, R28, UR36, !P2 ;  /* 0x000000241c007c0c */ /* 0x008fe2000d741270 */
[----:B------:R-:W0:Y:S01]  /*84aa0*/  LDCU UR36, c[0x0][0x398] ;  /* 0x00007300ff2477ac */ /* 0x000e220008000800 */
[----:B----4-:R3:W-:Y:S01]  /*84ab0*/  @P6 STG.E.U16 desc[UR38][R24.64], R17 ;  /* 0x0000001118006986 */ /* 0x0107e2000c101526 */
[----:B------:R-:W-:Y:S01]  /*84ac0*/  PRMT R26, R17, 0x7632, R26 ;  /* 0x00007632111a7816 */ /* 0x000fe2000000001a */
[----:B---3--:R-:W-:-:S09]  /*84ad0*/  IMAD.WIDE R24, R3, 0x2, R14 ;  /* 0x0000000203187825 */ /* 0x008fd200078e020e */
[----:B------:R3:W-:Y:S04]  /*84ae0*/  @P2 STG.E.U16 desc[UR38][R24.64], R26 ;  /* 0x0000001a18002986 */ /* 0x0007e8000c101526 */
[----:B---3--:R-:W3:Y:S01]  /*84af0*/  LDL R26, [R1+0x140c] ;  /* 0x00140c00011a7983 */ /* 0x008ee20000100800 */
[----:B------:R-:W-:-:S03]  /*84b00*/  IMAD.WIDE R24, R0, 0x2, R4 ;  /* 0x0000000200187825 */ /* 0x000fc600078e0204 */
[----:B------:R4:W-:Y:S04]  /*84b10*/  STL [R1+0x36c4], R4 ;  /* 0x0036c40401007387 */ /* 0x0009e80000100800 */
[----:B----4-:R-:W4:Y:S04]  /*84b20*/  LDL.LU R4, [R1+0x108] ;  /* 0x0001080001047983 */ /* 0x010f280000300800 */
[----:B------:R0:W-:Y:S04]  /*84b30*/  STL [R1+0x36c0], R5 ;  /* 0x0036c00501007387 */ /* 0x0001e80000100800 */
[----:B0-----:R-:W3:Y:S01]  /*84b40*/  LDL R5, [R1+0x35f0] ;  /* 0x0035f00001057983 */ /* 0x001ee20000100800 */
[----:B--2---:R-:W-:Y:S01]  /*84b50*/  ISETP.LT.AND P4, PT, R18, UR26, !P5 ;  /* 0x0000001a12007c0c */ /* 0x004fe2000ef81270 */
[----:B------:R-:W0:Y:S01]  /*84b60*/  LDCU UR26, c[0x0][0x398] ;  /* 0x00007300ff1a77ac */ /* 0x000e220008000800 */
[----:B------:R-:W-:Y:S01]  /*84b70*/  ISETP.LT.AND P6, PT, R19, UR24, !P5 ;  /* 0x0000001813007c0c */ /* 0x000fe2000efc1270 */
[----:B------:R-:W-:Y:S01]  /*84b80*/  IMAD.WIDE R18, R0, 0x2, R10 ;  /* 0x0000000200127825 */ /* 0x000fe200078e020a */
[----:B------:R-:W-:Y:S01]  /*84b90*/  PRMT R3, R27, 0x7632, R3 ;  /* 0x000076321b037816 */ /* 0x000fe20000000003 */
[----:B------:R-:W2:Y:S08]  /*84ba0*/  LDCU UR24, c[0x0][0x398] ;  /* 0x00007300ff1877ac */ /* 0x000eb00008000800 */
[----:B------:R0:W-:Y:S01]  /*84bb0*/  @P4 STG.E.U16 desc[UR38][R18.64], R27 ;  /* 0x0000001b12004986 */ /* 0x0001e2000c101526 */
[----:B------:R-:W-:Y:S01]  /*84bc0*/  ISETP.LT.AND P3, PT, R16, UR43, !P5 ;  /* 0x0000002b10007c0c */ /* 0x000fe2000ef61270 */
[C---:B------:R-:W-:Y:S01]  /*84bd0*/  IMAD.WIDE R16, R0.reuse, 0x2, R8 ;  /* 0x0000000200107825 */ /* 0x040fe200078e0208 */
[----:B------:R-:W1:Y:S01]  /*84be0*/  LDCU UR43, c[0x0][0x398] ;  /* 0x00007300ff2b77ac */ /* 0x000e620008000800 */
[----:B0-----:R-:W2:Y:S04]  /*84bf0*/  LDL.LU R27, [R1+0x36c8] ;  /* 0x0036c800011b7983 */ /* 0x001ea80000300800 */
[----:B------:R-:W2:Y:S04]  /*84c00*/  LDL R19, [R1+0x35e0] ;  /* 0x0035e00001137983 */ /* 0x000ea80000100800 */
[----:B------:R0:W-:Y:S01]  /*84c10*/  @P6 STG.E.U16 desc[UR38][R16.64], R3 ;  /* 0x0000000310006986 */ /* 0x0001e2000c101526 */
[----:B------:R-:W-:Y:S01]  /*84c20*/  ISETP.LT.AND P6, PT, R29, UR6, !P5 ;  /* 0x000000061d007c0c */ /* 0x000fe2000efc1270 */
[----:B------:R-:W0:Y:S01]  /*84c30*/  LDCU UR6, c[0x0][0x398] ;  /* 0x00007300ff0677ac */ /* 0x000e220008000800 */
[----:B---3--:R-:W-:Y:S01]  /*84c40*/  ISETP.LT.AND P4, PT, R5, UR42, !P5 ;  /* 0x0000002a05007c0c */ /* 0x008fe2000ef81270 */
[----:B0-----:R-:W-:Y:S01]  /*84c50*/  IMAD.WIDE R16, R0, 0x2, R22 ;  /* 0x0000000200107825 */ /* 0x001fe200078e0216 */
[----:B------:R-:W3:Y:S01]  /*84c60*/  LDL.LU R5, [R1+0xd8] ;  /* 0x0000d80001057983 */ /* 0x000ee20000300800 */
[----:B----4-:R-:W-:Y:S01]  /*84c70*/  PRMT R3, R4, 0x7632, R3 ;  /* 0x0000763204037816 */ /* 0x010fe20000000003 */
[----:B------:R-:W0:Y:S02]  /*84c80*/  LDCU UR42, c[0x0][0x398] ;  /* 0x00007300ff2a77ac */ /* 0x000e240008000800 */
[----:B------:R4:W-:Y:S04]  /*84c90*/  STL [R1+0x36bc], R29 ;  /* 0x0036bc1d01007387 */ /* 0x0009e80000100800 */
[----:B----4-:R-:W4:Y:S01]  /*84ca0*/  LDL.LU R29, [R1+0xf8] ;  /* 0x0000f800011d7983 */ /* 0x010f220000300800 */
[----:B--2---:R-:W-:Y:S01]  /*84cb0*/  ISETP.LT.AND P2, PT, R19, UR40, !P5 ;  /* 0x0000002813007c0c */ /* 0x004fe2000ef41270 */
[----:B------:R-:W-:-:S02]  /*84cc0*/  IMAD.WIDE R18, R0, 0x2, R20 ;  /* 0x0000000200127825 */ /* 0x000fc400078e0214 */
[----:B------:R2:W-:Y:S01]  /*84cd0*/  @P3 STG.E.U16 desc[UR38][R24.64], R4 ;  /* 0x0000000418003986 */ /* 0x0005e2000c101526 */
[----:B------:R-:W0:Y:S09]  /*84ce0*/  LDCU UR40, c[0x0][0x398] ;  /* 0x00007300ff2877ac */ /* 0x000e320008000800 */
[----:B------:R0:W-:Y:S04]  /*84cf0*/  @P2 STG.E.U16 desc[UR38][R16.64], R3 ;  /* 0x0000000310002986 */ /* 0x0001e8000c101526 */
[----:B--2---:R-:W2:Y:S04]  /*84d00*/  LDL R4, [R1+0x35dc] ;  /* 0x0035dc0001047983 */ /* 0x004ea80000100800 */
[----:B0-----:R-:W2:Y:S04]  /*84d10*/  LDL R3, [R1+0x35d8] ;  /* 0x0035d80001037983 */ /* 0x001ea80000100800 */
[----:B----4-:R0:W-:Y:S04]  /*84d20*/  @P4 STG.E.U16 desc[UR38][R18.64], R29 ;  /* 0x0000001d12004986 */ /* 0x0101e8000c101526 */
[----:B0-----:R-:W4:Y:S04]  /*84d30*/  LDL R18, [R1+0x35d4] ;  /* 0x0035d40001127983 */ /* 0x001f280000100800 */
[----:B------:R-:W3:Y:S01]  /*84d40*/  LDL.LU R19, [R1+0xe8] ;  /* 0x0000e80001137983 */ /* 0x000ee20000300800 */
[----:B------:R-:W-:Y:S01]  /*84d50*/  VIADD R26, R26, 0xd ;  /* 0x0000000d1a1a7836 */ /* 0x000fe20000000000 */
[----:B------:R-:W-:Y:S01]  /*84d60*/  ISETP.LT.AND P3, PT, R2, UR8, !P5 ;  /* 0x0000000802007c0c */ /* 0x000fe2000ef61270 */
[----:B------:R-:W-:Y:S01]  /*84d70*/  IMAD.WIDE R24, R0, 0x2, R12 ;  /* 0x0000000200187825 */ /* 0x000fe200078e020c */
[----:B------:R-:W-:Y:S01]  /*84d80*/  PRMT R27, R29, 0x7632, R27 ;  /* 0x000076321d1b7816 */ /* 0x000fe2000000001b */
[----:B------:R-:W0:Y:S01]  /*84d90*/  LDCU UR8, c[0x0][0x398] ;  /* 0x00007300ff0877ac */ /* 0x000e220008000800 */
[----:B------:R-:W-:Y:S01]  /*84da0*/  ISETP.GE.AND P2, PT, R26, UR5, PT ;  /* 0x000000051a007c0c */ /* 0x000fe2000bf46270 */
[----:B------:R-:W-:Y:S01]  /*84db0*/  IMAD.WIDE R16, R0, 0x2, R6 ;  /* 0x0000000200107825 */ /* 0x000fe200078e0206 */
[----:B------:R-:W-:Y:S01]  /*84dc0*/  ISETP.LT.AND P4, PT, R28, UR4, !P5 ;  /* 0x000000041c007c0c */ /* 0x000fe2000ef81270 */
[----:B------:R-:W-:Y:S01]  /*84dd0*/  @P6 STG.E.U16 desc[UR38][R24.64], R27 ;  /* 0x0000001b18006986 */ /* 0x000fe2000c101526 */
[----:B------:R-:W0:Y:S03]  /*84de0*/  LDCU UR5, c[0x0][0x398] ;  /* 0x00007300ff0577ac */ /* 0x000e260008000800 */
[----:B------:R-:W3:Y:S01]  /*84df0*/  LDL.LU R29, [R1+0xc8] ;  /* 0x0000c800011d7983 */ /* 0x000ee20000300800 */
[----:B------:R-:W0:Y:S01]  /*84e00*/  LDCU UR4, c[0x0][0x398] ;  /* 0x00007300ff0477ac */ /* 0x000e220008000800 */
[----:B--2---:R-:W-:Y:S01]  /*84e10*/  ISETP.LT.AND P6, PT, R3, UR18, !P2 ;  /* 0x0000001203007c0c */ /* 0x004fe2000d7c1270 */
[----:B------:R-:W-:Y:S01]  /*84e20*/  VIADD R3, R0, UR69 ;  /* 0x0000004500037c36 */ /* 0x000fe20008000000 */
[----:B------:R2:W-:Y:S01]  /*84e30*/  STL [R1+0x36b8], R27 ;  /* 0x0036b81b01007387 */ /* 0x0005e20000100800 */
[----:B------:R-:W0:Y:S03]  /*84e40*/  LDCU UR18, c[0x0][0x398] ;  /* 0x00007300ff1277ac */ /* 0x000e260008000800 */
[----:B--2---:R-:W2:Y:S01]  /*84e50*/  LDL R27, [R1+0xa8] ;  /* 0x0000a800011b7983 */ /* 0x004ea20000100800 */
[----:B----4-:R-:W-:-:S03]  /*84e60*/  ISETP.LT.AND P5, PT, R18, UR17, !P2 ;  /* 0x0000001112007c0c */ /* 0x010fc6000d7a1270 */
[----:B---3--:R3:W-:Y:S01]  /*84e70*/  @P3 STG.E.U16 desc[UR38][R16.64], R19 ;  /* 0x0000001310003986 */ /* 0x0087e2000c101526 */
[----:B------:R-:W-:Y:S01]  /*84e80*/  PRMT R26, R19, 0x7632, R26 ;  /* 0x00007632131a7816 */ /* 0x000fe2000000001a */
[----:B------:R-:W-:Y:S01]  /*84e90*/  IMAD.WIDE R24, R3, 0x2, R8 ;  /* 0x0000000203187825 */ /* 0x000fe200078e0208 */
[----:B------:R-:W4:Y:S03]  /*84ea0*/  LDCU UR17, c[0x0][0x398] ;  /* 0x00007300ff1177ac */ /* 0x000f260008000800 */
[----:B---3--:R-:W-:-:S04]  /*84eb0*/  IMAD.WIDE R16, R0, 0x2, R14 ;  /* 0x0000000200107825 */ /* 0x008fc800078e020e */
[----:B------:R-:W-:Y:S01]  /*84ec0*/  IMAD.WIDE R18, R3, 0x2, R10 ;  /* 0x0000000203127825 */ /* 0x000fe200078e020a */
[----:B------:R3:W-:Y:S01]  /*84ed0*/  @P4 STG.E.U16 desc[UR38][R16.64], R26 ;  /* 0x0000001a10004986 */ /* 0x0007e2000c101526 */
[----:B------:R-:W-:Y:S01]  /*84ee0*/  ISETP.LT.AND P4, PT, R4, UR19, !P2 ;  /* 0x0000001304007c0c */ /* 0x000fe2000d781270 */
[----:B------:R-:W0:Y:S01]  /*84ef0*/  LDCU UR19, c[0x0][0x398] ;  /* 0x00007300ff1377ac */ /* 0x000e220008000800 */
[----:B------:R-:W-:Y:S01]  /*84f00*/  PRMT R0, R5, 0x7632, R0 ;  /* 0x0000763205007816 */ /* 0x000fe20000000000 */
[----:B------:R0:W-:Y:S04]  /*84f10*/  @P5 STG.E.U16 desc[UR38][R18.64], R5 ;  /* 0x0000000512005986 */ /* 0x0001e8000c101526 */
[----:B---3--:R-:W3:Y:S04]  /*84f20*/  LDL R16, [R1+0x140c] ;  /* 0x00140c0001107983 */ /* 0x008ee80000100800 */
[----:B------:R-:W2:Y:S04]  /*84f30*/  LDL R17, [R1+0x35f0] ;  /* 0x0035f00001117983 */ /* 0x000ea80000100800 */
[----:B------:R-:W2:Y:S04]  /*84f40*/  LDL.LU R4, [R1+0x36c4] ;  /* 0x0036c40001047983 */ /* 0x000ea80000300800 */
[----:B0-----:R-:W2:Y:S04]  /*84f50*/  LDL.LU R5, [R1+0x36c0] ;  /* 0x0036c00001057983 */ /* 0x001ea80000300800 */
[----:B------:R-:W2:Y:S04]  /*84f60*/  LDL R19, [R1+0x35e0] ;  /* 0x0035e00001137983 */ /* 0x000ea80000100800 */
[----:B------:R0:W-:Y:S04]  /*84f70*/  @P6 STG.E.U16 desc[UR38][R24.64], R0 ;  /* 0x0000000018006986 */ /* 0x0001e8000c101526 */
[----:B0-----:R-:W4:Y:S04]  /*84f80*/  LDL.LU R24, [R1+0xb8] ;  /* 0x0000b80001187983 */ /* 0x001f280000300800 */
[----:B------:R-:W4:Y:S01]  /*84f90*/  LDL R25, [R1+0x35d4] ;  /* 0x0035d40001197983 */ /* 0x000f220000100800 */
[----:B---3--:R-:W-:-:S05]  /*84fa0*/  VIADD R0, R16, 0xe ;  /* 0x0000000e10007836 */ /* 0x008fca0000000000 */
[----:B------:R-:W-:Y:S01]  /*84fb0*/  ISETP.GE.AND P3, PT, R0, UR16, PT ;  /* 0x0000001000007c0c */ /* 0x000fe2000bf66270 */
[----:B------:R-:W0:Y:S01]  /*84fc0*/  LDCU UR16, c[0x0][0x398] ;  /* 0x00007300ff1077ac */ /* 0x000e220008000800 */
[----:B------:R-:W-:Y:S02]  /*84fd0*/  PRMT R0, R29, 0x7632, R0 ;  /* 0x000076321d007816 */ /* 0x000fe40000000000 */
[----:B--2---:R-:W-:Y:S01]  /*84fe0*/  ISETP.LT.AND P5, PT, R19, UR20, !P2 ;  /* 0x0000001413007c0c */ /* 0x004fe2000d7a1270 */
[----:B------:R-:W-:Y:S01]  /*84ff0*/  IMAD.WIDE R18, R3, 0x2, R4 ;  /* 0x0000000203127825 */ /* 0x000fe200078e0204 */
[----:B------:R-:W-:Y:S01]  /*85000*/  ISETP.LT.AND P6, PT, R17, UR21, !P2 ;  /* 0x0000001511007c0c */ /* 0x000fe2000d7c1270 */
[----:B------:R-:W2:Y:S03]  /*85010*/  LDCU UR20, c[0x0][0x398] ;  /* 0x00007300ff1477ac */ /* 0x000ea60008000800 */
[----:B------:R3:W-:Y:S01]  /*85020*/  @P4 STG.E.U16 desc[UR38][R18.64], R29 ;  /* 0x0000001d12004986 */ /* 0x0007e2000c101526 */
[C---:B------:R-:W-:Y:S01]  /*85030*/  IMAD.WIDE R16, R3.reuse, 0x2, R22 ;  /* 0x0000000203107825 */ /* 0x040fe200078e0216 */
[----:B------:R-:W0:Y:S02]  /*85040*/  LDCU UR21, c[0x0][0x398] ;  /* 0x00007300ff1577ac */ /* 0x000e240008000800 */
[----:B---3--:R-:W3:Y:S01]  /*85050*/  LDL.LU R29, [R1+0x36bc] ;  /* 0x0036bc00011d7983 */ /* 0x008ee20000300800 */
[----:B------:R-:W-:Y:S01]  /*85060*/  IMAD.WIDE R18, R3, 0x2, R20 ;  /* 0x0000000203127825 */ /* 0x000fe200078e0214 */
[----:B----4-:R-:W-:-:S02]  /*85070*/  PRMT R26, R24, 0x7632, R26 ;  /* 0x00007632181a7816 */ /* 0x010fc4000000001a */
[----:B------:R4:W-:Y:S04]  /*85080*/  @P5 STG.E.U16 desc[UR38][R16.64], R0 ;  /* 0x0000000010005986 */ /* 0x0009e8000c101526 */
[----:B------:R0:W-:Y:S01]  /*85090*/  @P6 STG.E.U16 desc[UR38][R18.64], R24 ;  /* 0x0000001812006986 */ /* 0x0001e2000c101526 */
[----:B----4-:R-:W-:Y:S01]  /*850a0*/  IMAD.WIDE R16, R3, 0x2, R12 ;  /* 0x0000000203107825 */ /* 0x010fe200078e020c */
[----:B------:R-:W-:Y:S02]  /*850b0*/  PRMT R0, R27, 0x7632, R0 ;  /* 0x000076321b007816 */ /* 0x000fe40000000000 */
[----:B---3--:R-:W-:Y:S01]  /*850c0*/  ISETP.LT.AND P4, PT, R29, UR23, !P2 ;  /* 0x000000171d007c0c */ /* 0x008fe2000d781270 */
[----:B------:R3:W-:Y:S01]  /*850d0*/  STL [R1+0x36b4], R29 ;  /* 0x0036b41d01007387 */ /* 0x0007e20000100800 */
[----:B------:R-:W-:Y:S01]  /*850e0*/  ISETP.LT.AND P5, PT, R2, UR28, !P2 ;  /* 0x0000001c02007c0c */ /* 0x000fe2000d7a1270 */
[----:B0-----:R-:W-:Y:S01]  /*850f0*/  IMAD.WIDE R18, R3, 0x2, R6 ;  /* 0x0000000203127825 */ /* 0x001fe200078e0206 */
[----:B------:R-:W-:Y:S01]  /*85100*/  ISETP.LT.AND P6, PT, R25, UR29, !P3 ;  /* 0x0000001d19007c0c */ /* 0x000fe2000dfc1270 */
[----:B------:R-:W0:Y:S01]  /*85110*/  LDCU UR23, c[0x0][0x398] ;  /* 0x00007300ff1777ac */ /* 0x000e220008000800 */
[----:B---3--:R-:W3:Y:S07]  /*85120*/  LDL R29, [R1+0x10c] ;  /* 0x00010c00011d7983 */ /* 0x008eee0000100800 */
[----:B------:R4:W-:Y:S01]  /*85130*/  @P4 STG.E.U16 desc[UR38][R16.64], R26 ;  /* 0x0000001a10004986 */ /* 0x0009e2000c101526 */
[----:B------:R-:W-:Y:S01]  /*85140*/  ISETP.LT.AND P2, PT, R28, UR22, !P2 ;  /* 0x000000161c007c0c */ /* 0x000fe2000d741270 */
[C---:B------:R-:W-:Y:S01]  /*85150*/  IMAD.WIDE R24, R3.reuse, 0x2, R14 ;  /* 0x0000000203187825 */ /* 0x040fe200078e020e */
[----:B------:R-:W0:Y:S01]  /*85160*/  LDCU UR22, c[0x0][0x398] ;  /* 0x00007300ff1677ac */ /* 0x000e220008000800 */
[----:B------:R-:W3:Y:S01]  /*85170*/  LDL.LU R27, [R1+0x36b8] ;  /* 0x0036b800011b7983 */ /* 0x000ee20000300800 */
[----:B------:R-:W0:Y:S01]  /*85180*/  LDCU UR28, c[0x0][0x398] ;  /* 0x00007300ff1c77ac */ /* 0x000e220008000800 */
[----:B------:R-:W0:Y:S02]  /*85190*/  LDCU UR29, c[0x0][0x398] ;  /* 0x00007300ff1d77ac */ /* 0x000e240008000800 */
[----:B----4-:R-:W4:Y:S04]  /*851a0*/  LDL.LU R16, [R1+0xa8] ;  /* 0x0000a80001107983 */ /* 0x010f280000300800 */
[----:B------:R-:W2:Y:S04]  /*851b0*/  LDL R17, [R1+0x35d8] ;  /* 0x0035d80001117983 */ /* 0x000ea80000100800 */
[----:B------:R-:W2:Y:S04]  /*851c0*/  LDL R26, [R1+0x140c] ;  /* 0x00140c00011a7983 */ /* 0x000ea80000100800 */
[----:B----4-:R4:W-:Y:S04]  /*851d0*/  @P5 STG.E.U16 desc[UR38][R18.64], R16 ;  /* 0x0000001012005986 */ /* 0x0109e8000c101526 */
[----:B----4-:R-:W4:Y:S01]  /*851e0*/  LDL.LU R18, [R1+0x11c] ;  /* 0x00011c0001127983 */ /* 0x010f220000300800 */
[----:B------:R-:W-:-:S03]  /*851f0*/  VIADD R3, R3, UR69 ;  /* 0x0000004503037c36 */ /* 0x000fc60008000000 */
[----:B------:R0:W-:Y:S01]  /*85200*/  @P2 STG.E.U16 desc[UR38][R24.64], R0 ;  /* 0x0000000018002986 */ /* 0x0001e2000c101526 */
[----:B--2---:R-:W-:Y:S01]  /*85210*/  ISETP.LT.AND P2, PT, R17, UR30, !P3 ;  /* 0x0000001e11007c0c */ /* 0x004fe2000df41270 */
[----:B------:R-:W-:Y:S01]  /*85220*/  IMAD.WIDE R16, R3, 0x2, R10 ;  /* 0x0000000203107825 */ /* 0x000fe200078e020a */
[----:B---3--:R-:W-:Y:S01]  /*85230*/  PRMT R27, R29, 0x7632, R27 ;  /* 0x000076321d1b7816 */ /* 0x008fe2000000001b */
[----:B------:R-:W2:Y:S01]  /*85240*/  LDL R19, [R1+0x35f0] ;  /* 0x0035f00001137983 */ /* 0x000ea20000100800 */
[----:B------:R-:W3:Y:S03]  /*85250*/  LDCU UR30, c[0x0][0x398] ;  /* 0x00007300ff1e77ac */ /* 0x000ee60008000800 */
[----:B0-----:R-:W2:Y:S04]  /*85260*/  LDL R24, [R1+0x35dc] ;  /* 0x0035dc0001187983 */ /* 0x001ea80000100800 */
[----:B------:R-:W2:Y:S04]  /*85270*/  LDL R25, [R1+0x35e0] ;  /* 0x0035e00001197983 */ /* 0x000ea80000100800 */
[----:B------:R-:W2:Y:S04]  /*85280*/  LDL.LU R29, [R1+0x36b4] ;  /* 0x0036b400011d7983 */ /* 0x000ea80000300800 */
[----:B----4-:R0:W-:Y:S01]  /*85290*/  @P6 STG.E.U16 desc[UR38][R16.64], R18 ;  /* 0x0000001210006986 */ /* 0x0101e2000c101526 */
[----:B------:R-:W-:Y:S01]  /*852a0*/  PRMT R0, R18, 0x7632, R0 ;  /* 0x0000763212007816 */ /* 0x000fe20000000000 */
[----:B0-----:R-:W-:-:S05]  /*852b0*/  IMAD.WIDE R16, R3, 0x2, R8 ;  /* 0x0000000203107825 */ /* 0x001fca00078e0208 */
[----:B------:R0:W-:Y:S04]  /*852c0*/  @P2 STG.E.U16 desc[UR38][R16.64], R0 ;  /* 0x0000000010002986 */ /* 0x0001e8000c101526 */
[----:B0-----:R-:W4:Y:S01]  /*852d0*/  LDL.LU R17, [R1+0x10c] ;  /* 0x00010c0001117983 */ /* 0x001f220000300800 */
[----:B--2---:R-:W-:Y:S01]  /*852e0*/  ISETP.LT.AND P4, PT, R24, UR31, !P3 ;  /* 0x0000001f18007c0c */ /* 0x004fe2000df81270 */
[----:B------:R-:W-:Y:S01]  /*852f0*/  VIADD R26, R26, 0xf ;  /* 0x0000000f1a1a7836 */ /* 0x000fe20000000000 */
[----:B------:R-:W-:Y:S02]  /*85300*/  ISETP.LT.AND P5, PT, R25, UR32, !P3 ;  /* 0x0000002019007c0c */ /* 0x000fe4000dfa1270 */
[----:B------:R-:W-:Y:S01]  /*85310*/  ISETP.LT.AND P6, PT, R19, UR44, !P3 ;  /* 0x0000002c13007c0c */ /* 0x000fe2000dfc1270 */
[C---:B------:R-:W-:Y:S01]  /*85320*/  IMAD.WIDE R18, R3.reuse, 0x2, R4 ;  /* 0x0000000203127825 */ /* 0x040fe200078e0204 */
[----:B------:R-:W-:Y:S01]  /*85330*/  ISETP.GE.AND P2, PT, R26, UR11, PT ;  /* 0x0000000b1a007c0c */ /* 0x000fe2000bf46270 */
[----:B------:R-:W0:Y:S02]  /*85340*/  LDCU UR11, c[0x0][0x398] ;  /* 0x00007300ff0b77ac */ /* 0x000e240008000800 */
[----:B------:R-:W-:Y:S01]  /*85350*/  IMAD.WIDE R24, R3, 0x2, R22 ;  /* 0x0000000203187825 */ /* 0x000fe200078e0216 */
[----:B------:R-:W2:Y:S01]  /*85360*/  LDCU UR31, c[0x0][0x398] ;  /* 0x00007300ff1f77ac */ /* 0x000ea20008000800 */
[----:B------:R-:W0:Y:S01]  /*85370*/  LDCU UR32, c[0x0][0x398] ;  /* 0x00007300ff2077ac */ /* 0x000e220008000800 */
[----:B------:R-:W0:Y:S01]  /*85380*/  LDCU UR44, c[0x0][0x398] ;  /* 0x00007300ff2c77ac */ /* 0x000e220008000800 */
[----:B----4-:R4:W-:Y:S01]  /*85390*/  @P4 STG.E.U16 desc[UR38][R18.64], R17 ;  /* 0x0000001112004986 */ /* 0x0109e2000c101526 */
[----:B------:R-:W-:Y:S01]  /*853a0*/  ISETP.LT.AND P4, PT, R29, UR33, !P3 ;  /* 0x000000211d007c0c */ /* 0x000fe2000df81270 */
[----:B------:R-:W0:Y:S02]  /*853b0*/  LDCU UR33, c[0x0][0x398] ;  /* 0x00007300ff2177ac */ /* 0x000e240008000800 */
[----:B------:R0:W-:Y:S01]  /*853c0*/  @P5 STG.E.U16 desc[UR38][R24.64], R27 ;  /* 0x0000001b18005986 */ /* 0x0001e2000c101526 */
[----:B------:R-:W-:Y:S01]  /*853d0*/  ISETP.LT.AND P5, PT, R2, UR46, !P3 ;  /* 0x0000002e02007c0c */ /* 0x000fe2000dfa1270 */
[----:B------:R-:W1:Y:S02]  /*853e0*/  LDCU UR46, c[0x0][0x398] ;  /* 0x00007300ff2e77ac */ /* 0x000e640008000800 */
[----:B----4-:R-:W4:Y:S04]  /*853f0*/  LDL.LU R18, [R1+0xfc] ;  /* 0x0000fc0001127983 */ /* 0x010f280000300800 */
[----:B------:R-:W2:Y:S01]  /*85400*/  LDL R19, [R1+0x35d4] ;  /* 0x0035d40001137983 */ /* 0x000ea20000100800 */
[----:B------:R-:W-:Y:S01]  /*85410*/  ISETP.LT.AND P3, PT, R28, UR48, !P3 ;  /* 0x000000301c007c0c */ /* 0x000fe2000df61270 */
[----:B------:R-:W-:Y:S01]  /*85420*/  IMAD.WIDE R16, R3, 0x2, R20 ;  /* 0x0000000203107825 */ /* 0x000fe200078e0214 */
[----:B------:R-:W1:Y:S01]  /*85430*/  LDCU UR48, c[0x0][0x398] ;  /* 0x00007300ff3077ac */ /* 0x000e620008000800 */
[----:B0-----:R-:W3:Y:S04]  /*85440*/  LDL R27, [R1+0x35d8] ;  /* 0x0035d800011b7983 */ /* 0x001ee80000100800 */
[----:B------:R0:W-:Y:S04]  /*85450*/  STL [R1+0x36b0], R29 ;  /* 0x0036b01d01007387 */ /* 0x0001e80000100800 */
[----:B0-----:R-:W3:Y:S04]  /*85460*/  LDL R29, [R1+0xcc] ;  /* 0x0000cc00011d7983 */ /* 0x001ee80000100800 */
[----:B------:R0:W-:Y:S04]  /*85470*/  STL [R1+0x36ac], R28 ;  /* 0x0036ac1c01007387 */ /* 0x0001e80000100800 */
[----:B0-----:R-:W3:Y:S04]  /*85480*/  LDL.LU R28, [R1+0xec] ;  /* 0x0000ec00011c7983 */ /* 0x001ee80000300800 */
[----:B----4-:R0:W-:Y:S01]  /*85490*/  @P6 STG.E.U16 desc[UR38][R16.64], R18 ;  /* 0x0000001210006986 */ /* 0x0101e2000c101526 */
[----:B------:R-:W-:-:S02]  /*854a0*/  PRMT R0, R18, 0x7632, R0 ;  /* 0x0000763212007816 */ /* 0x000fc40000000000 */
[----:B--2---:R-:W-:Y:S01]  /*854b0*/  ISETP.LT.AND P6, PT, R19, UR50, !P2 ;  /* 0x0000003213007c0c */ /* 0x004fe2000d7c1270 */
[C---:B------:R-:W-:Y:S01]  /*854c0*/  IMAD.WIDE R24, R3.reuse, 0x2, R14 ;  /* 0x0000000203187825 */ /* 0x040fe200078e020e */
[----:B------:R-:W2:Y:S03]  /*854d0*/  LDCU UR50, c[0x0][0x398] ;  /* 0x00007300ff3277ac */ /* 0x000ea60008000800 */
[----:B0-----:R-:W-:-:S04]  /*854e0*/  IMAD.WIDE R16, R3, 0x2, R12 ;  /* 0x0000000203107825 */ /* 0x001fc800078e020c */
[C---:B------:R-:W-:Y:S01]  /*854f0*/  IMAD.WIDE R18, R3.reuse, 0x2, R6 ;  /* 0x0000000203127825 */ /* 0x040fe200078e0206 */
[----:B------:R-:W-:Y:S04]  /*85500*/  @P4 STG.E.U16 desc[UR38][R16.64], R0 ;  /* 0x0000000010004986 */ /* 0x000fe8000c101526 */
[----:B---3--:R0:W-:Y:S04]  /*85510*/  @P5 STG.E.U16 desc[UR38][R18.64], R28 ;  /* 0x0000001c12005986 */ /* 0x0081e8000c101526 */
[----:B0-----:R-:W3:Y:S01]  /*85520*/  LDL.LU R18, [R1+0xdc] ;  /* 0x0000dc0001127983 */ /* 0x001ee20000300800 */
[----:B------:R-:W-:Y:S01]  /*85530*/  PRMT R26, R28, 0x7632, R26 ;  /* 0x000076321c1a7816 */ /* 0x000fe2000000001a */
[----:B------:R-:W-:Y:S01]  /*85540*/  VIADD R3, R3, UR69 ;  /* 0x0000004503037c36 */ /* 0x000fe20008000000 */
[----:B------:R-:W-:Y:S01]  /*85550*/  ISETP.LT.AND P5, PT, R27, UR52, !P2 ;  /* 0x000000341b007c0c */ /* 0x000fe2000d7a1270 */
[----:B------:R-:W4:Y:S02]  /*85560*/  LDL R19, [R1+0x35f0] ;  /* 0x0035f00001137983 */ /* 0x000f240000100800 */
[----:B------:R-:W-:-:S02]  /*85570*/  IMAD.WIDE R16, R3, 0x2, R10 ;  /* 0x0000000203107825 */ /* 0x000fc400078e020a */
[----:B------:R-:W2:Y:S04]  /*85580*/  LDL.LU R28, [R1+0xbc] ;  /* 0x0000bc00011c7983 */ /* 0x000ea80000300800 */
[----:B------:R0:W-:Y:S04]  /*85590*/  @P3 STG.E.U16 desc[UR38][R24.64], R26 ;  /* 0x0000001a18003986 */ /* 0x0001e8000c101526 */
[----:B0-----:R-:W2:Y:S04]  /*855a0*/  LDL R24, [R1+0x35dc] ;  /* 0x0035dc0001187983 */ /* 0x001ea80000100800 */
[----:B------:R-:W2:Y:S01]  /*855b0*/  LDL R25, [R1+0x35e0] ;  /* 0x0035e00001197983 */ /* 0x000ea20000100800 */
[----:B------:R-:W-:-:S03]  /*855c0*/  PRMT R26, R29, 0x7632, R26 ;  /* 0x000076321d1a7816 */ /* 0x000fc6000000001a */
[----:B------:R0:W-:Y:S04]  /*855d0*/  STL [R1+0x36a8], R27 ;  /* 0x0036a81b01007387 */ /* 0x0001e80000100800 */
[----:B0-----:R-:W4:Y:S04]  /*855e0*/  LDL.LU R27, [R1+0xac] ;  /* 0x0000ac00011b7983 */ /* 0x001f280000300800 */
[----:B------:R-:W4:Y:S04]  /*855f0*/  LDL.LU R29, [R1+0x36b0] ;  /* 0x0036b000011d7983 */ /* 0x000f280000300800 */
[----:B---3--:R0:W-:Y:S01]  /*85600*/  @P6 STG.E.U16 desc[UR38][R16.64], R18 ;  /* 0x0000001210006986 */ /* 0x0081e2000c101526 */
[----:B------:R-:W-:Y:S01]  /*85610*/  PRMT R0, R18, 0x7632, R0 ;  /* 0x0000763212007816 */ /* 0x000fe20000000000 */
[----:B0-----:R-:W-:-:S05]  /*85620*/  IMAD.WIDE R16, R3, 0x2, R8 ;  /* 0x0000000203107825 */ /* 0x001fca00078e0208 */
[----:B------:R0:W-:Y:S04]  /*85630*/  @P5 STG.E.U16 desc[UR38][R16.64], R0 ;  /* 0x0000000010005986 */ /* 0x0001e8000c101526 */
[----:B0-----:R-:W3:Y:S04]  /*85640*/  LDL.LU R16, [R1+0xcc] ;  /* 0x0000cc0001107983 */ /* 0x001ee80000300800 */
[----:B------:R-:W3:Y:S01]  /*85650*/  LDL R17, [R1+0x140c] ;  /* 0x00140c0001117983 */ /* 0x000ee20000100800 */
[----:B--2---:R-:W-:Y:S02]  /*85660*/  ISETP.LT.AND P3, PT, R24, UR54, !P2 ;  /* 0x0000003618007c0c */ /* 0x004fe4000d761270 */
[----:B------:R-:W-:-:S02]  /*85670*/  ISETP.LT.AND P4, PT, R25, UR55, !P2 ;  /* 0x0000003719007c0c */ /* 0x000fc4000d781270 */
[----:B----4-:R-:W-:Y:S01]  /*85680*/  ISETP.LT.AND P6, PT, R19, UR56, !P2 ;  /* 0x0000003813007c0c */ /* 0x010fe2000d7c1270 */
[----:B------:R-:W-:-:S04]  /*85690*/  IMAD.WIDE R18, R3, 0x2, R4 ;  /* 0x0000000203127825 */ /* 0x000fc800078e0204 */
[----:B------:R-:W-:Y:S01]  /*856a0*/  IMAD.WIDE R24, R3, 0x2, R22 ;  /* 0x0000000203187825 */ /* 0x000fe200078e0216 */
[----:B------:R-:W-:Y:S01]  /*856b0*/  STL [R1+0x36a4], R29 ;  /* 0x0036a41d01007387 */ /* 0x000fe20000100800 */
[----:B------:R-:W-:-:S03]  /*856c0*/  ISETP.LT.AND P5, PT, R29, UR57, !P2 ;  /* 0x000000391d007c0c */ /* 0x000fc6000d7a1270 */
[----:B---3--:R0:W-:Y:S01]  /*856d0*/  @P3 STG.E.U16 desc[UR38][R18.64], R16 ;  /* 0x0000001012003986 */ /* 0x0081e2000c101526 */
[----:B------:R-:W-:-:S03]  /*856e0*/  VIADD R0, R17, 0x10 ;  /* 0x0000001011007836 */ /* 0x000fc60000000000 */
[----:B------:R2:W-:Y:S01]  /*856f0*/  @P4 STG.E.U16 desc[UR38][R24.64], R26 ;  /* 0x0000001a18004986 */ /* 0x0005e2000c101526 */
[----:B0-----:R-:W-:Y:S01]  /*85700*/  IMAD.WIDE R16, R3, 0x2, R20 ;  /* 0x0000000203107825 */ /* 0x001fe200078e0214 */
[----:B------:R-:W-:Y:S01]  /*85710*/  ISETP.GE.AND P3, PT, R0, UR15, PT ;  /* 0x0000000f00007c0c */ /* 0x000fe2000bf66270 */
[----:B------:R-:W0:Y:S01]  /*85720*/  LDCU UR15, c[0x0][0x398] ;  /* 0x00007300ff0f77ac */ /* 0x000e220008000800 */
[----:B--2---:R-:W2:Y:S01]  /*85730*/  LDL.LU R25, [R1+0x90] ;  /* 0x0000900001197983 */ /* 0x004ea20000300800 */
[----:B------:R-:W-:-:S03]  /*85740*/  PRMT R24, R28, 0x7632, R24 ;  /* 0x000076321c187816 */ /* 0x000fc60000000018 */
[----:B------:R-:W3:Y:S04]  /*85750*/  LDL R29, [R1+0x80] ;  /* 0x00008000011d7983 */ /* 0x000ee80000100800 */
[----:B------:R-:W4:Y:S04]  /*85760*/  LDL R0, [R1+0x35d4] ;  /* 0x0035d40001007983 */ /* 0x000f280000100800 */
[----:B------:R0:W-:Y:S04]  /*85770*/  @P6 STG.E.U16 desc[UR38][R16.64], R28 ;  /* 0x0000001c10006986 */ /* 0x0001e8000c101526 */
[----:B0-----:R-:W2:Y:S01]  /*85780*/  LDL.LU R28, [R1+0x36ac] ;  /* 0x0036ac00011c7983 */ /* 0x001ea20000300800 */
[----:B------:R-:W-:Y:S01]  /*85790*/  ISETP.LT.AND P4, PT, R2, UR58, !P2 ;  /* 0x0000003a02007c0c */ /* 0x000fe2000d781270 */
[----:B------:R-:W-:-:S04]  /*857a0*/  IMAD.WIDE R18, R3, 0x2, R12 ;  /* 0x0000000203127825 */ /* 0x000fc800078e020c */
[C---:B------:R-:W-:Y:S01]  /*857b0*/  IMAD.WIDE R16, R3.reuse, 0x2, R6 ;  /* 0x0000000203107825 */ /* 0x040fe200078e0206 */
[----:B------:R0:W-:Y:S07]  /*857c0*/  @P5 STG.E.U16 desc[UR38][R18.64], R24 ;  /* 0x0000001812005986 */ /* 0x0001ee000c101526 */
[----:B------:R-:W-:Y:S01]  /*857d0*/  @P4 STG.E.U16 desc[UR38][R16.64], R27 ;  /* 0x0000001b10004986 */ /* 0x000fe2000c101526 */
[----:B0-----:R-:W-:Y:S01]  /*857e0*/  IMAD.WIDE R18, R3, 0x2, R14 ;  /* 0x0000000203127825 */ /* 0x001fe200078e020e */
[----:B----4-:R-:W-:-:S03]  /*857f0*/  ISETP.LT.AND P6, PT, R0, UR60, !P3 ;  /* 0x0000003c00007c0c */ /* 0x010fc6000dfc1270 */
[----:B------:R-:W-:Y:S01]  /*85800*/  VIADD R0, R3, UR69 ;  /* 0x0000004503007c36 */ /* 0x000fe20008000000 */
[----:B------:R-:W-:Y:S01]  /*85810*/  PRMT R3, R27, 0x7632, R3 ;  /* 0x000076321b037816 */ /* 0x000fe20000000003 */
[----:B--2---:R0:W-:Y:S01]  /*85820*/  STL [R1+0x36a0], R28 ;  /* 0x0036a01c01007387 */ /* 0x0041e20000100800 */
[----:B------:R-:W-:-:S03]  /*85830*/  ISETP.LT.AND P2, PT, R28, UR59, !P2 ;  /* 0x0000003b1c007c0c */ /* 0x000fc6000d741270 */
[----:B------:R-:W1:Y:S04]  /*85840*/  LDL R24, [R1+0x35e0] ;  /* 0x0035e00001187983 */ /* 0x000e680000100800 */
[----:B0-----:R-:W2:Y:S04]  /*85850*/  LDL.LU R28, [R1+0x70] ;  /* 0x00007000011c7983 */ /* 0x001ea80000300800 */
[----:B------:R-:W4:Y:S01]  /*85860*/  LDL.LU R27, [R1+0x36a8] ;  /* 0x0036a800011b7983 */ /* 0x000f220000300800 */
[----:B------:R-:W-:-:S03]  /*85870*/  IMAD.WIDE R16, R0, 0x2, R10 ;  /* 0x0000000200107825 */ /* 0x000fc600078e020a */
[----:B------:R0:W-:Y:S04]  /*85880*/  @P2 STG.E.U16 desc[UR38][R18.64], R3 ;  /* 0x0000000312002986 */ /* 0x0001e8000c101526 */
[----:B------:R1:W-:Y:S04]  /*85890*/  @P6 STG.E.U16 desc[UR38][R16.64], R25 ;  /* 0x0000001910006986 */ /* 0x0003e8000c101526 */
[----:B0-----:R-:W2:Y:S01]  /*858a0*/  LDL R18, [R1+0x35dc] ;  /* 0x0035dc0001127983 */ /* 0x001ea20000100800 */
[----:B------:R-:W-:-:S03]  /*858b0*/  PRMT R3, R25, 0x7632, R3 ;  /* 0x0000763219037816 */ /* 0x000fc60000000003 */
[----:B------:R-:W2:Y:S01]  /*858c0*/  LDL R19, [R1+0x35f0] ;  /* 0x0035f00001137983 */ /* 0x000ea20000100800 */
[----:B---3--:R-:W-:-:S03]  /*858d0*/  PRMT R26, R29, 0x7632, R26 ;  /* 0x000076321d1a7816 */ /* 0x008fc6000000001a */
[----:B------:R-:W3:Y:S01]  /*858e0*/  LDL.LU R29, [R1+0x36a4] ;  /* 0x0036a400011d7983 */ /* 0x000ee20000300800 */
[----:B-1----:R-:W-:Y:S01]  /*858f0*/  ISETP.LT.AND P5, PT, R24, UR41, !P3 ;  /* 0x0000002918007c0c */ /* 0x002fe2000dfa1270 */
[----:B------:R-:W-:Y:S01]  /*85900*/  IMAD.WIDE R24, R0, 0x2, R8 ;  /* 0x0000000200187825 */ /* 0x000fe200078e0208 */
[----:B----4-:R-:W-:-:S03]  /*85910*/  ISETP.LT.AND P4, PT, R27, UR37, !P3 ;  /* 0x000000251b007c0c */ /* 0x010fc6000df81270 */
[----:B------:R-:W-:Y:S01]  /*85920*/  IMAD.WIDE R16, R0, 0x2, R22 ;  /* 0x0000000200107825 */ /* 0x000fe200078e0216 */
[----:B------:R-:W0:Y:S09]  /*85930*/  LDCU UR37, c[0x0][0x398] ;  /* 0x00007300ff2577ac */ /* 0x000e320008000800 */
[----:B------:R1:W-:Y:S04]  /*85940*/  @P4 STG.E.U16 desc[UR38][R24.64], R3 ;  /* 0x0000000318004986 */ /* 0x0003e8000c101526 */
[----:B-1----:R-:W4:Y:S04]  /*85950*/  LDL.LU R3, [R1+0x80] ;  /* 0x0000800001037983 */ /* 0x002f280000300800 */
[----:B------:R-:W4:Y:S01]  /*85960*/  LDL R25, [R1+0x140c] ;  /* 0x00140c0001197983 */ /* 0x000f220000100800 */
[----:B--2---:R-:W-:Y:S01]  /*85970*/  ISETP.LT.AND P2, PT, R18, UR34, !P3 ;  /* 0x0000002212007c0c */ /* 0x004fe2000df41270 */
[----:B------:R-:W1:Y:S01]  /*85980*/  LDCU UR34, c[0x0][0x398] ;  /* 0x00007300ff2277ac */ /* 0x000e620008000800 */
[----:B------:R-:W-:Y:S01]  /*85990*/  ISETP.LT.AND P6, PT, R19, UR7, !P3 ;  /* 0x0000000713007c0c */ /* 0x000fe2000dfc1270 */
[----:B------:R-:W-:Y:S01]  /*859a0*/  IMAD.WIDE R18, R0, 0x2, R4 ;  /* 0x0000000200127825 */ /* 0x000fe200078e0204 */
[----:B---3--:R-:W-:Y:S01]  /*859b0*/  ISETP.LT.AND P4, PT, R29, UR26, !P3 ;  /* 0x0000001a1d007c0c */ /* 0x008fe2000df81270 */
[----:B------:R2:W-:Y:S01]  /*859c0*/  STL [R1+0x369c], R29 ;  /* 0x00369c1d01007387 */ /* 0x0005e20000100800 */
[----:B------:R-:W-:Y:S01]  /*859d0*/  PRMT R24, R28, 0x7632, R24 ;  /* 0x000076321c187816 */ /* 0x000fe20000000018 */
[----:B------:R-:W3:Y:S01]  /*859e0*/  LDCU UR7, c[0x0][0x398] ;  /* 0x00007300ff0777ac */ /* 0x000ee20008000800 */
[----:B------:R-:W0:Y:S01]  /*859f0*/  LDCU UR26, c[0x0][0x398] ;  /* 0x00007300ff1a77ac */ /* 0x000e220008000800 */
[----:B--2---:R-:W2:Y:S04]  /*85a00*/  LDL R29, [R1+0x40] ;  /* 0x00004000011d7983 */ /* 0x004ea80000100800 */
[----:B----4-:R4:W-:Y:S04]  /*85a10*/  @P2 STG.E.U16 desc[UR38][R18.64], R3 ;  /* 0x0000000312002986 */ /* 0x0109e8000c101526 */
[----:B------:R0:W-:Y:S01]  /*85a20*/  @P5 STG.E.U16 desc[UR38][R16.64], R26 ;  /* 0x0000001a10005986 */ /* 0x0001e2000c101526 */
[----:B----4-:R-:W-:-:S03]  /*85a30*/  VIADD R3, R25, 0x11 ;  /* 0x0000001119037836 */ /* 0x010fc60000000000 */
[----:B------:R-:W4:Y:S01]  /*85a40*/  LDL R25, [R1+0x35f0] ;  /* 0x0035f00001197983 */ /* 0x000f220000100800 */
[----:B0-----:R-:W-:Y:S01]  /*85a50*/  IMAD.WIDE R16, R0, 0x2, R20 ;  /* 0x0000000200107825 */ /* 0x001fe200078e0214 */
[----:B------:R-:W-:Y:S01]  /*85a60*/  ISETP.GE.AND P2, PT, R3, UR14, PT ;  /* 0x0000000e03007c0c */ /* 0x000fe2000bf46270 */
[----:B------:R-:W0:Y:S01]  /*85a70*/  LDCU UR14, c[0x0][0x398] ;  /* 0x00007300ff0e77ac */ /* 0x000e220008000800 */
[----:B------:R-:W3:Y:S04]  /*85a80*/  LDL R3, [R1+0x35d4] ;  /* 0x0035d40001037983 */ /* 0x000ee80000100800 */
[----:B------:R1:W-:Y:S04]  /*85a90*/  @P6 STG.E.U16 desc[UR38][R16.64], R28 ;  /* 0x0000001c10006986 */ /* 0x0003e8000c101526 */
[----:B-1----:R-:W3:Y:S01]  /*85aa0*/  LDL.LU R28, [R1+0x36a0] ;  /* 0x0036a000011c7983 */ /* 0x002ee20000300800 */
[----:B------:R-:W-:Y:S01]  /*85ab0*/  ISETP.LT.AND P5, PT, R2, UR24, !P3 ;  /* 0x0000001802007c0c */ /* 0x000fe2000dfa1270 */
[----:B------:R-:W-:Y:S01]  /*85ac0*/  IMAD.WIDE R18, R0, 0x2, R12 ;  /* 0x0000000200127825 */ /* 0x000fe200078e020c */
[----:B--2---:R-:W-:Y:S01]  /*85ad0*/  PRMT R26, R29, 0x7632, R26 ;  /* 0x000076321d1a7816 */ /* 0x004fe2000000001a */
[----:B------:R-:W1:Y:S01]  /*85ae0*/  LDCU UR24, c[0x0][0x398] ;  /* 0x00007300ff1877ac */ /* 0x000e620008000800 */
[----:B---3--:R-:W-:Y:S01]  /*85af0*/  ISETP.LT.AND P3, PT, R28, UR36, !P3 ;  /* 0x000000241c007c0c */ /* 0x008fe2000df61270 */
[----:B------:R2:W-:Y:S01]  /*85b00*/  STL [R1+0x3698], R28 ;  /* 0x0036981c01007387 */ /* 0x0005e20000100800 */
[C---:B------:R-:W-:Y:S01]  /*85b10*/  IMAD.WIDE R16, R0.reuse, 0x2, R6 ;  /* 0x0000000200107825 */ /* 0x040fe200078e0206 */
[----:B------:R-:W3:Y:S02]  /*85b20*/  LDCU UR36, c[0x0][0x398] ;  /* 0x00007300ff2477ac */ /* 0x000ee40008000800 */
[----:B--2---:R-:W2:Y:S04]  /*85b30*/  LDL.LU R28, [R1+0x60] ;  /* 0x00006000011c7983 */ /* 0x004ea80000300800 */
[----:B------:R0:W-:Y:S01]  /*85b40*/  @P4 STG.E.U16 desc[UR38][R18.64], R24 ;  /* 0x0000001812004986 */ /* 0x0001e2000c101526 */
[----:B------:R-:W-:Y:S01]  /*85b50*/  ISETP.LT.AND P4, PT, R3, UR40, !P2 ;  /* 0x0000002803007c0c */ /* 0x000fe2000d781270 */
[----:B------:R-:W-:-:S02]  /*85b60*/  VIADD R3, R0, UR69 ;  /* 0x0000004500037c36 */ /* 0x000fc40008000000 */
[----:B0-----:R-:W3:Y:S01]  /*85b70*/  LDL.LU R24, [R1+0x50] ;  /* 0x0000500001187983 */ /* 0x001ee20000300800 */
[----:B------:R-:W-:Y:S01]  /*85b80*/  IMAD.WIDE R18, R0, 0x2, R14 ;  /* 0x0000000200127825 */ /* 0x000fe200078e020e */
[----:B--2---:R-:W-:Y:S02]  /*85b90*/  PRMT R0, R28, 0x7632, R0 ;  /* 0x000076321c007816 */ /* 0x004fe40000000000 */
[----:B------:R0:W-:Y:S01]  /*85ba0*/  @P5 STG.E.U16 desc[UR38][R16.64], R28 ;  /* 0x0000001c10005986 */ /* 0x0001e2000c101526 */
[----:B------:R-:W-:Y:S01]  /*85bb0*/  ISETP.LT.AND P5, PT, R27, UR6, !P2 ;  /* 0x000000061b007c0c */ /* 0x000fe2000d7a1270 */
[----:B------:R-:W2:Y:S02]  /*85bc0*/  LDCU UR6, c[0x0][0x398] ;  /* 0x00007300ff0677ac */ /* 0x000ea40008000800 */
[----:B0-----:R-:W2:Y:S04]  /*85bd0*/  LDL.LU R28, [R1+0x30] ;  /* 0x00003000011c7983 */ /* 0x001ea80000300800 */
[----:B------:R0:W-:Y:S04]  /*85be0*/  STL [R1+0x3694], R27 ;  /* 0x0036941b01007387 */ /* 0x0001e80000100800 */
[----:B0-----:R-:W2:Y:S01]  /*85bf0*/  LDL R27, [R1+0x35e0] ;  /* 0x0035e000011b7983 */ /* 0x001ea20000100800 */
[----:B------:R-:W-:-:S03]  /*85c00*/  IMAD.WIDE R16, R3, 0x2, R10 ;  /* 0x0000000203107825 */ /* 0x000fc600078e020a */
[----:B------:R0:W-:Y:S04]  /*85c10*/  @P3 STG.E.U16 desc[UR38][R18.64], R0 ;  /* 0x0000000012003986 */ /* 0x0001e8000c101526 */
[----:B---3--:R3:W-:Y:S04]  /*85c20*/  @P4 STG.E.U16 desc[UR38][R16.64], R24 ;  /* 0x0000001810004986 */ /* 0x0087e8000c101526 */
[----:B0-----:R-:W4:Y:S01]  /*85c30*/  LDL R19, [R1+0x35dc] ;  /* 0x0035dc0001137983 */ /* 0x001f220000100800 */
[----:B------:R-:W-:Y:S01]  /*85c40*/  PRMT R0, R24, 0x7632, R0 ;  /* 0x0000763218007816 */ /* 0x000fe20000000000 */
[----:B---3--:R-:W-:-:S05]  /*85c50*/  IMAD.WIDE R16, R3, 0x2, R8 ;  /* 0x0000000203107825 */ /* 0x008fca00078e0208 */
[----:B------:R0:W-:Y:S01]  /*85c60*/  @P5 STG.E.U16 desc[UR38][R16.64], R0 ;  /* 0x0000000010005986 */ /* 0x0001e2000c101526 */
[----:B--2---:R-:W-:Y:S01]  /*85c70*/  ISETP.LT.AND P6, PT, R27, UR5, !P2 ;  /* 0x000000051b007c0c */ /* 0x004fe2000d7c1270 */
[----:B------:R-:W2:Y:S02]  /*85c80*/  LDCU UR5, c[0x0][0x398] ;  /* 0x00007300ff0577ac */ /* 0x000ea40008000800 */
[----:B------:R-:W3:Y:S04]  /*85c90*/  LDL.LU R27, [R1+0x20] ;  /* 0x00002000011b7983 */ /* 0x000ee80000300800 */
[----:B------:R-:W2:Y:S04]  /*85ca0*/  LDL.LU R29, [R1+0x369c] ;  /* 0x00369c00011d7983 */ /* 0x000ea80000300800 */
[----:B0-----:R-:W2:Y:S04]  /*85cb0*/  LDL.LU R16, [R1+0x40] ;  /* 0x0000400001107983 */ /* 0x001ea80000300800 */
[----:B------:R-:W3:Y:S01]  /*85cc0*/  LDL R17, [R1+0x140c] ;  /* 0x00140c0001117983 */ /* 0x000ee20000100800 */
[----:B----4-:R-:W-:-:S02]  /*85cd0*/  ISETP.LT.AND P3, PT, R19, UR8, !P2 ;  /* 0x0000000813007c0c */ /* 0x010fc4000d761270 */
[----:B------:R-:W-:Y:S01]  /*85ce0*/  ISETP.LT.AND P4, PT, R25, UR4, !P2 ;  /* 0x0000000419007c0c */ /* 0x000fe2000d781270 */
[C---:B------:R-:W-:Y:S01]  /*85cf0*/  IMAD.WIDE R18, R3.reuse, 0x2, R4 ;  /* 0x0000000203127825 */ /* 0x040fe200078e0204 */
[----:B------:R-:W0:Y:S03]  /*85d00*/  LDCU UR4, c[0x0][0x398] ;  /* 0x00007300ff0477ac */ /* 0x000e260008000800 */
[----:B------:R-:W-:Y:S01]  /*85d10*/  IMAD.WIDE R24, R3, 0x2, R22 ;  /* 0x0000000203187825 */ /* 0x000fe200078e0216 */
[----:B------:R-:W4:Y:S05]  /*85d20*/  LDCU UR8, c[0x0][0x398] ;  /* 0x00007300ff0877ac */ /* 0x000f2a0008000800 */
[----:B--2---:R2:W-:Y:S01]  /*85d30*/  @P3 STG.E.U16 desc[UR38][R18.64], R16 ;  /* 0x0000001012003986 */ /* 0x0045e2000c101526 */
[----:B---3--:R-:W-:Y:S01]  /*85d40*/  VIADD R0, R17, 0x12 ;  /* 0x0000001211007836 */ /* 0x008fe20000000000 */
[----:B------:R-:W-:-:S02]  /*85d50*/  ISETP.LT.AND P5, PT, R29, UR17, !P2 ;  /* 0x000000111d007c0c */ /* 0x000fc4000d7a1270 */
[----:B------:R3:W-:Y:S01]  /*85d60*/  STL [R1+0x3690], R29 ;  /* 0x0036901d01007387 */ /* 0x0007e20000100800 */
[----:B------:R-:W0:Y:S01]  /*85d70*/  LDCU UR17, c[0x0][0x398] ;  /* 0x00007300ff1177ac */ /* 0x000e220008000800 */
[----:B--2---:R-:W-:Y:S02]  /*85d80*/  IMAD.WIDE R16, R3, 0x2, R20 ;  /* 0x0000000203107825 */ /* 0x004fe400078e0214 */
[----:B------:R2:W-:Y:S01]  /*85d90*/  @P6 STG.E.U16 desc[UR38][R24.64], R26 ;  /* 0x0000001a18006986 */ /* 0x0005e2000c101526 */
[----:B------:R-:W-:Y:S01]  /*85da0*/  ISETP.GE.AND P3, PT, R0, UR13, PT ;  /* 0x0000000d00007c0c */ /* 0x000fe2000bf66270 */
[----:B------:R-:W0:Y:S02]  /*85db0*/  LDCU UR13, c[0x0][0x398] ;  /* 0x00007300ff0d77ac */ /* 0x000e240008000800 */
[----:B---3--:R-:W3:Y:S04]  /*85dc0*/  LDL R29, [R1+0x84] ;  /* 0x00008400011d7983 */ /* 0x008ee80000100800 */
[----:B------:R-:W3:Y:S04]  /*85dd0*/  LDL R0, [R1+0x35d4] ;  /* 0x0035d40001007983 */ /* 0x000ee80000100800 */
[----:B--2---:R-:W2:Y:S01]  /*85de0*/  LDL R25, [R1+0x35f0] ;  /* 0x0035f00001197983 */ /* 0x004ea20000100800 */
[----:B------:R-:W-:-:S03]  /*85df0*/  PRMT R24, R28, 0x7632, R24 ;  /* 0x000076321c187816 */ /* 0x000fc60000000018 */
[----:B------:R0:W-:Y:S04]  /*85e00*/  @P4 STG.E.U16 desc[UR38][R16.64], R28 ;  /* 0x0000001c10004986 */ /* 0x0001e8000c101526 */
[----:B0-----:R-:W2:Y:S01]  /*85e10*/  LDL.LU R28, [R1+0x3698] ;  /* 0x00369800011c7983 */ /* 0x001ea20000300800 */
[----:B------:R-:W-:Y:S01]  /*85e20*/  ISETP.LT.AND P6, PT, R2, UR18, !P2 ;  /* 0x0000001202007c0c */ /* 0x000fe2000d7c1270 */
[C---:B------:R-:W-:Y:S01]  /*85e30*/  IMAD.WIDE R18, R3.reuse, 0x2, R12 ;  /* 0x0000000203127825 */ /* 0x040fe200078e020c */
[----:B------:R-:W0:Y:S03]  /*85e40*/  LDCU UR18, c[0x0][0x398] ;  /* 0x00007300ff1277ac */ /* 0x000e260008000800 */
[C---:B------:R-:W-:Y:S01]  /*85e50*/  IMAD.WIDE R16, R3.reuse, 0x2, R6 ;  /* 0x0000000203107825 */ /* 0x040fe200078e0206 */
[----:B------:R1:W-:Y:S07]  /*85e60*/  @P5 STG.E.U16 desc[UR38][R18.64], R24 ;  /* 0x0000001812005986 */ /* 0x0003ee000c101526 */
[----:B------:R0:W-:Y:S01]  /*85e70*/  @P6 STG.E.U16 desc[UR38][R16.64], R27 ;  /* 0x0000001b10006986 */ /* 0x0001e2000c101526 */
[----:B-1----:R-:W-:Y:S01]  /*85e80*/  IMAD.WIDE R18, R3, 0x2, R14 ;  /* 0x0000000203127825 */ /* 0x002fe200078e020e */
[----:B---3--:R-:W-:-:S03]  /*85e90*/  ISETP.LT.AND P4, PT, R0, UR20, !P3 ;  /* 0x0000001400007c0c */ /* 0x008fc6000df81270 */
[----:B------:R-:W-:Y:S01]  /*85ea0*/  VIADD R0, R3, UR69 ;  /* 0x0000004503007c36 */ /* 0x000fe20008000000 */
[----:B------:R-:W-:Y:S01]  /*85eb0*/  PRMT R3, R27, 0x7632, R3 ;  /* 0x000076321b037816 */ /* 0x000fe20000000003 */
[----:B------:R-:W1:Y:S01]  /*85ec0*/  LDCU UR20, c[0x0][0x398] ;  /* 0x00007300ff1477ac */ /* 0x000e620008000800 */
[----:B--2---:R2:W-:Y:S01]  /*85ed0*/  STL [R1+0x368c], R28 ;  /* 0x00368c1c01007387 */ /* 0x0045e20000100800 */
[----:B------:R-:W-:Y:S01]  /*85ee0*/  ISETP.LT.AND P2, PT, R28, UR19, !P2 ;  /* 0x000000131c007c0c */ /* 0x000fe2000d741270 */
[----:B0-----:R-:W-:Y:S01]  /*85ef0*/  IMAD.WIDE R16, R0, 0x2, R10 ;  /* 0x0000000200107825 */ /* 0x001fe200078e020a */
[----:B------:R-:W-:Y:S01]  /*85f00*/  PRMT R26, R29, 0x7632, R26 ;  /* 0x000076321d1a7816 */ /* 0x000fe2000000001a */
[----:B------:R-:W3:Y:S01]  /*85f10*/  LDL.LU R24, [R1+0x94] ;  /* 0x0000940001187983 */ /* 0x000ee20000300800 */
[----:B------:R-:W0:Y:S03]  /*85f20*/  LDCU UR19, c[0x0][0x398] ;  /* 0x00007300ff1377ac */ /* 0x000e260008000800 */
[----:B--2---:R-:W2:Y:S04]  /*85f30*/  LDL.LU R28, [R1+0x74] ;  /* 0x00007400011c7983 */ /* 0x004ea80000300800 */
[----:B------:R-:W2:Y:S04]  /*85f40*/  LDL.LU R27, [R1+0x3694] ;  /* 0x00369400011b7983 */ /* 0x000ea80000300800 */
[----:B------:R0:W-:Y:S04]  /*85f50*/  @P2 STG.E.U16 desc[UR38][R18.64], R3 ;  /* 0x0000000312002986 */ /* 0x0001e8000c101526 */
[----:B0-----:R-:W4:Y:S04]  /*85f60*/  LDL R18, [R1+0x35dc] ;  /* 0x0035dc0001127983 */ /* 0x001f280000100800 */
[----:B------:R-:W4:Y:S04]  /*85f70*/  LDL R19, [R1+0x35e0] ;  /* 0x0035e00001137983 */ /* 0x000f280000100800 */
[----:B------:R-:W4:Y:S04]  /*85f80*/  LDL.LU R29, [R1+0x3690] ;  /* 0x00369000011d7983 */ /* 0x000f280000300800 */
[----:B---3--:R0:W-:Y:S01]  /*85f90*/  @P4 STG.E.U16 desc[UR38][R16.64], R24 ;  /* 0x0000001810004986 */ /* 0x0081e2000c101526 */
[----:B------:R-:W-:-:S02]  /*85fa0*/  PRMT R3, R24, 0x7632, R3 ;  /* 0x0000763218037816 */ /* 0x000fc40000000003 */
[----:B--2---:R-:W-:Y:S01]  /*85fb0*/  ISETP.LT.AND P5, PT, R27, UR16, !P3 ;  /* 0x000000101b007c0c */ /* 0x004fe2000dfa1270 */
[----:B------:R-:W2:Y:S01]  /*85fc0*/  LDCU UR16, c[0x0][0x398] ;  /* 0x00007300ff1077ac */ /* 0x000ea20008000800 */
[----:B0-----:R-:W-:-:S11]  /*85fd0*/  IMAD.WIDE R16, R0, 0x2, R8 ;  /* 0x0000000200107825 */ /* 0x001fd600078e0208 */
[----:B------:R0:W-:Y:S04]  /*85fe0*/  @P5 STG.E.U16 desc[UR38][R16.64], R3 ;  /* 0x0000000310005986 */ /* 0x0001e8000c101526 */
[----:B0-----:R-:W3:Y:S04]  /*85ff0*/  LDL.LU R16, [R1+0x84] ;  /* 0x0000840001107983 */ /* 0x001ee80000300800 */
[----:B------:R-:W2:Y:S01]  /*86000*/  LDL R17, [R1+0x140c] ;  /* 0x00140c0001117983 */ /* 0x000ea20000100800 */
[----:B----4-:R-:W-:Y:S01]  /*86010*/  ISETP.LT.AND P2, PT, R18, UR21, !P3 ;  /* 0x0000001512007c0c */ /* 0x010fe2000df41270 */
[----:B------:R-:W0:Y:S01]  /*86020*/  LDCU UR21, c[0x0][0x398] ;  /* 0x00007300ff1577ac */ /* 0x000e220008000800 */
[----:B------:R-:W-:-:S02]  /*86030*/  ISETP.LT.AND P6, PT, R19, UR22, !P3 ;  /* 0x0000001613007c0c */ /* 0x000fc4000dfc1270 */
[----:B------:R-:W-:Y:S01]  /*86040*/  ISETP.LT.AND P4, PT, R25, UR23, !P3 ;  /* 0x0000001719007c0c */ /* 0x000fe2000df81270 */
[C---:B------:R-:W-:Y:S01]  /*86050*/  IMAD.WIDE R18, R0.reuse, 0x2, R4 ;  /* 0x0000000200127825 */ /* 0x040fe200078e0204 */
[----:B------:R-:W-:Y:S01]  /*86060*/  ISETP.LT.AND P5, PT, R29, UR28, !P3 ;  /* 0x0000001c1d007c0c */ /* 0x000fe2000dfa1270 */
[----:B------:R4:W-:Y:S01]  /*86070*/  STL [R1+0x3688], R29 ;  /* 0x0036881d01007387 */ /* 0x0009e20000100800 */
[----:B------:R-:W0:Y:S01]  /*86080*/  LDCU UR22, c[0x0][0x398] ;  /* 0x00007300ff1677ac */ /* 0x000e220008000800 */
[----:B------:R-:W-:Y:S01]  /*86090*/  IMAD.WIDE R24, R0, 0x2, R22 ;  /* 0x0000000200187825 */ /* 0x000fe200078e0216 */
[----:B------:R-:W0:Y:S01]  /*860a0*/  LDCU UR23, c[0x0][0x398] ;  /* 0x00007300ff1777ac */ /* 0x000e220008000800 */
[----:B------:R-:W0:Y:S01]  /*860b0*/  LDCU UR28, c[0x0][0x398] ;  /* 0x00007300ff1c77ac */ /* 0x000e220008000800 */
[----:B----4-:R-:W4:Y:S04]  /*860c0*/  LDL R29, [R1+0x44] ;  /* 0x00004400011d7983 */ /* 0x010f280000100800 */
[----:B---3--:R3:W-:Y:S01]  /*860d0*/  @P2 STG.E.U16 desc[UR38][R18.64], R16 ;  /* 0x0000001012002986 */ /* 0x0087e2000c101526 */
[----:B--2---:R-:W-:-:S03]  /*860e0*/  VIADD R3, R17, 0x13 ;  /* 0x0000001311037836 */ /* 0x004fc60000000000 */
[----:B------:R2:W-:Y:S01]  /*860f0*/  @P6 STG.E.U16 desc[UR38][R24.64], R26 ;  /* 0x0000001a18006986 */ /* 0x0005e2000c101526 */
[----:B---3--:R-:W-:Y:S01]  /*86100*/  IMAD.WIDE R16, R0, 0x2, R20 ;  /* 0x0000000200107825 */ /* 0x008fe200078e0214 */
[----:B------:R-:W-:Y:S01]  /*86110*/  ISETP.GE.AND P2, PT, R3, UR12, PT ;  /* 0x0000000c03007c0c */ /* 0x000fe2000bf46270 */
[----:B------:R-:W3:Y:S01]  /*86120*/  LDCU UR12, c[0x0][0x398] ;  /* 0x00007300ff0c77ac */ /* 0x000ee20008000800 */
[----:B------:R-:W3:Y:S01]  /*86130*/  LDL R3, [R1+0x35d4] ;  /* 0x0035d40001037983 */ /* 0x000ee20000100800 */
[----:B--2---:R-:W-:-:S03]  /*86140*/  PRMT R24, R28, 0x7632, R24 ;  /* 0x000076321c187816 */ /* 0x004fc60000000018 */
[----:B------:R-:W2:Y:S04]  /*86150*/  LDL R25, [R1+0x35f0] ;  /* 0x0035f00001197983 */ /* 0x000ea80000100800 */
[----:B------:R0:W-:Y:S04]  /*86160*/  @P4 STG.E.U16 desc[UR38][R16.64], R28 ;  /* 0x0000001c10004986 */ /* 0x0001e8000c101526 */
[----:B0-----:R-:W2:Y:S01]  /*86170*/  LDL.LU R28, [R1+0x368c] ;  /* 0x00368c00011c7983 */ /* 0x001ea20000300800 */
[----:B------:R-:W-:Y:S01]  /*86180*/  ISETP.LT.AND P6, PT, R2, UR29, !P3 ;  /* 0x0000001d02007c0c */ /* 0x000fe2000dfc1270 */
[----:B------:R-:W-:Y:S01]  /*86190*/  IMAD.WIDE R18, R0, 0x2, R12 ;  /* 0x0000000200127825 */ /* 0x000fe200078e020c */
[----:B----4-:R-:W-:Y:S01]  /*861a0*/  PRMT R26, R29, 0x7632, R26 ;  /* 0x000076321d1a7816 */ /* 0x010fe2000000001a */
[----:B------:R-:W0:Y:S01]  /*861b0*/  LDCU UR29, c[0x0][0x398] ;  /* 0x00007300ff1d77ac */ /* 0x000e220008000800 */
[----:B--2---:R-:W-:Y:S01]  /*861c0*/  ISETP.LT.AND P3, PT, R28, UR30, !P3 ;  /* 0x0000001e1c007c0c */ /* 0x004fe2000df61270 */
[----:B------:R2:W-:Y:S01]  /*861d0*/  STL [R1+0x3684], R28 ;  /* 0x0036841c01007387 */ /* 0x0005e20000100800 */
[C---:B------:R-:W-:Y:S01]  /*861e0*/  IMAD.WIDE R16, R0.reuse, 0x2, R6 ;  /* 0x0000000200107825 */ /* 0x040fe200078e0206 */
[----:B---3--:R-:W-:Y:S01]  /*861f0*/  ISETP.LT.AND P4, PT, R3, UR11, !P2 ;  /* 0x0000000b03007c0c */ /* 0x008fe2000d781270 */
[----:B------:R-:W3:Y:S01]  /*86200*/  LDCU UR11, c[0x0][0x398] ;  /* 0x00007300ff0b77ac */ /* 0x000ee20008000800 */
[----:B------:R4:W-:Y:S01]  /*86210*/  @P5 STG.E.U16 desc[UR38][R18.64], R24 ;  /* 0x0000001812005986 */ /* 0x0009e2000c101526 */
[----:B------:R-:W0:Y:S03]  /*86220*/  LDCU UR30, c[0x0][0x398] ;  /* 0x00007300ff1e77ac */ /* 0x000e260008000800 */
[----:B--2---:R-:W2:Y:S01]  /*86230*/  LDL.LU R28, [R1+0x64] ;  /* 0x00006400011c7983 */ /* 0x004ea20000300800 */
[C---:B------:R-:W-:Y:S01]  /*86240*/  VIADD R3, R0.reuse, UR69 ;  /* 0x0000004500037c36 */ /* 0x040fe20008000000 */
[----:B------:R-:W-:Y:S01]  /*86250*/  ISETP.LT.AND P5, PT, R27, UR31, !P2 ;  /* 0x0000001f1b007c0c */ /* 0x000fe2000d7a1270 */
[----:B------:R-:W0:Y:S01]  /*86260*/  LDCU UR31, c[0x0][0x398] ;  /* 0x00007300ff1f77ac */ /* 0x000e220008000800 */
[----:B----4-:R-:W4:Y:S01]  /*86270*/  LDL.LU R24, [R1+0x54] ;  /* 0x0000540001187983 */ /* 0x010f220000300800 */
[----:B------:R-:W-:Y:S01]  /*86280*/  IMAD.WIDE R18, R0, 0x2, R14 ;  /* 0x0000000200127825 */ /* 0x000fe200078e020e */
[----:B--2---:R-:W-:-:S02]  /*86290*/  PRMT R0, R28, 0x7632, R0 ;  /* 0x000076321c007816 */ /* 0x004fc40000000000 */
[----:B------:R2:W-:Y:S04]  /*862a0*/  @P6 STG.E.U16 desc[UR38][R16.64], R28 ;  /* 0x0000001c10006986 */ /* 0x0005e8000c101526 */
[----:B--2---:R-:W2:Y:S04]  /*862b0*/  LDL.LU R28, [R1+0x34] ;  /* 0x00003400011c7983 */ /* 0x004ea80000300800 */
[----:B------:R0:W-:Y:S04]  /*862c0*/  STL [R1+0x3680], R27 ;  /* 0x0036801b01007387 */ /* 0x0001e80000100800 */
[----:B0-----:R-:W2:Y:S01]  /*862d0*/  LDL R27, [R1+0x35e0] ;  /* 0x0035e000011b7983 */ /* 0x001ea20000100800 */
[----:B------:R-:W-:-:S03]  /*862e0*/  IMAD.WIDE R16, R3, 0x2, R10 ;  /* 0x0000000203107825 */ /* 0x000fc600078e020a */
[----:B------:R0:W-:Y:S04]  /*862f0*/  @P3 STG.E.U16 desc[UR38][R18.64], R0 ;  /* 0x0000000012003986 */ /* 0x0001e8000c101526 */
[----:B----4-:R4:W-:Y:S04]  /*86300*/  @P4 STG.E.U16 desc[UR38][R16.64], R24 ;  /* 0x0000001810004986 */ /* 0x0109e8000c101526 */
[----:B0-----:R-:W3:Y:S01]  /*86310*/  LDL R19, [R1+0x35dc] ;  /* 0x0035dc0001137983 */ /* 0x001ee20000100800 */
[----:B------:R-:W-:Y:S01]  /*86320*/  PRMT R0, R24, 0x7632, R0 ;  /* 0x0000763218007816 */ /* 0x000fe20000000000 */
[----:B----4-:R-:W-:-:S05]  /*86330*/  IMAD.WIDE R16, R3, 0x2, R8 ;  /* 0x0000000203107825 */ /* 0x010fca00078e0208 */
[----:B------:R0:W-:Y:S01]  /*86340*/  @P5 STG.E.U16 desc[UR38][R16.64], R0 ;  /* 0x0000000010005986 */ /* 0x0001e2000c101526 */
[----:B--2---:R-:W-:Y:S01]  /*86350*/  ISETP.LT.AND P6, PT, R27, UR33, !P2 ;  /* 0x000000211b007c0c */ /* 0x004fe2000d7c1270 */
[----:B------:R-:W2:Y:S02]  /*86360*/  LDCU UR33, c[0x0][0x398] ;  /* 0x00007300ff2177ac */ /* 0x000ea40008000800 */
[----:B------:R-:W4:Y:S04]  /*86370*/  LDL.LU R27, [R1+0x24] ;  /* 0x00002400011b7983 */ /* 0x000f280000300800 */
[----:B------:R-:W2:Y:S04]  /*86380*/  LDL.LU R29, [R1+0x3688] ;  /* 0x00368800011d7983 */ /* 0x000ea80000300800 */
[----:B0-----:R-:W4:Y:S04]  /*86390*/  LDL.LU R16, [R1+0x44] ;  /* 0x0000440001107983 */ /* 0x001f280000300800 */
[----:B------:R-:W4:Y:S01]  /*863a0*/  LDL R17, [R1+0x140c] ;  /* 0x00140c0001117983 */ /* 0x000f220000100800 */
[----:B---3--:R-:W-:Y:S01]  /*863b0*/  ISETP.LT.AND P3, PT, R19, UR32, !P2 ;  /* 0x0000002013007c0c */ /* 0x008fe2000d761270 */
[----:B------:R-:W-:Y:S01]  /*863c0*/  IMAD.WIDE R18, R3, 0x2, R4 ;  /* 0x0000000203127825 */ /* 0x000fe200078e0204 */
[----:B------:R-:W-:Y:S01]  /*863d0*/  ISETP.LT.AND P4, PT, R25, UR42, !P2 ;  /* 0x0000002a19007c0c */ /* 0x000fe2000d781270 */
[----:B------:R-:W0:Y:S02]  /*863e0*/  LDCU UR32, c[0x0][0x398] ;  /* 0x00007300ff2077ac */ /* 0x000e240008000800 */
[----:B------:R-:W-:Y:S01]  /*863f0*/  IMAD.WIDE R24, R3, 0x2, R22 ;  /* 0x0000000203187825 */ /* 0x000fe200078e0216 */
[----:B--2---:R-:W-:Y:S07]  /*86400*/  STL [R1+0x367c], R29 ;  /* 0x00367c1d01007387 */ /* 0x004fee0000100800 */
[----:B----4-:R2:W-:Y:S01]  /*86410*/  @P3 STG.E.U16 desc[UR38][R18.64], R16 ;  /* 0x0000001012003986 */ /* 0x0105e2000c101526 */
[----:B------:R-:W-:-:S05]  /*86420*/  VIADD R0, R17, 0x14 ;  /* 0x0000001411007836 */ /* 0x000fca0000000000 */
[----:B------:R-:W-:Y:S01]  /*86430*/  ISETP.GE.AND P3, PT, R0, UR10, PT ;  /* 0x0000000a00007c0c */ /* 0x000fe2000bf66270 */
[----:B------:R3:W-:Y:S01]  /*86440*/  @P6 STG.E.U16 desc[UR38][R24.64], R26 ;  /* 0x0000001a18006986 */ /* 0x0007e2000c101526 */
[----:B------:R-:W-:Y:S01]  /*86450*/  ISETP.LT.AND P5, PT, R29, UR43, !P2 ;  /* 0x0000002b1d007c0c */ /* 0x000fe2000d7a1270 */
[----:B--2---:R-:W-:Y:S01]  /*86460*/  IMAD.WIDE R16, R3, 0x2, R20 ;  /* 0x0000000203107825 */ /* 0x004fe200078e0214 */
[----:B------:R-:W2:Y:S01]  /*86470*/  LDCU UR10, c[0x0][0x398] ;  /* 0x00007300ff0a77ac */ /* 0x000ea20008000800 */
[----:B------:R-:W4:Y:S04]  /*86480*/  LDL R0, [R1+0x35d4] ;  /* 0x0035d40001007983 */ /* 0x000f280000100800 */
[----:B------:R-:W2:Y:S04]  /*86490*/  LDL R29, [R1+0x88] ;  /* 0x00008800011d7983 */ /* 0x000ea80000100800 */
[----:B---3--:R-:W3:Y:S01]  /*864a0*/  LDL R25, [R1+0x35f0] ;  /* 0x0035f00001197983 */ /* 0x008ee20000100800 */
[----:B------:R-:W-:-:S03]  /*864b0*/  PRMT R24, R28, 0x7632, R24 ;  /* 0x000076321c187816 */ /* 0x000fc60000000018 */
[----:B------:R0:W-:Y:S04]  /*864c0*/  @P4 STG.E.U16 desc[UR38][R16.64], R28 ;  /* 0x0000001c10004986 */ /* 0x0001e8000c101526 */
[----:B0-----:R-:W3:Y:S01]  /*864d0*/  LDL.LU R28, [R1+0x3684] ;  /* 0x00368400011c7983 */ /* 0x001ee20000300800 */
[----:B------:R-:W-:Y:S01]  /*864e0*/  ISETP.LT.AND P6, PT, R2, UR44, !P2 ;  /* 0x0000002c02007c0c */ /* 0x000fe2000d7c1270 */
[----:B------:R-:W-:-:S04]  /*864f0*/  IMAD.WIDE R18, R3, 0x2, R12 ;  /* 0x0000000203127825 */ /* 0x000fc800078e020c */
[C---:B------:R-:W-:Y:S01]  /*86500*/  IMAD.WIDE R16, R3.reuse, 0x2, R6 ;  /* 0x0000000203107825 */ /* 0x040fe200078e0206 */
[----:B------:R0:W-:Y:S07]  /*86510*/  @P5 STG.E.U16 desc[UR38][R18.64], R24 ;  /* 0x0000001812005986 */ /* 0x0001ee000c101526 */
[----:B------:R1:W-:Y:S01]  /*86520*/  @P6 STG.E.U16 desc[UR38][R16.64], R27 ;  /* 0x0000001b10006986 */ /* 0x0003e2000c101526 */
[----:B0-----:R-:W-:-:S03]  /*86530*/  IMAD.WIDE R18, R3, 0x2, R14 ;  /* 0x0000000203127825 */ /* 0x001fc600078e020e */
[----:B------:R-:W3:Y:S01]  /*86540*/  LDL.LU R24, [R1+0x98] ;  /* 0x0000980001187983 */ /* 0x000ee20000300800 */
[----:B----4-:R-:W-:Y:S01]  /*86550*/  ISETP.LT.AND P4, PT, R0, UR15, !P3 ;  /* 0x0000000f00007c0c */ /* 0x010fe2000df81270 */
[----:B------:R-:W-:Y:S01]  /*86560*/  VIADD R0, R3, UR69 ;  /* 0x0000004503007c36 */ /* 0x000fe20008000000 */
[----:B------:R-:W-:Y:S01]  /*86570*/  PRMT R3, R27, 0x7632, R3 ;  /* 0x000076321b037816 */ /* 0x000fe20000000003 */
[----:B------:R-:W0:Y:S01]  /*86580*/  LDCU UR15, c[0x0][0x398] ;  /* 0x00007300ff0f77ac */ /* 0x000e220008000800 */
[----:B-1----:R-:W4:Y:S01]  /*86590*/  LDL.LU R27, [R1+0x3680] ;  /* 0x00368000011b7983 */ /* 0x002f220000300800 */
[----:B--2---:R-:W-:Y:S02]  /*865a0*/  PRMT R26, R29, 0x7632, R26 ;  /* 0x000076321d1a7816 */ /* 0x004fe4000000001a */
[----:B---3--:R-:W-:-:S13]  /*865b0*/  ISETP.LT.AND P2, PT, R28, UR46, !P2 ;  /* 0x0000002e1c007c0c */ /* 0x008fda000d741270 */
[----:B------:R1:W-:Y:S04]  /*865c0*/  @P2 STG.E.U16 desc[UR38][R18.64], R3 ;  /* 0x0000000312002986 */ /* 0x0003e8000c101526 */
[----:B-1----:R-:W2:Y:S04]  /*865d0*/  LDL R18, [R1+0x35dc] ;  /* 0x0035dc0001127983 */ /* 0x002ea80000100800 */
[----:B------:R-:W3:Y:S04]  /*865e0*/  LDL R19, [R1+0x35e0] ;  /* 0x0035e00001137983 */ /* 0x000ee80000100800 */
[----:B------:R-:W2:Y:S01]  /*865f0*/  LDL.LU R29, [R1+0x367c] ;  /* 0x00367c00011d7983 */ /* 0x000ea20000300800 */
[----:B------:R-:W-:Y:S01]  /*86600*/  IMAD.WIDE R16, R0, 0x2, R10 ;  /* 0x0000000200107825 */ /* 0x000fe200078e020a */
[----:B------:R-:W-:-:S04]  /*86610*/  PRMT R3, R24, 0x7632, R3 ;  /* 0x0000763218037816 */ /* 0x000fc80000000003 */
[----:B------:R1:W-:Y:S02]  /*86620*/  @P4 STG.E.U16 desc[UR38][R16.64], R24 ;  /* 0x0000001810004986 */ /* 0x0003e4000c101526 */
[----:B-1----:R-:W-:Y:S01]  /*86630*/  IMAD.WIDE R16, R0, 0x2, R8 ;  /* 0x0000000200107825 */ /* 0x002fe200078e0208 */
[----:B----4-:R-:W-:-:S13]  /*86640*/  ISETP.LT.AND P5, PT, R27, UR50, !P3 ;  /* 0x000000321b007c0c */ /* 0x010fda000dfa1270 */
[----:B------:R1:W-:Y:S04]  /*86650*/  @P5 STG.E.U16 desc[UR38][R16.64], R3 ;  /* 0x0000000310005986 */ /* 0x0003e8000c101526 */
[----:B-1----:R-:W4:Y:S04]  /*86660*/  LDL.LU R16, [R1+0x88] ;  /* 0x0000880001107983 */ /* 0x002f280000300800 */
[----:B------:R-:W4:Y:S01]  /*86670*/  LDL R17, [R1+0x140c] ;  /* 0x00140c0001117983 */ /* 0x000f220000100800 */
[----:B--2---:R-:W-:-:S03]  /*86680*/  ISETP.LT.AND P5, PT, R29, UR7, !P3 ;  /* 0x000000071d007c0c */ /* 0x004fc6000dfa1270 */
[----:B------:R1:W-:Y:S01]  /*86690*/  STL [R1+0x3678], R29 ;  /* 0x0036781d01007387 */ /* 0x0003e20000100800 */
[----:B------:R-:W-:Y:S01]  /*866a0*/  ISETP.LT.AND P2, PT, R18, UR48, !P3 ;  /* 0x0000003012007c0c */ /* 0x000fe2000df41270 */
[----:B------:R-:W2:Y:S02]  /*866b0*/  LDCU UR7, c[0x0][0x398] ;  /* 0x00007300ff0777ac */ /* 0x000ea40008000800 */
[----:B-1----:R-:W2:Y:S01]  /*866c0*/  LDL.LU R29, [R1+0x78] ;  /* 0x00007800011d7983 */ /* 0x002ea20000300800 */
[----:B---3--:R-:W-:Y:S02]  /*866d0*/  ISETP.LT.AND P6, PT, R19, UR37, !P3 ;  /* 0x0000002513007c0c */ /* 0x008fe4000dfc1270 */
[----:B------:R-:W-:Y:S01]  /*866e0*/  ISETP.LT.AND P4, PT, R25, UR34, !P3 ;  /* 0x0000002219007c0c */ /* 0x000fe2000df81270 */
[C---:B------:R-:W-:Y:S01]  /*866f0*/  IMAD.WIDE R18, R0.reuse, 0x2, R4 ;  /* 0x0000000200127825 */ /* 0x040fe200078e0204 */
[----:B------:R-:W1:Y:S03]  /*86700*/  LDCU UR34, c[0x0][0x398] ;  /* 0x00007300ff2277ac */ /* 0x000e660008000800 */
[----:B------:R-:W-:-:S02]  /*86710*/  IMAD.WIDE R24, R0, 0x2, R22 ;  /* 0x0000000200187825 */ /* 0x000fc400078e0216 */
[----:B----4-:R3:W-:Y:S02]  /*86720*/  @P2 STG.E.U16 desc[UR38][R18.64], R16 ;  /* 0x0000001012002986 */ /* 0x0107e4000c101526 */
[----:B------:R-:W-:Y:S02]  /*86730*/  VIADD R3, R17, 0x15 ;  /* 0x0000001511037836 */ /* 0x000fe40000000000 */
[----:B------:R4:W-:Y:S01]  /*86740*/  @P6 STG.E.U16 desc[UR38][R24.64], R26 ;  /* 0x0000001a18006986 */ /* 0x0009e2000c101526 */
[----:B------:R-:W-:Y:S01]  /*86750*/  ISETP.LT.AND P6, PT, R2, UR26, !P3 ;  /* 0x0000001a02007c0c */ /* 0x000fe2000dfc1270 */
[----:B------:R-:W0:Y:S01]  /*86760*/  LDCU UR26, c[0x0][0x398] ;  /* 0x00007300ff1a77ac */ /* 0x000e220008000800 */
[----:B---3--:R-:W-:Y:S01]  /*86770*/  IMAD.WIDE R16, R0, 0x2, R20 ;  /* 0x0000000200107825 */ /* 0x008fe200078e0214 */
[----:B------:R-:W-:Y:S01]  /*86780*/  ISETP.GE.AND P2, PT, R3, UR9, PT ;  /* 0x0000000903007c0c */ /* 0x000fe2000bf46270 */
[----:B------:R-:W3:Y:S01]  /*86790*/  LDCU UR9, c[0x0][0x398] ;  /* 0x00007300ff0977ac */ /* 0x000ee20008000800 */
[----:B------:R-:W3:Y:S01]  /*867a0*/  LDL R3, [R1+0x35d4] ;  /* 0x0035d40001037983 */ /* 0x000ee20000100800 */
[----:B------:R-:W-:Y:S01]  /*867b0*/  ISETP.LT.AND P3, PT, R28, UR24, !P3 ;  /* 0x000000181c007c0c */ /* 0x000fe2000df61270 */
[----:B------:R-:W-:Y:S01]  /*867c0*/  IMAD.WIDE R18, R0, 0x2, R12 ;  /* 0x0000000200127825 */ /* 0x000fe200078e020c */
[----:B------:R-:W0:Y:S01]  /*867d0*/  LDCU UR24, c[0x0][0x398] ;  /* 0x00007300ff1877ac */ /* 0x000e220008000800 */
[----:B----4-:R-:W4:Y:S01]  /*867e0*/  LDL R25, [R1+0x35f0] ;  /* 0x0035f00001197983 */ /* 0x010f220000100800 */
[----:B--2---:R-:W-:-:S03]  /*867f0*/  PRMT R24, R29, 0x7632, R24 ;  /* 0x000076321d187816 */ /* 0x004fc60000000018 */
[----:B------:R2:W-:Y:S04]  /*86800*/  @P4 STG.E.U16 desc[UR38][R16.64], R29 ;  /* 0x0000001d10004986 */ /* 0x0005e8000c101526 */
[----:B--2---:R-:W2:Y:S04]  /*86810*/  LDL R29, [R1+0x48] ;  /* 0x00004800011d7983 */ /* 0x004ea80000100800 */
[----:B------:R0:W-:Y:S04]  /*86820*/  STL [R1+0x3674], R28 ;  /* 0x0036741c01007387 */ /* 0x0001e80000100800 */
[----:B0-----:R-:W2:Y:S01]  /*86830*/  LDL.LU R28, [R1+0x68] ;  /* 0x00006800011c7983 */ /* 0x001ea20000300800 */
[----:B------:R-:W-:-:S03]  /*86840*/  IMAD.WIDE R16, R0, 0x2, R6 ;  /* 0x0000000200107825 */ /* 0x000fc600078e0206 */
[----:B------:R0:W-:Y:S01]  /*86850*/  @P5 STG.E.U16 desc[UR38][R18.64], R24 ;  /* 0x0000001812005986 */ /* 0x0001e2000c101526 */
[----:B------:R-:W-:Y:S01]  /*86860*/  ISETP.LT.AND P5, PT, R27, UR14, !P2 ;  /* 0x0000000e1b007c0c */ /* 0x000fe2000d7a1270 */
[----:B------:R-:W1:Y:S01]  /*86870*/  LDCU UR14, c[0x0][0x398] ;  /* 0x00007300ff0e77ac */ /* 0x000e620008000800 */
[C---:B0-----:R-:W-:Y:S01]  /*86880*/  IMAD.WIDE R18, R0.reuse, 0x2, R14 ;  /* 0x0000000200127825 */ /* 0x041fe200078e020e */
[----:B------:R-:W4:Y:S01]  /*86890*/  LDL.LU R24, [R1+0x58] ;  /* 0x0000580001187983 */ /* 0x000f220000300800 */
[----:B---3--:R-:W-:Y:S02]  /*868a0*/  ISETP.LT.AND P4, PT, R3, UR36, !P2 ;  /* 0x0000002403007c0c */ /* 0x008fe4000d781270 */
[----:B------:R-:W-:Y:S01]  /*868b0*/  VIADD R3, R0, UR69 ;  /* 0x0000004500037c36 */ /* 0x000fe20008000000 */
[----:B--2---:R-:W-:Y:S01]  /*868c0*/  PRMT R0, R28, 0x7632, R0 ;  /* 0x000076321c007816 */ /* 0x004fe20000000000 */
[----:B------:R0:W-:Y:S04]  /*868d0*/  @P6 STG.E.U16 desc[UR38][R16.64], R28 ;  /* 0x0000001c10006986 */ /* 0x0001e8000c101526 */
[----:B0-----:R-:W2:Y:S04]  /*868e0*/  LDL.LU R28, [R1+0x38] ;  /* 0x00003800011c7983 */ /* 0x001ea80000300800 */
[----:B------:R0:W-:Y:S04]  /*868f0*/  STL [R1+0x3670], R27 ;  /* 0x0036701b01007387 */ /* 0x0001e80000100800 */
[----:B0-----:R-:W3:Y:S01]  /*86900*/  LDL R27, [R1+0x35e0] ;  /* 0x0035e000011b7983 */ /* 0x001ee20000100800 */
[----:B------:R-:W-:-:S03]  /*86910*/  IMAD.WIDE R16, R3, 0x2, R10 ;  /* 0x0000000203107825 */ /* 0x000fc600078e020a */
[----:B------:R0:W-:Y:S04]  /*86920*/  @P3 STG.E.U16 desc[UR38][R18.64], R0 ;  /* 0x0000000012003986 */ /* 0x0001e8000c101526 */
[----:B----4-:R4:W-:Y:S04]  /*86930*/  @P4 STG.E.U16 desc[UR38][R16.64], R24 ;  /* 0x0000001810004986 */ /* 0x0109e8000c101526 */
[----:B0-----:R-:W2:Y:S01]  /*86940*/  LDL R19, [R1+0x35dc] ;  /* 0x0035dc0001137983 */ /* 0x001ea20000100800 */
[----:B------:R-:W-:Y:S01]  /*86950*/  PRMT R0, R24, 0x7632, R0 ;  /* 0x0000763218007816 */ /* 0x000fe20000000000 */
[----:B----4-:R-:W-:Y:S01]  /*86960*/  IMAD.WIDE R16, R3, 0x2, R8 ;  /* 0x0000000203107825 */ /* 0x010fe200078e0208 */
[----:B------:R-:W-:-:S04]  /*86970*/  PRMT R26, R29, 0x7632, R26 ;  /* 0x000076321d1a7816 */ /* 0x000fc8000000001a */
[----:B------:R-:W-:Y:S01]  /*86980*/  @P5 STG.E.U16 desc[UR38][R16.64], R0 ;  /* 0x0000000010005986 */ /* 0x000fe2000c101526 */
[----:B---3--:R-:W-:Y:S01]  /*86990*/  ISETP.LT.AND P6, PT, R27, UR5, !P2 ;  /* 0x000000051b007c0c */ /* 0x008fe2000d7c1270 */
[----:B------:R-:W0:Y:S02]  /*869a0*/  LDCU UR5, c[0x0][0x398] ;  /* 0x00007300ff0577ac */ /* 0x000e240008000800 */
[----:B------:R-:W3:Y:S04]  /*869b0*/  LDL.LU R27, [R1+0x28] ;  /* 0x00002800011b7983 */ /* 0x000ee80000300800 */
[----:B------:R4:W-:Y:S04]  /*869c0*/  STL [R1+0x366c], R9 ;  /* 0x00366c0901007387 */ /* 0x0009e80000100800 */
[----:B----4-:R-:W4:Y:S04]  /*869d0*/  LDL.LU R9, [R1+0x9c] ;  /* 0x00009c0001097983 */ /* 0x010f280000300800 */
[----:B------:R-:W3:Y:S04]  /*869e0*/  LDL.LU R29, [R1+0x3678] ;  /* 0x00367800011d7983 */ /* 0x000ee80000300800 */
[----:B------:R-:W3:Y:S01]  /*869f0*/  LDL.LU R17, [R1+0x48] ;  /* 0x0000480001117983 */ /* 0x000ee20000300800 */
[----:B--2---:R-:W-:-:S02]  /*86a00*/  ISETP.LT.AND P3, PT, R19, UR6, !P2 ;  /* 0x0000000613007c0c */ /* 0x004fc4000d761270 */
[----:B------:R-:W-:Y:S01]  /*86a10*/  ISETP.LT.AND P4, PT, R25, UR4, !P2 ;  /* 0x0000000419007c0c */ /* 0x000fe2000d781270 */
[C---:B------:R-:W-:Y:S01]  /*86a20*/  IMAD.WIDE R18, R3.reuse, 0x2, R4 ;  /* 0x0000000203127825 */ /* 0x040fe200078e0204 */
[----:B------:R-:W-:Y:S01]  /*86a30*/  PRMT R0, R28, 0x7632, R0 ;  /* 0x000076321c007816 */ /* 0x000fe20000000000 */
[----:B------:R-:W2:Y:S02]  /*86a40*/  LDCU UR4, c[0x0][0x398] ;  /* 0x00007300ff0477ac */ /* 0x000ea40008000800 */
[C---:B------:R-:W-:Y:S01]  /*86a50*/  IMAD.WIDE R24, R3.reuse, 0x2, R22 ;  /* 0x0000000203187825 */ /* 0x040fe200078e0216 */
[----:B------:R-:W0:Y:S05]  /*86a60*/  LDCU UR6, c[0x0][0x398] ;  /* 0x00007300ff0677ac */ /* 0x000e2a0008000800 */
[----:B---3--:R3:W-:Y:S04]  /*86a70*/  @P3 STG.E.U16 desc[UR38][R18.64], R17 ;  /* 0x0000001112003986 */ /* 0x0087e8000c101526 */
[----:B------:R0:W-:Y:S01]  /*86a80*/  @P6 STG.E.U16 desc[UR38][R24.64], R26 ;  /* 0x0000001a18006986 */ /* 0x0001e2000c101526 */
[----:B---3--:R-:W-:-:S03]  /*86a90*/  IMAD.WIDE R16, R3, 0x2, R20 ;  /* 0x0000000203107825 */ /* 0x008fc600078e0214 */
[----:B0-----:R-:W3:Y:S04]  /*86aa0*/  LDL R24, [R1+0x35e0] ;  /* 0x0035e00001187983 */ /* 0x001ee80000100800 */
[----:B------:R-:W2:Y:S04]  /*86ab0*/  LDL R25, [R1+0x35f0] ;  /* 0x0035f00001197983 */ /* 0x000ea80000100800 */
[----:B------:R-:W2:Y:S04]  /*86ac0*/  LDL R26, [R1+0x35d4] ;  /* 0x0035d400011a7983 */ /* 0x000ea80000100800 */
[----:B------:R0:W-:Y:S04]  /*86ad0*/  @P4 STG.E.U16 desc[UR38][R16.64], R28 ;  /* 0x0000001c10004986 */ /* 0x0001e8000c101526 */
[----:B0-----:R-:W3:Y:S01]  /*86ae0*/  LDL.LU R28, [R1+0x3674] ;  /* 0x00367400011c7983 */ /* 0x001ee20000300800 */
[----:B------:R-:W-:-:S02]  /*86af0*/  ISETP.LT.AND P5, PT, R29, UR8, !P2 ;  /* 0x000000081d007c0c */ /* 0x000fc4000d7a1270 */
[----:B------:R-:W-:Y:S01]  /*86b00*/  ISETP.LT.AND P3, PT, R2, UR13, !P2 ;  /* 0x0000000d02007c0c */ /* 0x000fe2000d761270 */
[C---:B------:R-:W-:Y:S01]  /*86b10*/  IMAD.WIDE R18, R3.reuse, 0x2, R12 ;  /* 0x0000000203127825 */ /* 0x040fe200078e020c */
[----:B------:R-:W0:Y:S03]  /*86b20*/  LDCU UR8, c[0x0][0x398] ;  /* 0x00007300ff0877ac */ /* 0x000e260008000800 */
[C---:B------:R-:W-:Y:S01]  /*86b30*/  IMAD.WIDE R16, R3.reuse, 0x2, R6 ;  /* 0x0000000203107825 */ /* 0x040fe200078e0206 */
[----:B------:R-:W0:Y:S05]  /*86b40*/  LDCU UR13, c[0x0][0x398] ;  /* 0x00007300ff0d77ac */ /* 0x000e2a0008000800 */
[----:B------:R1:W-:Y:S04]  /*86b50*/  @P5 STG.E.U16 desc[UR38][R18.64], R0 ;  /* 0x0000000012005986 */ /* 0x0003e8000c101526 */
[----:B------:R0:W-:Y:S01]  /*86b60*/  @P3 STG.E.U16 desc[UR38][R16.64], R27 ;  /* 0x0000001b10003986 */ /* 0x0001e2000c101526 */
[----:B-1----:R-:W-:-:S02]  /*86b70*/  VIADD R0, R3, UR69 ;  /* 0x0000004503007c36 */ /* 0x002fc40008000000 */
[----:B------:R-:W-:Y:S01]  /*86b80*/  IMAD.WIDE R18, R3, 0x2, R14 ;  /* 0x0000000203127825 */ /* 0x000fe200078e020e */
[----:B------:R-:W-:-:S03]  /*86b90*/  PRMT R3, R27, 0x7632, R3 ;  /* 0x000076321b037816 */ /* 0x000fc60000000003 */
[----:B0-----:R-:W-:Y:S01]  /*86ba0*/  IMAD.WIDE R16, R0, 0x2, R10 ;  /* 0x0000000200107825 */ /* 0x001fe200078e020a */
[----:B--2---:R-:W-:Y:S01]  /*86bb0*/  ISETP.LT.AND P4, PT, R26, UR18, !P1 ;  /* 0x000000121a007c0c */ /* 0x004fe2000cf81270 */
[----:B------:R-:W0:Y:S01]  /*86bc0*/  LDCU UR18, c[0x0][0x398] ;  /* 0x00007300ff1277ac */ /* 0x000e220008000800 */
[----:B---3--:R-:W-:Y:S01]  /*86bd0*/  ISETP.LT.AND P2, PT, R28, UR17, !P2 ;  /* 0x000000111c007c0c */ /* 0x008fe2000d741270 */
[----:B------:R-:W1:Y:S01]  /*86be0*/  LDCU UR17, c[0x0][0x398] ;  /* 0x00007300ff1177ac */ /* 0x000e620008000800 */
[----:B------:R-:W2:Y:S04]  /*86bf0*/  LDL.LU R28, [R1+0x8c] ;  /* 0x00008c00011c7983 */ /* 0x000ea80000300800 */
[----:B------:R-:W3:Y:S07]  /*86c00*/  LDL.LU R27, [R1+0x3670] ;  /* 0x00367000011b7983 */ /* 0x000eee0000300800 */
[----:B------:R0:W-:Y:S04]  /*86c10*/  @P2 STG.E.U16 desc[UR38][R18.64], R3 ;  /* 0x0000000312002986 */ /* 0x0001e8000c101526 */
[----:B----4-:R4:W-:Y:S04]  /*86c20*/  @P4 STG.E.U16 desc[UR38][R16.64], R9 ;  /* 0x0000000910004986 */ /* 0x0109e8000c101526 */
[----:B0-----:R-:W2:Y:S01]  /*86c30*/  LDL R19, [R1+0x35dc] ;  /* 0x0035dc0001137983 */ /* 0x001ea20000100800 */
[----:B------:R-:W-:-:S03]  /*86c40*/  PRMT R3, R9, 0x7632, R3 ;  /* 0x0000763209037816 */ /* 0x000fc60000000003 */
[----:B------:R-:W2:Y:S04]  /*86c50*/  LDL R18, [R1+0x140c] ;  /* 0x00140c0001127983 */ /* 0x000ea80000100800 */
[----:B----4-:R-:W4:Y:S01]  /*86c60*/  LDL.LU R9, [R1+0x366c] ;  /* 0x00366c0001097983 */ /* 0x010f220000300800 */
[----:B------:R-:W-:Y:S01]  /*86c70*/  ISETP.LT.AND P5, PT, R24, UR20, !P1 ;  /* 0x0000001418007c0c */ /* 0x000fe2000cfa1270 */
[----:B------:R-:W0:Y:S02]  /*86c80*/  LDCU UR20, c[0x0][0x398] ;  /* 0x00007300ff1477ac */ /* 0x000e240008000800 */
[----:B------:R-:W-:Y:S01]  /*86c90*/  STL [R1+0x3664], R4 ;  /* 0x0036640401007387 */ /* 0x000fe20000100800 */
[----:B---3--:R-:W-:Y:S01]  /*86ca0*/  ISETP.LT.AND P3, PT, R27, UR16, !P1 ;  /* 0x000000101b007c0c */ /* 0x008fe2000cf61270 */
[----:B------:R-:W3:Y:S01]  /*86cb0*/  LDCU UR16, c[0x0][0x398] ;  /* 0x00007300ff1077ac */ /* 0x000ee20008000800 */
[----:B--2---:R-:W-:Y:S01]  /*86cc0*/  ISETP.LT.AND P6, PT, R19, UR19, !P1 ;  /* 0x0000001313007c0c */ /* 0x004fe2000cfc1270 */
[----:B------:R-:W2:Y:S01]  /*86cd0*/  LDCU UR19, c[0x0][0x398] ;  /* 0x00007300ff1377ac */ /* 0x000ea20008000800 */
[----:B------:R-:W-:-:S02]  /*86ce0*/  VIADD R18, R18, 0x18 ;  /* 0x0000001812127836 */ /* 0x000fc40000000000 */
[----:B----4-:R-:W-:-:S03]  /*86cf0*/  IMAD.WIDE R16, R0, 0x2, R8 ;  /* 0x0000000200107825 */ /* 0x010fc600078e0208 */
[----:B------:R-:W-:-:S04]  /*86d00*/  ISETP.GE.AND P2, PT, R18, UR35, PT ;  /* 0x0000002312007c0c */ /* 0x000fc8000bf46270 */
[----:B------:R4:W-:Y:S01]  /*86d10*/  @P3 STG.E.U16 desc[UR38][R16.64], R3 ;  /* 0x0000000310003986 */ /* 0x0009e2000c101526 */
[----:B------:R-:W-:-:S04]  /*86d20*/  IMAD.WIDE R18, R0, 0x2, R22 ;  /* 0x0000000200127825 */ /* 0x000fc800078e0216 */
[----:B----4-:R-:W-:Y:S01]  /*86d30*/  IMAD.WIDE R16, R0, 0x2, R4 ;  /* 0x0000000200107825 */ /* 0x010fe200078e0204 */
[----:B------:R-:W-:Y:S01]  /*86d40*/  PRMT R3, R28, 0x7632, R3 ;  /* 0x000076321c037816 */ /* 0x000fe20000000003 */
[----:B------:R-:W4:Y:S04]  /*86d50*/  LDL R4, [R1+0x5c] ;  /* 0x00005c0001047983 */ /* 0x000f280000100800 */
[----:B------:R0:W-:Y:S04]  /*86d60*/  STL [R1+0x3660], R5 ;  /* 0x0036600501007387 */ /* 0x0001e80000100800 */
[----:B------:R1:W-:Y:S04]  /*86d70*/  @P6 STG.E.U16 desc[UR38][R16.64], R28 ;  /* 0x0000001c10006986 */ /* 0x0003e8000c101526 */
[----:B0-----:R-:W2:Y:S04]  /*86d80*/  LDL.LU R5, [R1+0x6c] ;  /* 0x00006c0001057983 */ /* 0x001ea80000300800 */
[----:B-1----:R-:W4:Y:S04]  /*86d90*/  LDL.LU R28, [R1+0x3668] ;  /* 0x00366800011c7983 */ /* 0x002f280000300800 */
[----:B------:R-:W2:Y:S04]  /*86da0*/  LDL.LU R17, [R1+0x7c] ;  /* 0x00007c0001117983 */ /* 0x000ea80000300800 */
[----:B------:R0:W-:Y:S04]  /*86db0*/  @P5 STG.E.U16 desc[UR38][R18.64], R3 ;  /* 0x0000000312005986 */ /* 0x0001e8000c101526 */
[----:B0-----:R-:W3:Y:S01]  /*86dc0*/  LDL R19, [R1+0x35e4] ;  /* 0x0035e40001137983 */ /* 0x001ee20000100800 */
[----:B------:R-:W-:Y:S01]  /*86dd0*/  ISETP.LT.AND P4, PT, R25, UR21, !P1 ;  /* 0x0000001519007c0c */ /* 0x000fe2000cf81270 */
[C---:B------:R-:W-:Y:S01]  /*86de0*/  IMAD.WIDE R24, R0.reuse, 0x2, R20 ;  /* 0x0000000200187825 */ /* 0x040fe200078e0214 */
[----:B------:R-:W-:Y:S01]  /*86df0*/  ISETP.LT.AND P3, PT, R29, UR12, !P1 ;  /* 0x0000000c1d007c0c */ /* 0x000fe2000cf61270 */
[----:B------:R0:W-:Y:S02]  /*86e00*/  STL [R1+0x3658], R2 ;  /* 0x0036580201007387 */ /* 0x0001e40000100800 */
[----:B------:R-:W-:Y:S01]  /*86e10*/  VIADD R3, R0, UR69 ;  /* 0x0000004500037c36 */ /* 0x000fe20008000000 */
[----:B--2---:R-:W-:-:S07]  /*86e20*/  PRMT R18, R17, 0x7632, R18 ;  /* 0x0000763211127816 */ /* 0x004fce0000000012 */
[----:B------:R1:W-:Y:S01]  /*86e30*/  @P4 STG.E.U16 desc[UR38][R24.64], R17 ;  /* 0x0000001118004986 */ /* 0x0003e2000c101526 */
[----:B------:R-:W-:Y:S01]  /*86e40*/  ISETP.LT.AND P4, PT, R2, UR11, !P1 ;  /* 0x0000000b02007c0c */ /* 0x000fe2000cf81270 */
[----:B------:R-:W2:Y:S02]  /*86e50*/  LDCU UR12, c[0x0][0x398] ;  /* 0x00007300ff0c77ac */ /* 0x000ea40008000800 */
[----:B0-----:R-:W2:Y:S01]  /*86e60*/  LDL.LU R2, [R1+0x4c] ;  /* 0x00004c0001027983 */ /* 0x001ea20000300800 */
[----:B----4-:R-:W-:Y:S01]  /*86e70*/  PRMT R28, R4, 0x7632, R28 ;  /* 0x00007632041c7816 */ /* 0x010fe2000000001c */
[----:B------:R-:W0:Y:S01]  /*86e80*/  LDCU UR11, c[0x0][0x398] ;  /* 0x00007300ff0b77ac */ /* 0x000e220008000800 */
[----:B------:R-:W-:Y:S02]  /*86e90*/  ISETP.LT.AND P5, PT, R26, UR23, !P0 ;  /* 0x000000171a007c0c */ /* 0x000fe4000c7a1270 */
[----:B------:R-:W-:Y:S01]  /*86ea0*/  ISETP.LT.AND P6, PT, R27, UR28, !P0 ;  /* 0x0000001c1b007c0c */ /* 0x000fe2000c7c1270 */
[----:B------:R-:W4:Y:S01]  /*86eb0*/  LDCU UR21, c[0x0][0x398] ;  /* 0x00007300ff1577ac */ /* 0x000f220008000800 */
[C---:B-1----:R-:W-:Y:S01]  /*86ec0*/  IMAD.WIDE R16, R0.reuse, 0x2, R12 ;  /* 0x0000000200107825 */ /* 0x042fe200078e020c */
[----:B---3--:R-:W-:Y:S01]  /*86ed0*/  ISETP.LT.AND P1, PT, R19, UR22, !P1 ;  /* 0x0000001613007c0c */ /* 0x008fe2000cf21270 */
[----:B------:R-:W-:Y:S02]  /*86ee0*/  STL [R1+0x365c], R7 ;  /* 0x00365c0701007387 */ /* 0x000fe40000100800 */
[C---:B------:R-:W-:Y:S01]  /*86ef0*/  IMAD.WIDE R24, R3.reuse, 0x2, R10 ;  /* 0x0000000203187825 */ /* 0x040fe200078e020a */
[----:B------:R-:W1:Y:S01]  /*86f00*/  LDCU UR22, c[0x0][0x398] ;  /* 0x00007300ff1677ac */ /* 0x000e620008000800 */
[----:B------:R3:W-:Y:S02]  /*86f10*/  @P3 STG.E.U16 desc[UR38][R16.64], R18 ;  /* 0x0000001210003986 */ /* 0x0007e4000c101526 */
[----:B------:R-:W-:Y:S01]  /*86f20*/  IMAD.WIDE R26, R3, 0x2, R8 ;  /* 0x00000002031a7825 */ /* 0x000fe200078e0208 */
[----:B------:R-:W0:Y:S01]  /*86f30*/  LDCU UR23, c[0x0][0x398] ;  /* 0x00007300ff1777ac */ /* 0x000e220008000800 */
[----:B------:R-:W0:Y:S02]  /*86f40*/  LDCU UR28, c[0x0][0x398] ;  /* 0x00007300ff1c77ac */ /* 0x000e240008000800 */
[----:B---3--:R-:W-:-:S02]  /*86f50*/  IMAD.WIDE R16, R0, 0x2, R6 ;  /* 0x0000000200107825 */ /* 0x008fc400078e0206 */
[----:B------:R-:W3:Y:S02]  /*86f60*/  LDL R7, [R1+0x3c] ;  /* 0x00003c0001077983 */ /* 0x000ee40000100800 */
[----:B------:R-:W-:Y:S01]  /*86f70*/  IMAD.WIDE R18, R0, 0x2, R14 ;  /* 0x0000000200127825 */ /* 0x000fe200078e020e */
[----:B------:R-:W-:Y:S01]  /*86f80*/  PRMT R0, R5, 0x7632, R0 ;  /* 0x0000763205007816 */ /* 0x000fe20000000000 */
[----:B------:R-:W2:Y:S04]  /*86f90*/  LDL.LU R4, [R1+0x3664] ;  /* 0x0036640001047983 */ /* 0x000ea80000300800 */
[----:B------:R0:W-:Y:S04]  /*86fa0*/  @P4 STG.E.U16 desc[UR38][R16.64], R5 ;  /* 0x0000000510004986 */ /* 0x0001e8000c101526 */
[----:B------:R1:W-:Y:S04]  /*86fb0*/  @P1 STG.E.U16 desc[UR38][R18.64], R0 ;  /* 0x0000000012001986 */ /* 0x0003e8000c101526 */
[----:B0-----:R-:W2:Y:S04]  /*86fc0*/  LDL.LU R5, [R1+0x3660] ;  /* 0x0036600001057983 */ /* 0x001ea80000300800 */
[----:B------:R-:W2:Y:S04]  /*86fd0*/  LDL R16, [R1+0x35e0] ;  /* 0x0035e00001107983 */ /* 0x000ea80000100800 */
[----:B------:R-:W3:Y:S04]  /*86fe0*/  LDL R17, [R1+0x35f0] ;  /* 0x0035f00001117983 */ /* 0x000ee80000100800 */
[----:B-1----:R-:W3:Y:S04]  /*86ff0*/  LDL.LU R0, [R1+0x5c] ;  /* 0x00005c0001007983 */ /* 0x002ee80000300800 */
[----:B------:R-:W3:Y:S04]  /*87000*/  LDL R18, [R1+0x35dc] ;  /* 0x0035dc0001127983 */ /* 0x000ee80000100800 */
[----:B------:R-:W4:Y:S04]  /*87010*/  LDL R19, [R1+0x140c] ;  /* 0x00140c0001137983 */ /* 0x000f280000100800 */
[----:B------:R0:W-:Y:S01]  /*87020*/  STL [R1+0x3650], R29 ;  /* 0x0036501d01007387 */ /* 0x0001e20000100800 */
[----:B--2---:R-:W-:-:S02]  /*87030*/  ISETP.LT.AND P4, PT, R16, UR30, !P0 ;  /* 0x0000001e10007c0c */ /* 0x004fc4000c781270 */
[----:B---3--:R-:W-:Y:S01]  /*87040*/  ISETP.LT.AND P3, PT, R18, UR29, !P0 ;  /* 0x0000001d12007c0c */ /* 0x008fe2000c761270 */
[----:B------:R4:W-:Y:S01]  /*87050*/  @P5 STG.E.U16 desc[UR38][R24.64], R0 ;  /* 0x0000000018005986 */ /* 0x0009e2000c101526 */
[----:B------:R-:W-:Y:S01]  /*87060*/  ISETP.LT.AND P5, PT, R17, UR10, !P0 ;  /* 0x0000000a11007c0c */ /* 0x000fe2000c7a1270 */
[----:B------:R-:W-:Y:S01]  /*87070*/  IMAD.WIDE R16, R3, 0x2, R4 ;  /* 0x0000000203107825 */ /* 0x000fe200078e0204 */
[----:B------:R-:W1:Y:S01]  /*87080*/  LDCU UR10, c[0x0][0x398] ;  /* 0x00007300ff0a77ac */ /* 0x000e620008000800 */
[----:B------:R2:W-:Y:S01]  /*87090*/  @P6 STG.E.U16 desc[UR38][R26.64], R28 ;  /* 0x0000001c1a006986 */ /* 0x0005e2000c101526 */
[----:B------:R-:W-:Y:S01]  /*870a0*/  ISETP.LT.AND P6, PT, R29, UR15, !P0 ;  /* 0x0000000f1d007c0c */ /* 0x000fe2000c7c1270 */
[----:B------:R-:W3:Y:S02]  /*870b0*/  LDCU UR15, c[0x0][0x398] ;  /* 0x00007300ff0f77ac */ /* 0x000ee40008000800 */
[----:B0-----:R-:W3:Y:S01]  /*870c0*/  LDL.LU R29, [R1+0x2c] ;  /* 0x00002c00011d7983 */ /* 0x001ee20000300800 */
[----:B------:R-:W0:Y:S01]  /*870d0*/  LDCU UR29, c[0x0][0x398] ;  /* 0x00007300ff1d77ac */ /* 0x000e220008000800 */
[----:B----4-:R-:W-:-:S02]  /*870e0*/  VIADD R0, R19, 0x19 ;  /* 0x0000001913007836 */ /* 0x010fc40000000000 */
[----:B------:R4:W-:Y:S01]  /*870f0*/  STL [R1+0x3654], R5 ;  /* 0x0036540501007387 */ /* 0x0009e20000100800 */
[----:B------:R-:W-:Y:S01]  /*87100*/  IMAD.WIDE R18, R3, 0x2, R22 ;  /* 0x0000000203127825 */ /* 0x000fe200078e0216 */
[----:B--2---:R-:W-:Y:S02]  /*87110*/  PRMT R28, R7, 0x7632, R28 ;  /* 0x00007632071c7816 */ /* 0x004fe4000000001c */
[----:B------:R2:W-:Y:S01]  /*87120*/  @P3 STG.E.U16 desc[UR38][R16.64], R2 ;  /* 0x0000000210003986 */ /* 0x0005e2000c101526 */
[----:B------:R-:W-:Y:S02]  /*87130*/  ISETP.GE.AND P1, PT, R0, UR49, PT ;  /* 0x0000003100007c0c */ /* 0x000fe4000bf26270 */
[----:B------:R-:W-:Y:S01]  /*87140*/  PRMT R0, R2, 0x7632, R0 ;  /* 0x0000763202007816 */ /* 0x000fe20000000000 */
[----:B----4-:R-:W4:Y:S04]  /*87150*/  LDL R5, [R1+0x1c0] ;  /* 0x0001c00001057983 */ /* 0x010f280000100800 */
[----:B------:R-:W3:Y:S04]  /*87160*/  LDL.LU R7, [R1+0x365c] ;  /* 0x00365c0001077983 */ /* 0x000ee80000300800 */
[----:B--2---:R-:W2:Y:S04]  /*87170*/  LDL.LU R2, [R1+0x3658] ;  /* 0x0036580001027983 */ /* 0x004ea80000300800 */
[----:B------:R-:W3:Y:S04]  /*87180*/  LDL R16, [R1+0x35d8] ;  /* 0x0035d80001107983 */ /* 0x000ee80000100800 */
[----:B------:R-:W3:Y:S04]  /*87190*/  LDL R17, [R1+0x35dc] ;  /* 0x0035dc0001117983 */ /* 0x000ee80000100800 */
[----:B------:R0:W-:Y:S04]  /*871a0*/  @P4 STG.E.U16 desc[UR38][R18.64], R0 ;  /* 0x0000000012004986 */ /* 0x0001e8000c101526 */
[----:B0-----:R-:W4:Y:S04]  /*871b0*/  LDL.LU R0, [R1+0x3c] ;  /* 0x00003c0001007983 */ /* 0x001f280000300800 */
[----:B------:R-:W4:Y:S04]  /*871c0*/  LDL R18, [R1+0x35e4] ;  /* 0x0035e40001127983 */ /* 0x000f280000100800 */
[----:B------:R-:W4:Y:S01]  /*871d0*/  LDL R19, [R1+0x35d4] ;  /* 0x0035d40001137983 */ /* 0x000f220000100800 */
[----:B------:R-:W-:-:S04]  /*871e0*/  IMAD.WIDE R24, R3, 0x2, R20 ;  /* 0x0000000203187825 */ /* 0x000fc800078e0214 */
[----:B------:R-:W-:Y:S01]  /*871f0*/  IMAD.WIDE R26, R3, 0x2, R12 ;  /* 0x00000002031a7825 */ /* 0x000fe200078e020c */
[----:B--2---:R-:W-:Y:S01]  /*87200*/  ISETP.LT.AND P4, PT, R2, UR31, !P0 ;  /* 0x0000001f02007c0c */ /* 0x004fe2000c781270 */
[----:B------:R0:W-:Y:S01]  /*87210*/  STL [R1+0x364c], R2 ;  /* 0x00364c0201007387 */ /* 0x0001e20000100800 */
[----:B---3--:R-:W-:Y:S01]  /*87220*/  ISETP.LT.AND P3, PT, R17, UR7, !P2 ;  /* 0x0000000711007c0c */ /* 0x008fe2000d761270 */
[----:B------:R-:W2:Y:S02]  /*87230*/  LDCU UR7, c[0x0][0x398] ;  /* 0x00007300ff0777ac */ /* 0x000ea40008000800 */
[----:B0-----:R-:W3:Y:S04]  /*87240*/  LDL R2, [R1+0x1e0] ;  /* 0x0001e00001027983 */ /* 0x001ee80000100800 */
[----:B----4-:R0:W-:Y:S04]  /*87250*/  @P5 STG.E.U16 desc[UR38][R24.64], R0 ;  /* 0x0000000018005986 */ /* 0x0101e8000c101526 */
[----:B------:R4:W-:Y:S01]  /*87260*/  @P6 STG.E.U16 desc[UR38][R26.64], R28 ;  /* 0x0000001c1a006986 */ /* 0x0009e2000c101526 */
[----:B------:R-:W-:Y:S01]  /*87270*/  ISETP.LT.AND P6, PT, R16, UR34, !P2 ;  /* 0x0000002210007c0c */ /* 0x000fe2000d7c1270 */
[----:B------:R-:W-:Y:S01]  /*87280*/  IMAD.WIDE R16, R3, 0x2, R6 ;  /* 0x0000000203107825 */ /* 0x000fe200078e0206 */
[----:B------:R-:W-:-:S02]  /*87290*/  ISETP.LT.AND P0, PT, R18, UR32, !P0 ;  /* 0x0000002012007c0c */ /* 0x000fc4000c701270 */
[----:B------:R-:W-:Y:S01]  /*872a0*/  ISETP.LT.AND P5, PT, R19, UR33, !P2 ;  /* 0x0000002113007c0c */ /* 0x000fe2000d7a1270 */
[C---:B------:R-:W-:Y:S01]  /*872b0*/  IMAD.WIDE R18, R3.reuse, 0x2, R14 ;  /* 0x0000000203127825 */ /* 0x040fe200078e020e */
[----:B------:R1:W-:Y:S03]  /*872c0*/  @P4 STG.E.U16 desc[UR38][R16.64], R29 ;  /* 0x0000001d10004986 */ /* 0x0003e6000c101526 */
[----:B0-----:R-:W-:Y:S01]  /*872d0*/  VIADD R0, R3, UR69 ;  /* 0x0000004503007c36 */ /* 0x001fe20008000000 */
[----:B------:R-:W-:Y:S02]  /*872e0*/  PRMT R3, R29, 0x7632, R3 ;  /* 0x000076321d037816 */ /* 0x000fe40000000003 */
[----:B----4-:R-:W-:Y:S02]  /*872f0*/  PRMT R28, R5, 0x7632, R28 ;  /* 0x00007632051c7816 */ /* 0x010fe4000000001c */
[----:B------:R-:W4:Y:S04]  /*87300*/  LDL.LU R5, [R1+0x3654] ;  /* 0x0036540001057983 */ /* 0x000f280000300800 */
[----:B-1----:R-:W2:Y:S04]  /*87310*/  LDL.LU R29, [R1+0x3650] ;  /* 0x00365000011d7983 */ /* 0x002ea80000300800 */
[----:B------:R-:W2:Y:S01]  /*87320*/  LDL.LU R16, [R1+0x1c0] ;  /* 0x0001c00001107983 */ /* 0x000ea20000300800 */
[----:B------:R-:W-:-:S03]  /*87330*/  IMAD.WIDE R24, R0, 0x2, R10 ;  /* 0x0000000200187825 */ /* 0x000fc600078e020a */
[----:B------:R-:W3:Y:S04]  /*87340*/  LDL R17, [R1+0x140c] ;  /* 0x00140c0001117983 */ /* 0x000ee80000100800 */
[----:B------:R0:W-:Y:S04]  /*87350*/  @P0 STG.E.U16 desc[UR38][R18.64], R3 ;  /* 0x0000000312000986 */ /* 0x0001e8000c101526 */
[----:B0-----:R-:W4:Y:S04]  /*87360*/  LDL R18, [R1+0x35f0] ;  /* 0x0035f00001127983 */ /* 0x001f280000100800 */
[----:B------:R-:W4:Y:S04]  /*87370*/  LDL.LU R19, [R1+0x1d0] ;  /* 0x0001d00001137983 */ /* 0x000f280000300800 */
[----:B--2---:R0:W-:Y:S04]  /*87380*/  @P5 STG.E.U16 desc[UR38][R24.64], R16 ;  /* 0x0000001018005986 */ /* 0x0041e8000c101526 */
[----:B0-----:R-:W2:Y:S01]  /*87390*/  LDL R25, [R1+0x35e0] ;  /* 0x0035e00001197983 */ /* 0x001ea20000100800 */
[----:B------:R-:W-:Y:S01]  /*873a0*/  IMAD.WIDE R26, R0, 0x2, R8 ;  /* 0x00000002001a7825 */ /* 0x000fe200078e0208 */
[----:B------:R-:W-:-:S03]  /*873b0*/  ISETP.LT.AND P4, PT, R29, UR26, !P2 ;  /* 0x0000001a1d007c0c */ /* 0x000fc6000d781270 */
[----:B---3--:R-:W-:Y:S01]  /*873c0*/  VIADD R3, R17, 0x1a ;  /* 0x0000001a11037836 */ /* 0x008fe20000000000 */
[----:B------:R0:W-:Y:S01]  /*873d0*/  @P6 STG.E.U16 desc[UR38][R26.64], R28 ;  /* 0x0000001c1a006986 */ /* 0x0001e2000c101526 */
[----:B----4-:R-:W-:Y:S01]  /*873e0*/  IMAD.WIDE R16, R0, 0x2, R4 ;  /* 0x0000000200107825 */ /* 0x010fe200078e0204 */
[----:B------:R-:W-:Y:S01]  /*873f0*/  ISETP.LT.AND P5, PT, R18, UR24, !P2 ;  /* 0x0000001812007c0c */ /* 0x000fe2000d7a1270 */
[----:B------:R-:W1:Y:S01]  /*87400*/  LDCU UR24, c[0x0][0x398] ;  /* 0x00007300ff1877ac */ /* 0x000e620008000800 */
[----:B------:R-:W-:Y:S02]  /*87410*/  ISETP.GE.AND P0, PT, R3, UR47, PT ;  /* 0x0000002f03007c0c */ /* 0x000fe4000bf06270 */
[----:B------:R3:W-:Y:S01]  /*87420*/  @P3 STG.E.U16 desc[UR38][R16.64], R19 ;  /* 0x0000001310003986 */ /* 0x0007e2000c101526 */
[----:B------:R-:W-:-:S03]  /*87430*/  PRMT R3, R19, 0x7632, R3 ;  /* 0x0000763213037816 */ /* 0x000fc60000000003 */
[----:B0-----:R-:W4:Y:S04]  /*87440*/  LDL R28, [R1+0x35d8] ;  /* 0x0035d800011c7983 */ /* 0x001f280000100800 */
[----:B------:R-:W4:Y:S04]  /*87450*/  LDL R27, [R1+0x35dc] ;  /* 0x0035dc00011b7983 */ /* 0x000f280000100800 */
[----:B------:R-:W4:Y:S01]  /*87460*/  LDL.LU R29, [R1+0x1f0] ;  /* 0x0001f000011d7983 */ /* 0x000f220000300800 */
[----:B---3--:R-:W-:-:S03]  /*87470*/  IMAD.WIDE R18, R0, 0x2, R20 ;  /* 0x0000000200127825 */ /* 0x008fc600078e0214 */
[----:B------:R0:W-:Y:S01]  /*87480*/  STL [R1+0x3638], R23 ;  /* 0x0036381701007387 */ /* 0x0001e20000100800 */
[----:B------:R-:W-:Y:S02]  /*87490*/  PRMT R26, R2, 0x7632, R26 ;  /* 0x00007632021a7816 */ /* 0x000fe4000000001a */
[----:B--2---:R-:W-:Y:S01]  /*874a0*/  ISETP.LT.AND P6, PT, R25, UR9, !P2 ;  /* 0x0000000919007c0c */ /* 0x004fe2000d7c1270 */
[----:B------:R-:W-:Y:S01]  /*874b0*/  IMAD.WIDE R24, R0, 0x2, R22 ;  /* 0x0000000200187825 */ /* 0x000fe200078e0216 */
[----:B------:R-:W2:Y:S01]  /*874c0*/  LDCU UR9, c[0x0][0x398] ;  /* 0x00007300ff0977ac */ /* 0x000ea20008000800 */
[----:B0-----:R-:W3:Y:S04]  /*874d0*/  LDL.LU R23, [R1+0x1b0] ;  /* 0x0001b00001177983 */ /* 0x001ee80000300800 */
[----:B------:R0:W-:Y:S04]  /*874e0*/  STL.64 [R1+0x3640], R20 ;  /* 0x0036401401007387 */ /* 0x0001e80000100a00 */
[----:B0-----:R-:W2:Y:S04]  /*874f0*/  LDL R20, [R1+0x35e4] ;  /* 0x0035e40001147983 */ /* 0x001ea80000100800 */
[----:B------:R-:W2:Y:S04]  /*87500*/  LDL R21, [R1+0x35d4] ;  /* 0x0035d40001157983 */ /* 0x000ea80000100800 */
[----:B------:R-:W2:Y:S04]  /*87510*/  LDL.LU R2, [R1+0x364c] ;  /* 0x00364c0001027983 */ /* 0x000ea80000300800 */
[----:B------:R4:W-:Y:S01]  /*87520*/  @P6 STG.E.U16 desc[UR38][R24.64], R3 ;  /* 0x0000000318006986 */ /* 0x0009e2000c101526 */
[----:B--2---:R-:W-:Y:S01]  /*87530*/  ISETP.LT.AND P3, PT, R2, UR14, !P2 ;  /* 0x0000000e02007c0c */ /* 0x004fe2000d761270 */
[----:B------:R-:W-:-:S02]  /*87540*/  IMAD.WIDE R16, R0, 0x2, R12 ;  /* 0x0000000200107825 */ /* 0x000fc400078e020c */
[----:B------:R-:W2:Y:S01]  /*87550*/  LDL.LU R2, [R1+0x3648] ;  /* 0x0036480001027983 */ /* 0x000ea20000300800 */
[----:B----4-:R-:W-:Y:S01]  /*87560*/  PRMT R3, R29, 0x7632, R3 ;  /* 0x000076321d037816 */ /* 0x010fe20000000003 */
[----:B------:R-:W0:Y:S02]  /*87570*/  LDCU UR14, c[0x0][0x398] ;  /* 0x00007300ff0e77ac */ /* 0x000e240008000800 */
[----:B------:R-:W4:Y:S01]  /*87580*/  LDL.LU R25, [R1+0x1e0] ;  /* 0x0001e00001197983 */ /* 0x000f220000300800 */
[----:B------:R-:W-:Y:S01]  /*87590*/  ISETP.LT.AND P2, PT, R20, UR5, !P2 ;  /* 0x0000000514007c0c */ /* 0x000fe2000d741270 */
[----:B------:R-:W0:Y:S02]  /*875a0*/  LDCU UR5, c[0x0][0x398] ;  /* 0x00007300ff0577ac */ /* 0x000e240008000800 */
[----:B------:R-:W-:Y:S01]  /*875b0*/  STL [R1+0x3634], R7 ;  /* 0x0036340701007387 */ /* 0x000fe20000100800 */
[----:B------:R-:W-:Y:S01]  /*875c0*/  ISETP.LT.AND P6, PT, R27, UR8, !P1 ;  /* 0x000000081b007c0c */ /* 0x000fe2000cfc1270 */
[----:B------:R-:W0:Y:S02]  /*875d0*/  LDCU UR8, c[0x0][0x398] ;  /* 0x00007300ff0877ac */ /* 0x000e240008000800 */
[----:B----4-:R4:W-:Y:S04]  /*875e0*/  @P5 STG.E.U16 desc[UR38][R18.64], R25 ;  /* 0x0000001912005986 */ /* 0x0109e8000c101526 */
[----:B------:R-:W-:Y:S04]  /*875f0*/  @P4 STG.E.U16 desc[UR38][R16.64], R26 ;  /* 0x0000001a10004986 */ /* 0x000fe8000c101526 */
[----:B--2---:R2:W0:Y:S01]  /*87600*/  LDS.128 R16, [R2] ;  /* 0x0000000002107984 */ /* 0x0044220000000c00 */
[----:B------:R-:W-:-:S02]  /*87610*/  ISETP.LT.AND P4, PT, R21, UR4, !P1 ;  /* 0x0000000415007c0c */ /* 0x000fc4000cf81270 */
[----:B------:R-:W-:Y:S01]  /*87620*/  ISETP.LT.AND P5, PT, R28, UR6, !P1 ;  /* 0x000000061c007c0c */ /* 0x000fe2000cfa1270 */
[C---:B----4-:R-:W-:Y:S01]  /*87630*/  IMAD.WIDE R24, R0.reuse, 0x2, R6 ;  /* 0x0000000200187825 */ /* 0x050fe200078e0206 */
[----:B------:R-:W4:Y:S03]  /*87640*/  LDCU UR4, c[0x0][0x398] ;  /* 0x00007300ff0477ac */ /* 0x000f260008000800 */
[C---:B--2---:R-:W-:Y:S01]  /*87650*/  VIADD R2, R0.reuse, UR69 ;  /* 0x0000004500027c36 */ /* 0x044fe20008000000 */
[----:B------:R2:W-:Y:S01]  /*87660*/  @P3 STG.E.U16 desc[UR38][R24.64], R29 ;  /* 0x0000001d18003986 */ /* 0x0005e2000c101526 */
[----:B------:R-:W-:Y:S01]  /*87670*/  IMAD.WIDE R20, R0, 0x2, R14 ;  /* 0x0000000200147825 */ /* 0x000fe200078e020e */
[----:B---3--:R-:W-:Y:S01]  /*87680*/  PRMT R0, R23, 0x7632, R0 ;  /* 0x0000763217007816 */ /* 0x008fe20000000000 */
[----:B------:R-:W3:Y:S02]  /*87690*/  LDCU UR6, c[0x0][0x398] ;  /* 0x00007300ff0677ac */ /* 0x000ee40008000800 */
[C---:B------:R-:W-:Y:S01]  /*876a0*/  IMAD.WIDE R26, R2.reuse, 0x2, R8 ;  /* 0x00000002021a7825 */ /* 0x040fe200078e0208 */
[----:B------:R-:W-:Y:S03]  /*876b0*/  @P2 STG.E.U16 desc[UR38][R20.64], R3 ;  /* 0x0000000314002986 */ /* 0x000fe6000c101526 */
[----:B--2---:R-:W-:-:S05]  /*876c0*/  IMAD.WIDE R24, R2, 0x2, R10 ;  /* 0x0000000202187825 */ /* 0x004fca00078e020a */
[----:B------:R-:W-:Y:S04]  /*876d0*/  @P4 STG.E.U16 desc[UR38][R24.64], R23 ;  /* 0x0000001718004986 */ /* 0x000fe8000c101526 */
[----:B------:R-:W-:Y:S04]  /*876e0*/  @P5 STG.E.U16 desc[UR38][R26.64], R0 ;  /* 0x000000001a005986 */ /* 0x000fe8000c101526 */
[----:B0-----:R0:W-:Y:S04]  /*876f0*/  STL [R1+0x3630], R16 ;  /* 0x0036301001007387 */ /* 0x0011e80000100800 */
[----:B0-----:R-:W2:Y:S04]  /*87700*/  LDL.LU R16, [R1+0x10] ;  /* 0x0000100001107983 */ /* 0x001ea80000300800 */
[----:B------:R-:W-:Y:S04]  /*87710*/  STL [R1+0x361c], R17 ;  /* 0x00361c1101007387 */ /* 0x000fe80000100800 */
[----:B------:R0:W-:Y:S04]  /*87720*/  STL [R1+0x360c], R18 ;  /* 0x00360c1201007387 */ /* 0x0001e80000100800 */
[----:B0-----:R-:W3:Y:S04]  /*87730*/  LDL R18, [R1+0x35e8] ;  /* 0x0035e80001127983 */ /* 0x001ee80000100800 */
[----:B------:R0:W-:Y:S04]  /*87740*/  STL [R1+0x35f8], R19 ;  /* 0x0035f81301007387 */ /* 0x0001e80000100800 */
[----:B0-----:R-:W4:Y:S04]  /*87750*/  LDL.LU R19, [R1+0x35e4] ;  /* 0x0035e40001137983 */ /* 0x001f280000300800 */
[----:B------:R-:W4:Y:S04]  /*87760*/  LDL R17, [R1+0x35d4] ;  /* 0x0035d40001117983 */ /* 0x000f280000100800 */
[----:B------:R-:W4:Y:S04]  /*87770*/  LDL.LU.64 R20, [R1+0x3640] ;  /* 0x0036400001147983 */ /* 0x000f280000300a00 */
[----:B------:R-:W4:Y:S04]  /*87780*/  LDL.LU R23, [R1+0x3638] ;  /* 0x0036380001177983 */ /* 0x000f280000300800 */
[----:B------:R-:W4:Y:S04]  /*87790*/  LDL.LU R24, [R1+0x1a0] ;  /* 0x0001a00001187983 */ /* 0x000f280000300800 */
[----:B------:R-:W4:Y:S04]  /*877a0*/  LDL R0, [R1+0x35e0] ;  /* 0x0035e00001007983 */ /* 0x000f280000100800 */
[----:B------:R-:W4:Y:S04]  /*877b0*/  LDL R26, [R1+0x35f0] ;  /* 0x0035f000011a7983 */ /* 0x000f280000100800 */
[----:B------:R-:W4:Y:S04]  /*877c0*/  LDL R25, [R1+0x140c] ;  /* 0x00140c0001197983 */ /* 0x000f280000100800 */
[----:B------:R-:W4:Y:S01]  /*877d0*/  LDL R27, [R1+0x35ec] ;  /* 0x0035ec00011b7983 */ /* 0x000f220000100800 */
[----:B------:R-:W-:Y:S01]  /*877e0*/  IMAD.WIDE R28, R2, 0x2, R4 ;  /* 0x00000002021c7825 */ /* 0x000fe200078e0204 */
[----:B--2---:R-:W-:-:S02]  /*877f0*/  PRMT R3, R16, 0x7632, R3 ;  /* 0x0000763210037816 */ /* 0x004fc40000000003 */
[----:B---3--:R-:W-:Y:S01]  /*87800*/  ISETP.LT.AND P3, PT, R18, UR18, !P1 ;  /* 0x0000001212007c0c */ /* 0x008fe2000cf61270 */
[----:B------:R0:W-:Y:S01]  /*87810*/  STL [R1+0x3628], R18 ;  /* 0x0036281201007387 */ /* 0x0001e20000100800 */
[----:B------:R-:W2:Y:S03]  /*87820*/  LDCU UR18, c[0x0][0x398] ;  /* 0x00007300ff1277ac */ /* 0x000ea60008000800 */
[----:B0-----:R-:W3:Y:S01]  /*87830*/  LDL.LU R18, [R1+0x1c4] ;  /* 0x0001c40001127983 */ /* 0x001ee20000300800 */
[----:B----4-:R-:W-:Y:S02]  /*87840*/  ISETP.LT.AND P4, PT, R0, UR13, !P1 ;  /* 0x0000000d00007c0c */ /* 0x010fe4000cf81270 */
[----:B------:R-:W-:Y:S01]  /*87850*/  ISETP.LT.AND P5, PT, R26, UR16, !P1 ;  /* 0x000000101a007c0c */ /* 0x000fe2000cfa1270 */
[----:B------:R0:W-:Y:S01]  /*87860*/  @P6 STG.E.U16 desc[UR38][R28.64], R24 ;  /* 0x000000181c006986 */ /* 0x0001e2000c101526 */
[----:B------:R-:W-:Y:S01]  /*87870*/  PRMT R7, R24, 0x7632, R7 ;  /* 0x0000763218077816 */ /* 0x000fe20000000007 */
[----:B------:R-:W4:Y:S01]  /*87880*/  LDCU UR13, c[0x0][0x398] ;  /* 0x00007300ff0d77ac */ /* 0x000f220008000800 */
[----:B------:R-:W-:Y:S01]  /*87890*/  VIADD R0, R25, 0x1b ;  /* 0x0000001b19007836 */ /* 0x000fe20000000000 */
[----:B------:R-:W-:Y:S01]  /*878a0*/  STL [R1+0x362c], R23 ;  /* 0x00362c1701007387 */ /* 0x000fe20000100800 */
[----:B------:R-:W1:Y:S01]  /*878b0*/  LDCU UR16, c[0x0][0x398] ;  /* 0x00007300ff1077ac */ /* 0x000e620008000800 */
[----:B------:R-:W-:Y:S01]  /*878c0*/  ISETP.LT.AND P6, PT, R27, UR17, !P1 ;  /* 0x000000111b007c0c */ /* 0x000fe2000cfc1270 */
[----:B------:R-:W-:-:S04]  /*878d0*/  IMAD.WIDE R26, R2, 0x2, R20 ;  /* 0x00000002021a7825 */ /* 0x000fc800078e0214 */
[----:B0-----:R-:W-:Y:S01]  /*878e0*/  IMAD.WIDE R24, R2, 0x2, R22 ;  /* 0x0000000202187825 */ /* 0x001fe200078e0216 */
[----:B------:R-:W-:Y:S01]  /*878f0*/  ISETP.GE.AND P2, PT, R0, UR45, PT ;  /* 0x0000002d00007c0c */ /* 0x000fe2000bf46270 */
[----:B------:R-:W0:Y:S01]  /*87900*/  LDCU UR17, c[0x0][0x398] ;  /* 0x00007300ff1177ac */ /* 0x000e220008000800 */
[----:B------:R-:W2:Y:S04]  /*87910*/  LDL R0, [R1+0x35dc] ;  /* 0x0035dc0001007983 */ /* 0x000ea80000100800 */
[----:B------:R1:W-:Y:S04]  /*87920*/  @P4 STG.E.U16 desc[UR38][R24.64], R7 ;  /* 0x0000000718004986 */ /* 0x0003e8000c101526 */
[----:B------:R0:W-:Y:S04]  /*87930*/  @P5 STG.E.U16 desc[UR38][R26.64], R16 ;  /* 0x000000101a005986 */ /* 0x0001e8000c101526 */
[----:B-1----:R-:W3:Y:S04]  /*87940*/  LDL.LU R7, [R1+0x3634] ;  /* 0x0036340001077983 */ /* 0x002ee80000300800 */
[----:B0-----:R-:W4:Y:S04]  /*87950*/  LDL.LU R16, [R1+0x3630] ;  /* 0x0036300001107983 */ /* 0x001f280000300800 */
[----:B------:R-:W4:Y:S01]  /*87960*/  LDL R27, [R1+0x35d8] ;  /* 0x0035d800011b7983 */ /* 0x000f220000100800 */
[----:B------:R-:W-:Y:S01]  /*87970*/  IMAD.WIDE R28, R2, 0x2, R12 ;  /* 0x00000002021c7825 */ /* 0x000fe200078e020c */
[----:B------:R-:W-:Y:S01]  /*87980*/  ISETP.LT.AND P1, PT, R19, UR19, !P1 ;  /* 0x0000001313007c0c */ /* 0x000fe2000cf21270 */
[----:B------:R-:W0:Y:S01]  /*87990*/  LDCU UR19, c[0x0][0x398] ;  /* 0x00007300ff1377ac */ /* 0x000e220008000800 */
[----:B------:R-:W-:-:S02]  /*879a0*/  ISETP.LT.AND P4, PT, R17, UR12, !P0 ;  /* 0x0000000c11007c0c */ /* 0x000fc4000c781270 */
[----:B------:R1:W-:Y:S01]  /*879b0*/  @P6 STG.E.U16 desc[UR38][R28.64], R3 ;  /* 0x000000031c006986 */ /* 0x0003e2000c101526 */
[----:B------:R-:W0:Y:S03]  /*879c0*/  LDCU UR12, c[0x0][0x398] ;  /* 0x00007300ff0c77ac */ /* 0x000e260008000800 */
[----:B------:R-:W4:Y:S01]  /*879d0*/  LDL.LU R17, [R1+0x1e4] ;  /* 0x0001e40001117983 */ /* 0x000f220000300800 */
[----:B--2---:R-:W-:Y:S01]  /*879e0*/  ISETP.LT.AND P6, PT, R0, UR11, !P0 ;  /* 0x0000000b00007c0c */ /* 0x004fe2000c7c1270 */
[C---:B------:R-:W-:Y:S01]  /*879f0*/  VIADD R0, R2.reuse, UR69 ;  /* 0x0000004502007c36 */ /* 0x040fe20008000000 */
[----:B------:R-:W2:Y:S01]  /*87a00*/  LDCU UR11, c[0x0][0x398] ;  /* 0x00007300ff0b77ac */ /* 0x000ea20008000800 */
[----:B---3--:R-:W-:Y:S01]  /*87a10*/  IMAD.WIDE R24, R2, 0x2, R6 ;  /* 0x0000000202187825 */ /* 0x008fe200078e0206 */
[----:B----4-:R-:W-:Y:S02]  /*87a20*/  PRMT R23, R16, 0x7632, R23 ;  /* 0x0000763210177816 */ /* 0x010fe40000000017 */
[----:B------:R-:W-:Y:S01]  /*87a30*/  ISETP.LT.AND P5, PT, R27, UR20, !P0 ;  /* 0x000000141b007c0c */ /* 0x000fe2000c7a1270 */
[----:B-1----:R-:W-:Y:S01]  /*87a40*/  IMAD.WIDE R2, R2, 0x2, R14 ;  /* 0x0000000202027825 */ /* 0x002fe200078e020e */
[----:B------:R1:W-:Y:S01]  /*87a50*/  @P3 STG.E.U16 desc[UR38][R24.64], R16 ;  /* 0x0000001018003986 */ /* 0x0003e2000c101526 */
[----:B------:R-:W3:Y:S02]  /*87a60*/  LDCU UR20, c[0x0][0x398] ;  /* 0x00007300ff1477ac */ /* 0x000ee40008000800 */
[C---:B------:R-:W-:Y:S01]  /*87a70*/  IMAD.WIDE R26, R0.reuse, 0x2, R8 ;  /* 0x00000002001a7825 */ /* 0x040fe200078e0208 */
[----:B------:R4:W-:Y:S03]  /*87a80*/  @P1 STG.E.U16 desc[UR38][R2.64], R23 ;  /* 0x0000001702001986 */ /* 0x0009e6000c101526 */
[----:B-1----:R-:W-:Y:S01]  /*87a90*/  IMAD.WIDE R24, R0, 0x2, R10 ;  /* 0x0000000200187825 */ /* 0x002fe200078e020a */
[----:B------:R-:W-:Y:S01]  /*87aa0*/  PRMT R16, R18, 0x7632, R16 ;  /* 0x0000763212107816 */ /* 0x000fe20000000010 */
[----:B----4-:R-:W4:Y:S04]  /*87ab0*/  LDL.LU R23, [R1+0x362c] ;  /* 0x00362c0001177983 */ /* 0x010f280000300800 */
[----:B------:R-:W2:Y:S04]  /*87ac0*/  LDL.LU R2, [R1+0x1d4] ;  /* 0x0001d40001027983 */ /* 0x000ea80000300800 */
[----:B------:R-:W3:Y:S04]  /*87ad0*/  LDL R3, [R1+0x140c] ;  /* 0x00140c0001037983 */ /* 0x000ee80000100800 */
[----:B------:R1:W-:Y:S04]  /*87ae0*/  @P4 STG.E.U16 desc[UR38][R24.64], R18 ;  /* 0x0000001218004986 */ /* 0x0003e8000c101526 */
[----:B------:R0:W-:Y:S04]  /*87af0*/  @P5 STG.E.U16 desc[UR38][R26.64], R16 ;  /* 0x000000101a005986 */ /* 0x0001e8000c101526 */
[----:B-1----:R-:W4:Y:S04]  /*87b00*/  LDL.LU R18, [R1+0x3628] ;  /* 0x0036280001127983 */ /* 0x002f280000300800 */
[----:B0-----:R-:W4:Y:S04]  /*87b10*/  LDL R27, [R1+0x35e0] ;  /* 0x0035e000011b7983 */ /* 0x001f280000100800 */
[----:B------:R-:W4:Y:S04]  /*87b20*/  LDL R24, [R1+0x35f0] ;  /* 0x0035f00001187983 */ /* 0x000f280000100800 */
[----:B------:R-:W4:Y:S01]  /*87b30*/  LDL R25, [R1+0x35ec] ;  /* 0x0035ec0001197983 */ /* 0x000f220000100800 */
[----:B------:R-:W-:-:S05]  /*87b40*/  IMAD.WIDE R28, R0, 0x2, R4 ;  /* 0x00000002001c7825 */ /* 0x000fca00078e0204 */
[----:B--2---:R3:W-:Y:S01]  /*87b50*/  @P6 STG.E.U16 desc[UR38][R28.64], R2 ;  /* 0x000000021c006986 */ /* 0x0047e2000c101526 */
[----:B------:R-:W-:Y:S01]  /*87b60*/  PRMT R16, R2, 0x7632, R16 ;  /* 0x0000763202107816 */ /* 0x000fe20000000010 */
[----:B---3--:R-:W-:Y:S02]  /*87b70*/  VIADD R28, R3, 0x1c ;  /* 0x0000001c031c7836 */ /* 0x008fe40000000000 */
[----:B----4-:R-:W-:Y:S01]  /*87b80*/  IMAD.WIDE R2, R0, 0x2, R22 ;  /* 0x0000000200027825 */ /* 0x010fe200078e0216 */
[----:B------:R-:W-:Y:S02]  /*87b90*/  ISETP.LT.AND P4, PT, R27, UR21, !P0 ;  /* 0x000000151b007c0c */ /* 0x000fe4000c781270 */
[----:B------:R-:W-:Y:S01]  /*87ba0*/  ISETP.LT.AND P5, PT, R24, UR22, !P0 ;  /* 0x0000001618007c0c */ /* 0x000fe2000c7a1270 */
[----:B------:R0:W-:Y:S01]  /*87bb0*/  STL [R1+0x3620], R18 ;  /* 0x0036201201007387 */ /* 0x0001e20000100800 */
[----:B------:R-:W-:Y:S01]  /*87bc0*/  ISETP.LT.AND P6, PT, R25, UR10, !P0 ;  /* 0x0000000a19007c0c */ /* 0x000fe2000c7c1270 */
[----:B------:R-:W-:Y:S01]  /*87bd0*/  IMAD.WIDE R24, R0, 0x2, R20 ;  /* 0x0000000200187825 */ /* 0x000fe200078e0214 */
[----:B------:R-:W-:Y:S01]  /*87be0*/  ISETP.LT.AND P3, PT, R18, UR15, !P0 ;  /* 0x0000000f12007c0c */ /* 0x000fe2000c761270 */
[----:B------:R-:W1:Y:S01]  /*87bf0*/  LDCU UR10, c[0x0][0x398] ;  /* 0x00007300ff0a77ac */ /* 0x000e620008000800 */
[----:B------:R-:W-:-:S05]  /*87c00*/  ISETP.GE.AND P1, PT, R28, UR27, PT ;  /* 0x0000001b1c007c0c */ /* 0x000fca000bf26270 */
[----:B------:R2:W-:Y:S01]  /*87c10*/  @P4 STG.E.U16 desc[UR38][R2.64], R16 ;  /* 0x0000001002004986 */ /* 0x0005e2000c101526 */
[C---:B------:R-:W-:Y:S01]  /*87c20*/  IMAD.WIDE R26, R0.reuse, 0x2, R12 ;  /* 0x00000002001a7825 */ /* 0x040fe200078e020c */
[----:B------:R-:W-:Y:S01]  /*87c30*/  PRMT R29, R17, 0x7632, R29 ;  /* 0x00007632111d7816 */ /* 0x000fe2000000001d */
[----:B------:R-:W3:Y:S01]  /*87c40*/  LDCU UR15, c[0x0][0x398] ;  /* 0x00007300ff0f77ac */ /* 0x000ee20008000800 */
[----:B0-----:R-:W4:Y:S04]  /*87c50*/  LDL.LU R18, [R1+0x1b4] ;  /* 0x0001b40001127983 */ /* 0x001f280000300800 */
[----:B------:R-:W-:Y:S04]  /*87c60*/  STL [R1+0x3624], R23 ;  /* 0x0036241701007387 */ /* 0x000fe80000100800 */
[----:B------:R-:W3:Y:S04]  /*87c70*/  LDL.LU R28, [R1+0x1f4] ;  /* 0x0001f400011c7983 */ /* 0x000ee80000300800 */
[----:B------:R0:W-:Y:S04]  /*87c80*/  @P5 STG.E.U16 desc[UR38][R24.64], R17 ;  /* 0x0000001118005986 */ /* 0x0001e8000c101526 */
[----:B--2---:R-:W2:Y:S04]  /*87c90*/  LDL R16, [R1+0x35dc] ;  /* 0x0035dc0001107983 */ /* 0x004ea80000100800 */
[----:B0-----:R-:W4:Y:S04]  /*87ca0*/  LDL R24, [R1+0x35d4] ;  /* 0x0035d40001187983 */ /* 0x001f280000100800 */
[----:B------:R-:W4:Y:S01]  /*87cb0*/  LDL R25, [R1+0x35d8] ;  /* 0x0035d80001197983 */ /* 0x000f220000100800 */
[----:B------:R-:W-:Y:S01]  /*87cc0*/  ISETP.LT.AND P0, PT, R19, UR23, !P0 ;  /* 0x0000001713007c0c */ /* 0x000fe2000c701270 */
[----:B------:R-:W-:-:S02]  /*87cd0*/  IMAD.WIDE R2, R0, 0x2, R6 ;  /* 0x0000000200027825 */ /* 0x000fc400078e0206 */
[----:B------:R-:W-:Y:S04]  /*87ce0*/  @P6 STG.E.U16 desc[UR38][R26.64], R29 ;  /* 0x0000001d1a006986 */ /* 0x000fe8000c101526 */
[----:B------:R-:W4:Y:S04]  /*87cf0*/  LDL.LU R17, [R1+0x14] ;  /* 0x0000140001117983 */ /* 0x000f280000300800 */
[----:B---3--:R0:W-:Y:S01]  /*87d00*/  @P3 STG.E.U16 desc[UR38][R2.64], R28 ;  /* 0x0000001c02003986 */ /* 0x0081e2000c101526 */
[----:B------:R-:W-:Y:S02]  /*87d10*/  PRMT R23, R28, 0x7632, R23 ;  /* 0x000076321c177816 */ /* 0x000fe40000000017 */
[----:B--2---:R-:W-:Y:S01]  /*87d20*/  ISETP.LT.AND P6, PT, R16, UR29, !P2 ;  /* 0x0000001d10007c0c */ /* 0x004fe2000d7c1270 */
[----:B------:R-:W-:Y:S01]  /*87d30*/  VIADD R16, R0, UR69 ;  /* 0x0000004500107c36 */ /* 0x000fe20008000000 */
[----:B----4-:R-:W-:-:S02]  /*87d40*/  ISETP.LT.AND P4, PT, R24, UR28, !P2 ;  /* 0x0000001c18007c0c */ /* 0x010fc4000d781270 */
[----:B------:R-:W-:Y:S01]  /*87d50*/  ISETP.LT.AND P5, PT, R25, UR7, !P2 ;  /* 0x0000000719007c0c */ /* 0x000fe2000d7a1270 */
[----:B0-----:R-:W-:Y:S01]  /*87d60*/  IMAD.WIDE R2, R0, 0x2, R14 ;  /* 0x0000000200027825 */ /* 0x001fe200078e020e */
[----:B------:R-:W-:Y:S01]  /*87d70*/  PRMT R0, R18, 0x7632, R0 ;  /* 0x0000763212007816 */ /* 0x000fe20000000000 */
[----:B------:R-:W0:Y:S02]  /*87d80*/  LDCU UR7, c[0x0][0x398] ;  /* 0x00007300ff0777ac */ /* 0x000e240008000800 */
[C---:B------:R-:W-:Y:S01]  /*87d90*/  IMAD.WIDE R24, R16.reuse, 0x2, R10 ;  /* 0x0000000210187825 */ /* 0x040fe200078e020a */
[----:B------:R2:W-:Y:S03]  /*87da0*/  @P0 STG.E.U16 desc[UR38][R2.64], R23 ;  /* 0x0000001702000986 */ /* 0x0005e6000c101526 */
[C---:B------:R-:W-:Y:S02]  /*87db0*/  IMAD.WIDE R26, R16.reuse, 0x2, R8 ;  /* 0x00000002101a7825 */ /* 0x040fe400078e0208 */
[----:B------:R3:W-:Y:S04]  /*87dc0*/  @P4 STG.E.U16 desc[UR38][R24.64], R18 ;  /* 0x0000001218004986 */ /* 0x0007e8000c101526 */
[----:B------:R4:W-:Y:S04]  /*87dd0*/  @P5 STG.E.U16 desc[UR38][R26.64], R0 ;  /* 0x000000001a005986 */ /* 0x0009e8000c101526 */
[----:B--2---:R-:W2:Y:S04]  /*87de0*/  LDL.LU R23, [R1+0x3624] ;  /* 0x0036240001177983 */ /* 0x004ea80000300800 */
[----:B------:R-:W2:Y:S04]  /*87df0*/  LDL.LU R2, [R1+0x1a4] ;  /* 0x0001a40001027983 */ /* 0x000ea80000300800 */
[----:B------:R-:W2:Y:S04]  /*87e00*/  LDL R3, [R1+0x140c] ;  /* 0x00140c0001037983 */ /* 0x000ea80000100800 */
[----:B---3--:R-:W3:Y:S04]  /*87e10*/  LDL.LU R18, [R1+0x3620] ;  /* 0x0036200001127983 */ /* 0x008ee80000300800 */
[----:B----4-:R-:W4:Y:S04]  /*87e20*/  LDL R27, [R1+0x35e0] ;  /* 0x0035e000011b7983 */ /* 0x010f280000100800 */
[----:B------:R-:W3:Y:S04]  /*87e30*/  LDL R24, [R1+0x35f0] ;  /* 0x0035f00001187983 */ /* 0x000ee80000100800 */
[----:B------:R-:W3:Y:S01]  /*87e40*/  LDL R25, [R1+0x35ec] ;  /* 0x0035ec0001197983 */ /* 0x000ee20000100800 */
[----:B------:R-:W-:-:S05]  /*87e50*/  IMAD.WIDE R28, R16, 0x2, R4 ;  /* 0x00000002101c7825 */ /* 0x000fca00078e0204 */
[----:B--2---:R2:W-:Y:S01]  /*87e60*/  @P6 STG.E.U16 desc[UR38][R28.64], R2 ;  /* 0x000000021c006986 */ /* 0x0045e2000c101526 */
[----:B------:R-:W-:Y:S02]  /*87e70*/  PRMT R0, R2, 0x7632, R0 ;  /* 0x0000763202007816 */ /* 0x000fe40000000000 */
[----:B----4-:R-:W-:Y:S02]  /*87e80*/  ISETP.LT.AND P4, PT, R27, UR9, !P2 ;  /* 0x000000091b007c0c */ /* 0x010fe4000d781270 */
[----:B---3--:R-:W-:Y:S01]  /*87e90*/  ISETP.LT.AND P5, PT, R24, UR14, !P2 ;  /* 0x0000000e18007c0c */ /* 0x008fe2000d7a1270 */
[----:B--2---:R-:W-:Y:S01]  /*87ea0*/  VIADD R28, R3, 0x1d ;  /* 0x0000001d031c7836 */ /* 0x004fe20000000000 */
[----:B------:R-:W-:Y:S01]  /*87eb0*/  ISETP.LT.AND P0, PT, R18, UR4, !P2 ;  /* 0x0000000412007c0c */ /* 0x000fe2000d701270 */
[C---:B------:R-:W-:Y:S01]  /*87ec0*/  IMAD.WIDE R2, R16.reuse, 0x2, R22 ;  /* 0x0000000210027825 */ /* 0x040fe200078e0216 */
[----:B------:R-:W-:Y:S01]  /*87ed0*/  ISETP.LT.AND P6, PT, R25, UR24, !P2 ;  /* 0x0000001819007c0c */ /* 0x000fe2000d7c1270 */
[----:B------:R2:W-:Y:S01]  /*87ee0*/  STL [R1+0x3618], R18 ;  /* 0x0036181201007387 */ /* 0x0005e20000100800 */
[----:B------:R-:W-:Y:S01]  /*87ef0*/  PRMT R29, R17, 0x7632, R29 ;  /* 0x00007632111d7816 */ /* 0x000fe2000000001d */
[----:B------:R-:W-:-:S04]  /*87f00*/  IMAD.WIDE R24, R16, 0x2, R20 ;  /* 0x0000000210187825 */ /* 0x000fc800078e0214 */
[----:B------:R-:W-:Y:S01]  /*87f10*/  IMAD.WIDE R26, R16, 0x2, R12 ;  /* 0x00000002101a7825 */ /* 0x000fe200078e020c */
[----:B------:R3:W-:Y:S01]  /*87f20*/  @P4 STG.E.U16 desc[UR38][R2.64], R0 ;  /* 0x0000000002004986 */ /* 0x0007e2000c101526 */
[----:B------:R-:W-:Y:S01]  /*87f30*/  ISETP.GE.AND P3, PT, R28, UR51, PT ;  /* 0x000000331c007c0c */ /* 0x000fe2000bf66270 */
[----:B------:R-:W4:Y:S02]  /*87f40*/  LDCU UR4, c[0x0][0x398] ;  /* 0x00007300ff0477ac */ /* 0x000f240008000800 */
[----:B--2---:R-:W2:Y:S01]  /*87f50*/  LDL.LU R18, [R1+0x1c8] ;  /* 0x0001c80001127983 */ /* 0x004ea20000300800 */
[----:B------:R-:W0:Y:S03]  /*87f60*/  LDCU UR9, c[0x0][0x398] ;  /* 0x00007300ff0977ac */ /* 0x000e260008000800 */
[----:B------:R1:W-:Y:S01]  /*87f70*/  @P5 STG.E.U16 desc[UR38][R24.64], R17 ;  /* 0x0000001118005986 */ /* 0x0003e2000c101526 */
[----:B------:R-:W0:Y:S03]  /*87f80*/  LDCU UR14, c[0x0][0x398] ;  /* 0x00007300ff0e77ac */ /* 0x000e260008000800 */
[----:B---3--:R-:W3:Y:S04]  /*87f90*/  LDL R0, [R1+0x35dc] ;  /* 0x0035dc0001007983 */ /* 0x008ee80000100800 */
[----:B-1----:R-:W4:Y:S04]  /*87fa0*/  LDL.LU R17, [R1+0x361c] ;  /* 0x00361c0001117983 */ /* 0x002f280000300800 */
[----:B------:R-:W4:Y:S04]  /*87fb0*/  LDL R24, [R1+0x35d4] ;  /* 0x0035d40001187983 */ /* 0x000f280000100800 */
[----:B------:R-:W4:Y:S01]  /*87fc0*/  LDL R25, [R1+0x35d8] ;  /* 0x0035d80001197983 */ /* 0x000f220000100800 */
[----:B------:R-:W-:Y:S01]  /*87fd0*/  ISETP.LT.AND P2, PT, R19, UR5, !P2 ;  /* 0x0000000513007c0c */ /* 0x000fe2000d741270 */
[----:B------:R-:W-:Y:S01]  /*87fe0*/  IMAD.WIDE R2, R16, 0x2, R6 ;  /* 0x0000000210027825 */ /* 0x000fe200078e0206 */
[----:B------:R-:W1:Y:S01]  /*87ff0*/  LDCU UR5, c[0x0][0x398] ;  /* 0x00007300ff0577ac */ /* 0x000e620008000800 */
[----:B------:R-:W-:Y:S04]  /*88000*/  @P6 STG.E.U16 desc[UR38][R26.64], R29 ;  /* 0x0000001d1a006986 */ /* 0x000fe8000c101526 */
[----:B------:R0:W-:Y:S04]  /*88010*/  STL [R1+0x3614], R19 ;  /* 0x0036141301007387 */ /* 0x0001e80000100800 */
[----:B0-----:R-:W4:Y:S01]  /*88020*/  LDL R19, [R1+0x1e8] ;  /* 0x0001e80001137983 */ /* 0x001f220000100800 */
[----:B--2---:R-:W-:-:S02]  /*88030*/  PRMT R29, R18, 0x7632, R29 ;  /* 0x00007632121d7816 */ /* 0x004fc4000000001d */
[----:B---3--:R-:W-:Y:S01]  /*88040*/  ISETP.LT.AND P6, PT, R0, UR13, !P1 ;  /* 0x0000000d00007c0c */ /* 0x008fe2000cfc1270 */
[----:B------:R-:W-:Y:S01]  /*88050*/  VIADD R0, R16, UR69 ;  /* 0x0000004510007c36 */ /* 0x000fe20008000000 */
[----:B------:R-:W0:Y:S01]  /*88060*/  LDCU UR13, c[0x0][0x398] ;  /* 0x00007300ff0d77ac */ /* 0x000e220008000800 */
[----:B----4-:R-:W-:Y:S02]  /*88070*/  ISETP.LT.AND P4, PT, R24, UR6, !P1 ;  /* 0x0000000618007c0c */ /* 0x010fe4000cf81270 */
[----:B------:R-:W-:Y:S01]  /*88080*/  ISETP.LT.AND P5, PT, R25, UR8, !P1 ;  /* 0x0000000819007c0c */ /* 0x000fe2000cfa1270 */
[----:B------:R2:W-:Y:S01]  /*88090*/  @P0 STG.E.U16 desc[UR38][R2.64], R17 ;  /* 0x0000001102000986 */ /* 0x0005e2000c101526 */
[----:B------:R-:W-:Y:S01]  /*880a0*/  PRMT R28, R17, 0x7632, R28 ;  /* 0x00007632111c7816 */ /* 0x000fe2000000001c */
[C---:B------:R-:W-:Y:S01]  /*880b0*/  IMAD.WIDE R24, R0.reuse, 0x2, R8 ;  /* 0x0000000200187825 */ /* 0x040fe200078e0208 */
[----:B------:R-:W3:Y:S03]  /*880c0*/  LDCU UR6, c[0x0][0x398] ;  /* 0x00007300ff0677ac */ /* 0x000ee60008000800 */
[----:B------:R-:W-:Y:S01]  /*880d0*/  IMAD.WIDE R26, R0, 0x2, R4 ;  /* 0x00000002001a7825 */ /* 0x000fe200078e0204 */
[----:B------:R-:W4:Y:S03]  /*880e0*/  LDCU UR8, c[0x0][0x398] ;  /* 0x00007300ff0877ac */ /* 0x000f260008000800 */
[----:B--2---:R-:W-:-:S04]  /*880f0*/  IMAD.WIDE R16, R16, 0x2, R14 ;  /* 0x0000000210107825 */ /* 0x004fc800078e020e */
[----:B------:R-:W-:Y:S01]  /*88100*/  IMAD.WIDE R2, R0, 0x2, R10 ;  /* 0x0000000200027825 */ /* 0x000fe200078e020a */
[----:B------:R2:W-:Y:S04]  /*88110*/  @P2 STG.E.U16 desc[UR38][R16.64], R28 ;  /* 0x0000001c10002986 */ /* 0x0005e8000c101526 */
[----:B------:R0:W-:Y:S04]  /*88120*/  @P4 STG.E.U16 desc[UR38][R2.64], R18 ;  /* 0x0000001202004986 */ /* 0x0001e8000c101526 */
[----:B------:R0:W-:Y:S04]  /*88130*/  @P5 STG.E.U16 desc[UR38][R24.64], R29 ;  /* 0x0000001d18005986 */ /* 0x0001e8000c101526 */
[----:B--2---:R-:W2:Y:S04]  /*88140*/  LDL.LU R16, [R1+0x1d8] ;  /* 0x0001d80001107983 */ /* 0x004ea80000300800 */
[----:B------:R-:W3:Y:S04]  /*88150*/  LDL R17, [R1+0x140c] ;  /* 0x00140c0001117983 */ /* 0x000ee80000100800 */
[----:B0-----:R-:W3:Y:S04]  /*88160*/  LDL.LU R18, [R1+0x3618] ;  /* 0x0036180001127983 */ /* 0x001ee80000300800 */
[----:B------:R-:W3:Y:S04]  /*88170*/  LDL R24, [R1+0x35e0] ;  /* 0x0035e00001187983 */ /* 0x000ee80000100800 */
[----:B------:R-:W4:Y:S04]  /*88180*/  LDL R3, [R1+0x35ec] ;  /* 0x0035ec0001037983 */ /* 0x000f280000100800 */
[----:B------:R-:W4:Y:S01]  /*88190*/  LDL R25, [R1+0x35f0] ;  /* 0x0035f00001197983 */ /* 0x000f220000100800 */
[----:B------:R-:W-:-:S03]  /*881a0*/  PRMT R28, R19, 0x7632, R28 ;  /* 0x00007632131c7816 */ /* 0x000fc6000000001c */
[----:B------:R-:W4:Y:S04]  /*881b0*/  LDL.LU R29, [R1+0x1f8] ;  /* 0x0001f800011d7983 */ /* 0x000f280000300800 */
[----:B--2---:R0:W-:Y:S01]  /*881c0*/  @P6 STG.E.U16 desc[UR38][R26.64], R16 ;  /* 0x000000101a006986 */ /* 0x0041e2000c101526 */
[----:B------:R-:W-:Y:S02]  /*881d0*/  PRMT R2, R16, 0x7632, R2 ;  /* 0x0000763210027816 */ /* 0x000fe40000000002 */
[----:B---3--:R-:W-:Y:S01]  /*881e0*/  ISETP.LT.AND P4, PT, R24, UR16, !P1 ;  /* 0x0000001018007c0c */ /* 0x008fe2000cf81270 */
[----:B------:R2:W-:Y:S01]  /*881f0*/  STL [R1+0x3610], R18 ;  /* 0x0036101201007387 */ /* 0x0005e20000100800 */
[----:B------:R-:W-:Y:S02]  /*88200*/  ISETP.LT.AND P2, PT, R18, UR17, !P1 ;  /* 0x0000001112007c0c */ /* 0x000fe4000cf41270 */
[----:B----4-:R-:W-:Y:S01]  /*88210*/  ISETP.LT.AND P5, PT, R25, UR11, !P1 ;  /* 0x0000000b19007c0c */ /* 0x010fe2000cfa1270 */
[----:B0-----:R-:W-:Y:S01]  /*88220*/  IMAD.WIDE R26, R0, 0x2, R12 ;  /* 0x00000002001a7825 */ /* 0x001fe200078e020c */
[----:B------:R-:W-:Y:S01]  /*88230*/  ISETP.LT.AND P6, PT, R3, UR12, !P1 ;  /* 0x0000000c03007c0c */ /* 0x000fe2000cfc1270 */
[----:B--2---:R-:W2:Y:S01]  /*88240*/  LDL.LU R18, [R1+0x1b8] ;  /* 0x0001b80001127983 */ /* 0x004ea20000300800 */
[----:B------:R-:W0:Y:S01]  /*88250*/  LDCU UR11, c[0x0][0x398] ;  /* 0x00007300ff0b77ac */ /* 0x000e220008000800 */
[----:B------:R-:W-:-:S02]  /*88260*/  VIADD R3, R17, 0x1e ;  /* 0x0000001e11037836 */ /* 0x000fc40000000000 */
[C---:B------:R-:W-:Y:S01]  /*88270*/  IMAD.WIDE R16, R0.reuse, 0x2, R22 ;  /* 0x0000000200107825 */ /* 0x040fe200078e0216 */
[----:B------:R-:W3:Y:S01]  /*88280*/  LDL.LU R19, [R1+0x3614] ;  /* 0x0036140001137983 */ /* 0x000ee20000300800 */
[----:B------:R-:W4:Y:S03]  /*88290*/  LDCU UR12, c[0x0][0x398] ;  /* 0x00007300ff0c77ac */ /* 0x000f260008000800 */
[----:B------:R0:W-:Y:S01]  /*882a0*/  @P4 STG.E.U16 desc[UR38][R16.64], R2 ;  /* 0x0000000210004986 */ /* 0x0001e2000c101526 */
[----:B------:R-:W1:Y:S03]  /*882b0*/  LDCU UR16, c[0x0][0x398] ;  /* 0x00007300ff1077ac */ /* 0x000e660008000800 */
[----:B0-----:R-:W2:Y:S01]  /*882c0*/  LDL.LU R17, [R1+0x1e8] ;  /* 0x0001e80001117983 */ /* 0x001ea20000300800 */
[----:B------:R-:W-:-:S03]  /*882d0*/  IMAD.WIDE R24, R0, 0x2, R20 ;  /* 0x0000000200187825 */ /* 0x000fc600078e0214 */
[----:B------:R-:W3:Y:S01]  /*882e0*/  LDL R2, [R1+0x35dc] ;  /* 0x0035dc0001027983 */ /* 0x000ee20000100800 */
[----:B------:R-:W-:Y:S02]  /*882f0*/  ISETP.GE.AND P0, PT, R3, UR53, PT ;  /* 0x0000003503007c0c */ /* 0x000fe4000bf06270 */
[----:B------:R-:W-:Y:S01]  /*88300*/  PRMT R3, R29, 0x7632, R3 ;  /* 0x000076321d037816 */ /* 0x000fe20000000003 */
[----:B--2---:R0:W-:Y:S04]  /*88310*/  @P5 STG.E.U16 desc[UR38][R24.64], R17 ;  /* 0x0000001118005986 */ /* 0x0041e8000c101526 */
[----:B0-----:R-:W2:Y:S04]  /*88320*/  LDL R24, [R1+0x35d4] ;  /* 0x0035d40001187983 */ /* 0x001ea80000100800 */
[----:B------:R-:W4:Y:S01]  /*88330*/  LDL R25, [R1+0x35d8] ;  /* 0x0035d80001197983 */ /* 0x000f220000100800 */
[----:B---3--:R-:W-:Y:S01]  /*88340*/  ISETP.LT.AND P1, PT, R19, UR10, !P1 ;  /* 0x0000000a13007c0c */ /* 0x008fe2000cf21270 */
[C---:B------:R-:W-:Y:S01]  /*88350*/  IMAD.WIDE R16, R0.reuse, 0x2, R6 ;  /* 0x0000000200107825 */ /* 0x040fe200078e0206 */
[----:B------:R-:W0:Y:S01]  /*88360*/  LDCU UR10, c[0x0][0x398] ;  /* 0x00007300ff0a77ac */ /* 0x000e220008000800 */
[----:B------:R-:W-:Y:S04]  /*88370*/  @P6 STG.E.U16 desc[UR38][R26.64], R28 ;  /* 0x0000001c1a006986 */ /* 0x000fe8000c101526 */
[----:B------:R3:W-:Y:S02]  /*88380*/  @P2 STG.E.U16 desc[UR38][R16.64], R29 ;  /* 0x0000001d10002986 */ /* 0x0007e4000c101526 */
[----:B---3--:R-:W-:-:S05]  /*88390*/  IMAD.WIDE R16, R0, 0x2, R14 ;  /* 0x0000000200107825 */ /* 0x008fca00078e020e */
[----:B------:R3:W-:Y:S01]  /*883a0*/  @P1 STG.E.U16 desc[UR38][R16.64], R3 ;  /* 0x0000000310001986 */ /* 0x0007e2000c101526 */
[----:B------:R-:W-:Y:S01]  /*883b0*/  ISETP.LT.AND P6, PT, R2, UR7, !P3 ;  /* 0x0000000702007c0c */ /* 0x000fe2000dfc1270 */
[----:B------:R-:W-:Y:S02]  /*883c0*/  VIADD R2, R0, UR69 ;  /* 0x0000004500027c36 */ /* 0x000fe40008000000 */
[----:B---3--:R-:W3:Y:S01]  /*883d0*/  LDL R3, [R1+0x35ec] ;  /* 0x0035ec0001037983 */ /* 0x008ee20000100800 */
[----:B------:R-:W0:Y:S03]  /*883e0*/  LDCU UR7, c[0x0][0x398] ;  /* 0x00007300ff0777ac */ /* 0x000e260008000800 */
[----:B------:R-:W3:Y:S01]  /*883f0*/  LDL.LU R16, [R1+0x1a8] ;  /* 0x0001a80001107983 */ /* 0x000ee20000300800 */
[----:B------:R-:W-:-:S03]  /*88400*/  PRMT R0, R18, 0x7632, R0 ;  /* 0x0000763212007816 */ /* 0x000fc60000000000 */
[----:B------:R-:W3:Y:S01]  /*88410*/  LDL.LU R17, [R1+0x140c] ;  /* 0x00140c0001117983 */ /* 0x000ee20000300800 */
[----:B--2---:R-:W-:Y:S02]  /*88420*/  ISETP.LT.AND P4, PT, R24, UR15, !P3 ;  /* 0x0000000f18007c0c */ /* 0x004fe4000df81270 */
[----:B----4-:R-:W-:Y:S01]  /*88430*/  ISETP.LT.AND P5, PT, R25, UR18, !P3 ;  /* 0x0000001219007c0c */ /* 0x010fe2000dfa1270 */
[C---:B------:R-:W-:Y:S01]  /*88440*/  IMAD.WIDE R24, R2.reuse, 0x2, R10 ;  /* 0x0000000202187825 */ /* 0x040fe200078e020a */
[----:B------:R-:W2:Y:S09]  /*88450*/  LDCU UR15, c[0x0][0x398] ;  /* 0x00007300ff0f77ac */ /* 0x000eb20008000800 */
[----:B------:R4:W-:Y:S04]  /*88460*/  @P4 STG.E.U16 desc[UR38][R24.64], R18 ;  /* 0x0000001218004986 */ /* 0x0009e8000c101526 */
[----:B----4-:R-:W4:Y:S01]  /*88470*/  LDL.LU R18, [R1+0x3610] ;  /* 0x0036100001127983 */ /* 0x010f220000300800 */
[----:B------:R-:W-:-:S03]  /*88480*/  IMAD.WIDE R26, R2, 0x2, R8 ;  /* 0x00000002021a7825 */ /* 0x000fc600078e0208 */
[----:B------:R-:W2:Y:S01]  /*88490*/  LDL R24, [R1+0x35e0] ;  /* 0x0035e00001187983 */ /* 0x000ea20000100800 */
[----:B------:R-:W-:-:S03]  /*884a0*/  IMAD.WIDE R28, R2, 0x2, R4 ;  /* 0x00000002021c7825 */ /* 0x000fc600078e0204 */
[----:B------:R-:W2:Y:S04]  /*884b0*/  LDL R25, [R1+0x35f0] ;  /* 0x0035f00001197983 */ /* 0x000ea80000100800 */
[----:B------:R-:W-:Y:S04]  /*884c0*/  @P5 STG.E.U16 desc[UR38][R26.64], R0 ;  /* 0x000000001a005986 */ /* 0x000fe8000c101526 */
[----:B---3--:R3:W-:Y:S04]  /*884d0*/  @P6 STG.E.U16 desc[UR38][R28.64], R16 ;  /* 0x000000101c006986 */ /* 0x0087e8000c101526 */
[----:B---3--:R-:W3:Y:S01]  /*884e0*/  LDL.LU R29, [R1+0x18] ;  /* 0x00001800011d7983 */ /* 0x008ee20000300800 */
[----:B----4-:R-:W-:-:S02]  /*884f0*/  ISETP.LT.AND P5, PT, R18, UR4, !P3 ;  /* 0x0000000412007c0c */ /* 0x010fc4000dfa1270 */
[----:B--2---:R-:W-:Y:S01]  /*88500*/  ISETP.LT.AND P2, PT, R24, UR19, !P3 ;  /* 0x0000001318007c0c */ /* 0x004fe2000df41270 */
[----:B------:R-:W2:Y:S01]  /*88510*/  LDL.LU R18, [R1+0x360c] ;  /* 0x00360c0001127983 */ /* 0x000ea20000300800 */
[----:B------:R-:W-:Y:S02]  /*88520*/  ISETP.LT.AND P6, PT, R3, UR9, !P3 ;  /* 0x0000000903007c0c */ /* 0x000fe4000dfc1270 */
[----:B------:R-:W-:Y:S01]  /*88530*/  ISETP.LT.AND P4, PT, R25, UR20, !P3 ;  /* 0x0000001419007c0c */ /* 0x000fe2000df81270 */
[----:B------:R-:W-:Y:S01]  /*88540*/  VIADD R3, R17, 0x1f ;  /* 0x0000001f11037836 */ /* 0x000fe20000000000 */
[----:B------:R-:W-:Y:S01]  /*88550*/  PRMT R0, R16, 0x7632, R0 ;  /* 0x0000763210007816 */ /* 0x000fe20000000000 */
[C---:B------:R-:W-:Y:S01]  /*88560*/  IMAD.WIDE R16, R2.reuse, 0x2, R22 ;  /* 0x0000000202107825 */ /* 0x040fe200078e0216 */
[----:B------:R-:W4:Y:S03]  /*88570*/  LDCU UR9, c[0x0][0x398] ;  /* 0x00007300ff0977ac */ /* 0x000f260008000800 */
[C---:B------:R-:W-:Y:S01]  /*88580*/  IMAD.WIDE R24, R2.reuse, 0x2, R20 ;  /* 0x0000000202187825 */ /* 0x040fe200078e0214 */
[----:B------:R-:W0:Y:S03]  /*88590*/  LDCU UR4, c[0x0][0x398] ;  /* 0x00007300ff0477ac */ /* 0x000e260008000800 */
[----:B------:R-:W-:Y:S01]  /*885a0*/  IMAD.WIDE R26, R2, 0x2, R12 ;  /* 0x00000002021a7825 */ /* 0x000fe200078e020c */
[----:B------:R0:W-:Y:S01]  /*885b0*/  @P2 STG.E.U16 desc[UR38][R16.64], R0 ;  /* 0x0000000010002986 */ /* 0x0001e2000c101526 */
[----:B---3--:R-:W-:-:S03]  /*885c0*/  PRMT R28, R29, 0x7632, R28 ;  /* 0x000076321d1c7816 */ /* 0x008fc6000000001c */
[----:B------:R3:W-:Y:S01]  /*885d0*/  @P4 STG.E.U16 desc[UR38][R24.64], R29 ;  /* 0x0000001d18004986 */ /* 0x0007e2000c101526 */
[----:B0-----:R-:W-:-:S03]  /*885e0*/  IMAD.WIDE R16, R2, 0x2, R6 ;  /* 0x0000000202107825 */ /* 0x001fc600078e0206 */
[----:B------:R0:W-:Y:S04]  /*885f0*/  @P6 STG.E.U16 desc[UR38][R26.64], R28 ;  /* 0x0000001c1a006986 */ /* 0x0001e8000c101526 */
[----:B---3--:R-:W3:Y:S04]  /*88600*/  LDL.LU R29, [R1+0x1dc] ;  /* 0x0001dc00011d7983 */ /* 0x008ee80000300800 */
[----:B0-----:R-:W3:Y:S04]  /*88610*/  LDL.LU R28, [R1+0x1cc] ;  /* 0x0001cc00011c7983 */ /* 0x001ee80000300800 */
[----:B------:R-:W1:Y:S04]  /*88620*/  LDL.LU R27, [R1+0x35d4] ;  /* 0x0035d400011b7983 */ /* 0x000e680000300800 */
[----:B------:R0:W-:Y:S01]  /*88630*/  STL [R1+0x3608], R6 ;  /* 0x0036080601007387 */ /* 0x0001e20000100800 */
[----:B------:R-:W-:-:S03]  /*88640*/  VIADD R0, R2, UR69 ;  /* 0x0000004502007c36 */ /* 0x000fc60008000000 */
[----:B0-----:R-:W4:Y:S04]  /*88650*/  LDL.LU R6, [R1+0x35d8] ;  /* 0x0035d80001067983 */ /* 0x001f280000300800 */
[----:B------:R0:W-:Y:S01]  /*88660*/  STL [R1+0x3604], R7 ;  /* 0x0036040701007387 */ /* 0x0001e20000100800 */
[----:B------:R-:W-:-:S03]  /*88670*/  IMAD.WIDE R24, R0, 0x2, R8 ;  /* 0x0000000200187825 */ /* 0x000fc600078e0208 */
[----:B0-----:R-:W4:Y:S04]  /*88680*/  LDL.LU R7, [R1+0x1ec] ;  /* 0x0001ec0001077983 */ /* 0x001f280000300800 */
[----:B------:R-:W-:Y:S04]  /*88690*/  STL [R1+0x3600], R11 ;  /* 0x0036000b01007387 */ /* 0x000fe80000100800 */
[----:B--2---:R0:W-:Y:S02]  /*886a0*/  @P5 STG.E.U16 desc[UR38][R16.64], R18 ;  /* 0x0000001210005986 */ /* 0x0041e4000c101526 */
[----:B0-----:R-:W-:-:S02]  /*886b0*/  IMAD.WIDE R16, R0, 0x2, R10 ;  /* 0x0000000200107825 */ /* 0x001fc400078e020a */
[----:B------:R-:W2:Y:S04]  /*886c0*/  LDL.LU R11, [R1+0x35e0] ;  /* 0x0035e000010b7983 */ /* 0x000ea80000300800 */
[----:B------:R0:W-:Y:S04]  /*886d0*/  STL [R1+0x35fc], R9 ;  /* 0x0035fc0901007387 */ /* 0x0001e80000100800 */
[----:B0-----:R-:W2:Y:S01]  /*886e0*/  LDL R9, [R1+0x35dc] ;  /* 0x0035dc0001097983 */ /* 0x001ea20000100800 */
[----:B------:R-:W-:Y:S02]  /*886f0*/  ISETP.LT.AND P3, PT, R19, UR14, !P3 ;  /* 0x0000000e13007c0c */ /* 0x000fe4000df61270 */
[----:B------:R-:W-:Y:S01]  /*88700*/  ISETP.GE.AND P1, PT, R3, UR25, PT ;  /* 0x0000001903007c0c */ /* 0x000fe2000bf26270 */
[----:B------:R-:W-:Y:S01]  /*88710*/  IMAD.WIDE R2, R2, 0x2, R14 ;  /* 0x0000000202027825 */ /* 0x000fe200078e020e */
[----:B------:R-:W-:-:S02]  /*88720*/  PRMT R18, R18, 0x7632, R18 ;  /* 0x0000763212127816 */ /* 0x000fc40000000012 */
[----:B-1----:R-:W-:Y:S02]  /*88730*/  ISETP.LT.AND P2, PT, R27, UR5, !P0 ;  /* 0x000000051b007c0c */ /* 0x002fe4000c741270 */
[----:B---3--:R-:W-:-:S05]  /*88740*/  PRMT R26, R28, 0x7632, R26 ;  /* 0x000076321c1a7816 */ /* 0x008fca000000001a */
[----:B------:R0:W-:Y:S01]  /*88750*/  @P3 STG.E.U16 desc[UR38][R2.64], R18 ;  /* 0x0000001202003986 */ /* 0x0001e2000c101526 */
[----:B------:R-:W1:Y:S01]  /*88760*/  LDCU UR5, c[0x0][0x398] ;  /* 0x00007300ff0577ac */ /* 0x000e620008000800 */
[----:B----4-:R-:W-:-:S04]  /*88770*/  ISETP.LT.AND P4, PT, R6, UR6, !P0 ;  /* 0x0000000606007c0c */ /* 0x010fc8000c781270 */
[----:B------:R3:W-:Y:S01]  /*88780*/  @P2 STG.E.U16 desc[UR38][R16.64], R28 ;  /* 0x0000001c10002986 */ /* 0x0007e2000c101526 */
[----:B--2---:R-:W-:-:S08]  /*88790*/  ISETP.LT.AND P5, PT, R9, UR8, !P0 ;  /* 0x0000000809007c0c */ /* 0x004fd0000c7a1270 */
[----:B------:R2:W-:Y:S01]  /*887a0*/  @P4 STG.E.U16 desc[UR38][R24.64], R26 ;  /* 0x0000001a18004986 */ /* 0x0005e2000c101526 */
[----:B------:R-:W-:Y:S01]  /*887b0*/  ISETP.LT.AND P6, PT, R11, UR11, !P0 ;  /* 0x0000000b0b007c0c */ /* 0x000fe2000c7c1270 */
[C---:B0-----:R-:W-:Y:S01]  /*887c0*/  IMAD.WIDE R2, R0.reuse, 0x2, R4 ;  /* 0x0000000200027825 */ /* 0x041fe200078e0204 */
[----:B------:R-:W-:Y:S01]  /*887d0*/  PRMT R18, R29, 0x7632, R18 ;  /* 0x000076321d127816 */ /* 0x000fe20000000012 */
[----:B------:R-:W4:Y:S01]  /*887e0*/  LDL.LU R9, [R1+0x1fc] ;  /* 0x0001fc0001097983 */ /* 0x000f220000300800 */
[----:B------:R-:W0:Y:S03]  /*887f0*/  LDCU UR6, c[0x0][0x398] ;  /* 0x00007300ff0677ac */ /* 0x000e260008000800 */
[----:B---3--:R-:W3:Y:S01]  /*88800*/  LDL.LU R28, [R1+0x1bc] ;  /* 0x0001bc00011c7983 */ /* 0x008ee20000300800 */
[C---:B------:R-:W-:Y:S01]  /*88810*/  IMAD.WIDE R16, R0.reuse, 0x2, R22 ;  /* 0x0000000200107825 */ /* 0x040fe200078e0216 */
[----:B------:R-:W-:Y:S01]  /*88820*/  ISETP.LT.AND P4, PT, R27, UR15, !P1 ;  /* 0x0000000f1b007c0c */ /* 0x000fe2000cf81270 */
[----:B------:R-:W0:Y:S01]  /*88830*/  LDCU UR8, c[0x0][0x398] ;  /* 0x00007300ff0877ac */ /* 0x000e220008000800 */
[----:B--2---:R-:W2:Y:S01]  /*88840*/  LDL.LU R26, [R1+0x35f0] ;  /* 0x0035f000011a7983 */ /* 0x004ea20000300800 */
[----:B------:R-:W0:Y:S03]  /*88850*/  LDCU UR11, c[0x0][0x398] ;  /* 0x00007300ff0b77ac */ /* 0x000e260008000800 */
[----:B------:R-:W3:Y:S04]  /*88860*/  LDL.LU R24, [R1+0x35ec] ;  /* 0x0035ec0001187983 */ /* 0x000ee80000300800 */
[----:B------:R0:W-:Y:S04]  /*88870*/  @P5 STG.E.U16 desc[UR38][R2.64], R29 ;  /* 0x0000001d02005986 */ /* 0x0001e8000c101526 */
[----:B------:R-:W4:Y:S04]  /*88880*/  LDL.LU R25, [R1+0x35e8] ;  /* 0x0035e80001197983 */ /* 0x000f280000300800 */
[----:B------:R-:W4:Y:S01]  /*88890*/  LDL.LU R27, [R1+0x1ac] ;  /* 0x0001ac00011b7983 */ /* 0x000f220000300800 */
[----:B0-----:R-:W-:-:S03]  /*888a0*/  IMAD.WIDE R2, R0, 0x2, R20 ;  /* 0x0000000200027825 */ /* 0x001fc600078e0214 */
[----:B------:R0:W-:Y:S01]  /*888b0*/  @P6 STG.E.U16 desc[UR38][R16.64], R18 ;  /* 0x0000001210006986 */ /* 0x0001e2000c101526 */
[----:B------:R-:W-:-:S03]  /*888c0*/  ISETP.LT.AND P6, PT, R6, UR9, !P1 ;  /* 0x0000000906007c0c */ /* 0x000fc6000cfc1270 */
[----:B------:R-:W4:Y:S04]  /*888d0*/  LDL.LU R29, [R1+0x1c] ;  /* 0x00001c00011d7983 */ /* 0x000f280000300800 */
[----:B------:R-:W4:Y:S01]  /*888e0*/  LDL.LU R6, [R1+0x3608] ;  /* 0x0036080001067983 */ /* 0x000f220000300800 */
[----:B0-----:R-:W-:Y:S01]  /*888f0*/  PRMT R18, R7, 0x7632, R18 ;  /* 0x0000763207127816 */ /* 0x001fe20000000012 */
[----:B------:R-:W-:Y:S01]  /*88900*/  IMAD.WIDE R16, R0, 0x2, R12 ;  /* 0x0000000200107825 */ /* 0x000fe200078e020c */
[----:B--2---:R-:W-:Y:S02]  /*88910*/  ISETP.LT.AND P2, PT, R26, UR12, !P0 ;  /* 0x0000000c1a007c0c */ /* 0x004fe4000c741270 */
[----:B---3--:R-:W-:-:S11]  /*88920*/  ISETP.LT.AND P3, PT, R24, UR13, !P0 ;  /* 0x0000000d18007c0c */ /* 0x008fd6000c761270 */
[----:B------:R0:W-:Y:S04]  /*88930*/  @P2 STG.E.U16 desc[UR38][R2.64], R7 ;  /* 0x0000000702002986 */ /* 0x0001e8000c101526 */
[----:B------:R2:W-:Y:S04]  /*88940*/  @P3 STG.E.U16 desc[UR38][R16.64], R18 ;  /* 0x0000001210003986 */ /* 0x0005e8000c101526 */
[----:B0-----:R-:W3:Y:S04]  /*88950*/  LDL.LU R7, [R1+0x3604] ;  /* 0x0036040001077983 */ /* 0x001ee80000300800 */
[----:B------:R-:W3:Y:S01]  /*88960*/  LDL.LU R3, [R1+0x35dc] ;  /* 0x0035dc0001037983 */ /* 0x000ee20000300800 */
[----:B------:R-:W-:-:S03]  /*88970*/  ISETP.LT.AND P3, PT, R11, UR16, !P1 ;  /* 0x000000100b007c0c */ /* 0x000fc6000cf61270 */
[----:B------:R-:W3:Y:S01]  /*88980*/  LDL.LU R11, [R1+0x3600] ;  /* 0x00360000010b7983 */ /* 0x000ee20000300800 */
[----:B----4-:R-:W-:Y:S02]  /*88990*/  ISETP.LT.AND P5, PT, R25, UR7, !P0 ;  /* 0x0000000719007c0c */ /* 0x010fe4000c7a1270 */
[----:B------:R-:W-:Y:S01]  /*889a0*/  ISETP.LT.AND P0, PT, R19, UR10, !P0 ;  /* 0x0000000a13007c0c */ /* 0x000fe2000c701270 */
[C---:B--2---:R-:W-:Y:S02]  /*889b0*/  VIADD R18, R0.reuse, UR69 ;  /* 0x0000004500127c36 */ /* 0x044fe40008000000 */
[----:B------:R-:W-:Y:S01]  /*889c0*/  IMAD.WIDE R16, R0, 0x2, R14 ;  /* 0x0000000200107825 */ /* 0x000fe200078e020e */
[----:B---3--:R-:W-:-:S03]  /*889d0*/  ISETP.LT.AND P2, PT, R3, UR4, !P1 ;  /* 0x0000000403007c0c */ /* 0x008fc6000cf41270 */
[----:B------:R-:W-:Y:S01]  /*889e0*/  IMAD.WIDE R2, R0, 0x2, R6 ;  /* 0x0000000200027825 */ /* 0x000fe200078e0206 */
[----:B------:R-:W-:-:S04]  /*889f0*/  PRMT R0, R9, 0x7632, R0 ;  /* 0x0000763209007816 */ /* 0x000fc80000000000 */
[----:B------:R0:W-:Y:S01]  /*88a00*/  @P5 STG.E.U16 desc[UR38][R2.64], R9 ;  /* 0x0000000902005986 */ /* 0x0001e2000c101526 */
[----:B------:R-:W-:Y:S01]  /*88a10*/  IMAD.WIDE R10, R18, 0x2, R10 ;  /* 0x00000002120a7825 */ /* 0x000fe200078e020a */
[----:B-1----:R-:W-:Y:S02]  /*88a20*/  ISETP.LT.AND P5, PT, R26, UR5, !P1 ;  /* 0x000000051a007c0c */ /* 0x002fe4000cfa1270 */
[----:B------:R1:W-:Y:S04]  /*88a30*/  @P0 STG.E.U16 desc[UR38][R16.64], R0 ;  /* 0x0000000010000986 */ /* 0x0003e8000c101526 */
[----:B0-----:R-:W2:Y:S01]  /*88a40*/  LDL.LU R9, [R1+0x35fc] ;  /* 0x0035fc0001097983 */ /* 0x001ea20000300800 */
[----:B------:R-:W-:-:S03]  /*88a50*/  ISETP.LT.AND P0, PT, R24, UR6, !P1 ;  /* 0x0000000618007c0c */ /* 0x000fc6000cf01270 */
[----:B------:R0:W-:Y:S01]  /*88a60*/  @P4 STG.E.U16 desc[UR38][R10.64], R28 ;  /* 0x0000001c0a004986 */ /* 0x0001e2000c101526 */
[----:B------:R-:W-:Y:S02]  /*88a70*/  ISETP.LT.AND P4, PT, R25, UR8, !P1 ;  /* 0x0000000819007c0c */ /* 0x000fe4000cf81270 */
[----:B------:R-:W-:Y:S02]  /*88a80*/  ISETP.LT.AND P1, PT, R19, UR11, !P1 ;  /* 0x0000000b13007c0c */ /* 0x000fe4000cf21270 */
[----:B------:R-:W3:Y:S01]  /*88a90*/  LDL.LU R19, [R1+0x35f8] ;  /* 0x0035f80001137983 */ /* 0x000ee20000300800 */
[----:B------:R-:W-:Y:S01]  /*88aa0*/  PRMT R3, R28, 0x7632, R3 ;  /* 0x000076321c037816 */ /* 0x000fe20000000003 */
[----:B------:R-:W-:Y:S01]  /*88ab0*/  IMAD.WIDE R4, R18, 0x2, R4 ;  /* 0x0000000212047825 */ /* 0x000fe200078e0204 */
[----:B-1----:R-:W-:-:S03]  /*88ac0*/  PRMT R0, R29, 0x7632, R0 ;  /* 0x000076321d007816 */ /* 0x002fc60000000000 */
[----:B------:R-:W-:Y:S01]  /*88ad0*/  IMAD.WIDE R22, R18, 0x2, R22 ;  /* 0x0000000212167825 */ /* 0x000fe200078e0216 */
[----:B0-----:R-:W-:-:S03]  /*88ae0*/  PRMT R11, R27, 0x7632, R11 ;  /* 0x000076321b0b7816 */ /* 0x001fc6000000000b */
[----:B------:R-:W-:-:S04]  /*88af0*/  IMAD.WIDE R20, R18, 0x2, R20 ;  /* 0x0000000212147825 */ /* 0x000fc800078e0214 */
[----:B------:R-:W-:-:S04]  /*88b00*/  IMAD.WIDE R12, R18, 0x2, R12 ;  /* 0x00000002120c7825 */ /* 0x000fc800078e020c */
[----:B------:R-:W-:-:S04]  /*88b10*/  IMAD.WIDE R6, R18, 0x2, R6 ;  /* 0x0000000212067825 */ /* 0x000fc800078e0206 */
[----:B------:R-:W-:-:S04]  /*88b20*/  IMAD.WIDE R14, R18, 0x2, R14 ;  /* 0x00000002120e7825 */ /* 0x000fc800078e020e */
[----:B--2---:R-:W-:-:S05]  /*88b30*/  IMAD.WIDE R8, R18, 0x2, R8 ;  /* 0x0000000212087825 */ /* 0x004fca00078e0208 */
[----:B------:R0:W-:Y:S04]  /*88b40*/  @P6 STG.E.U16 desc[UR38][R8.64], R3 ;  /* 0x0000000308006986 */ /* 0x0001e8000c101526 */
[----:B------:R0:W-:Y:S04]  /*88b50*/  @P2 STG.E.U16 desc[UR38][R4.64], R27 ;  /* 0x0000001b04002986 */ /* 0x0001e8000c101526 */
[----:B------:R0:W-:Y:S04]  /*88b60*/  @P3 STG.E.U16 desc[UR38][R22.64], R11 ;  /* 0x0000000b16003986 */ /* 0x0001e8000c101526 */
[----:B------:R0:W-:Y:S04]  /*88b70*/  @P5 STG.E.U16 desc[UR38][R20.64], R29 ;  /* 0x0000001d14005986 */ /* 0x0001e8000c101526 */
[----:B------:R0:W-:Y:S04]  /*88b80*/  @P0 STG.E.U16 desc[UR38][R12.64], R0 ;  /* 0x000000000c000986 */ /* 0x0001e8000c101526 */
[----:B---3--:R0:W-:Y:S01]  /*88b90*/  @P4 STG.E.U16 desc[UR38][R6.64], R19 ;  /* 0x0000001306004986 */ /* 0x0081e2000c101526 */
[----:B------:R-:W-:Y:S05]  /*88ba0*/  @!P1 EXIT ;  /* 0x000000000000994d */ /* 0x000fea0003800000 */
[----:B0-----:R-:W-:-:S05]  /*88bb0*/  PRMT R7, R19, 0x7632, R7 ;  /* 0x0000763213077816 */ /* 0x001fca0000000007 */
[----:B------:R-:W-:Y:S01]  /*88bc0*/  STG.E.U16 desc[UR38][R14.64], R7 ;  /* 0x000000070e007986 */ /* 0x000fe2000c101526 */
[----:B------:R-:W-:Y:S05]  /*88bd0*/  EXIT ;  /* 0x000000000000794d */ /* 0x000fea0003800000 */
.L_x_2:
[----:B------:R-:W-:-:S00]  /*88be0*/  BRA `(.L_x_2) ;  /* 0xfffffffc00fc7947 */ /* 0x000fc0000383ffff */
[----:B------:R-:W-:-:S00]  /*88bf0*/  NOP ;  /* 0x0000000000007918 */ /* 0x000fc00000000000 */
        /* <DEDUP_REMOVED lines=8> */
.L_x_3:


//--------------------- .nv.shared.matmul_kernel  --------------------------
	.section	.nv.shared.matmul_kernel,"aw",@nobits
	.sectionflags	@""
	.align	16
	.zero		1024


//--------------------- .nv.shared.reserved.0     --------------------------
	.section	.nv.shared.reserved.0,"aw",@nobits
	.weak		__nv_reservedSMEM_offset_0_alias
	.size		__nv_reservedSMEM_offset_0_alias, 0, 64
	.other		__nv_reservedSMEM_offset_0_alias,@"STO_CUDA_RESERVED_SHARED STV_DEFAULT"
__nv_reservedSMEM_offset_0_alias:
	.zero		0
	.zero		64


//--------------------- .nv.constant0.matmul_kernel --------------------------
	.section	.nv.constant0.matmul_kernel,"a",@progbits
	.sectionflags	@""
	.align	4
.nv.constant0.matmul_kernel:
	.zero		976


//--------------------- SYMBOLS --------------------------

	.type		.nv.reservedSmem.offset0,@object
	.size		.nv.reservedSmem.offset0,0x4
	.type		.nv.reservedSmem.cap,@object
	.size		.nv.reservedSmem.cap,0x4
